//
// Generated by NVIDIA NVVM Compiler
//
// Compiler Build ID: CL-36424714
// Cuda compilation tools, release 13.0, V13.0.88
// Based on NVVM 20.0.0
//

.version 9.0
.target sm_100
.address_size 64

	// .globl	_Z15calculateMatrixPdS_m
// _ZZN3cub18CUB_300001_SM_10006detail6reduce28DeviceReduceSingleTileKernelINS2_10policy_hubIdyN4cuda3__47maximumIvEEE10Policy1000EPdSB_yS8_ddNS5_3std3__410__identityEEEvT0_T1_T2_T3_T4_T6_E12temp_storage has been demoted
// _ZZN3cub18CUB_300001_SM_10006detail6reduce18DeviceReduceKernelINS2_10policy_hubIdyN4cuda3__47maximumIvEEE10Policy1000EPdyS8_dNS5_3std3__410__identityEEEvT0_PT3_T1_NS0_13GridEvenShareISI_EET2_T4_E12temp_storage has been demoted
// _ZZN3cub18CUB_300001_SM_10006detail6reduce28DeviceReduceSingleTileKernelINS2_10policy_hubIdyN4cuda3__47maximumIvEEE10Policy1000EPdSB_iS8_ddNS5_3std3__410__identityEEEvT0_T1_T2_T3_T4_T6_E12temp_storage has been demoted
.global .align 1 .b8 _ZN34_INTERNAL_070ecb5f_4_k_cu_7cbe66bf4cuda3std3__45__cpo5beginE[1];
.global .align 1 .b8 _ZN34_INTERNAL_070ecb5f_4_k_cu_7cbe66bf4cuda3std3__45__cpo3endE[1];
.global .align 1 .b8 _ZN34_INTERNAL_070ecb5f_4_k_cu_7cbe66bf4cuda3std3__45__cpo6cbeginE[1];
.global .align 1 .b8 _ZN34_INTERNAL_070ecb5f_4_k_cu_7cbe66bf4cuda3std3__45__cpo4cendE[1];
.global .align 1 .b8 _ZN34_INTERNAL_070ecb5f_4_k_cu_7cbe66bf4cuda3std3__45__cpo6rbeginE[1];
.global .align 1 .b8 _ZN34_INTERNAL_070ecb5f_4_k_cu_7cbe66bf4cuda3std3__45__cpo4rendE[1];
.global .align 1 .b8 _ZN34_INTERNAL_070ecb5f_4_k_cu_7cbe66bf4cuda3std3__45__cpo7crbeginE[1];
.global .align 1 .b8 _ZN34_INTERNAL_070ecb5f_4_k_cu_7cbe66bf4cuda3std3__45__cpo5crendE[1];
.global .align 1 .b8 _ZN34_INTERNAL_070ecb5f_4_k_cu_7cbe66bf4cuda3std3__436_GLOBAL__N__070ecb5f_4_k_cu_7cbe66bf6ignoreE[1];
.global .align 1 .b8 _ZN34_INTERNAL_070ecb5f_4_k_cu_7cbe66bf4cuda3std3__419piecewise_constructE[1];
.global .align 1 .b8 _ZN34_INTERNAL_070ecb5f_4_k_cu_7cbe66bf4cuda3std3__48in_placeE[1];
.global .align 1 .b8 _ZN34_INTERNAL_070ecb5f_4_k_cu_7cbe66bf4cuda3std3__420unreachable_sentinelE[1];
.global .align 1 .b8 _ZN34_INTERNAL_070ecb5f_4_k_cu_7cbe66bf4cuda3std3__47nulloptE[1];
.global .align 1 .b8 _ZN34_INTERNAL_070ecb5f_4_k_cu_7cbe66bf4cuda3std3__48unexpectE[1];
.global .align 1 .b8 _ZN34_INTERNAL_070ecb5f_4_k_cu_7cbe66bf4cuda3std6ranges3__45__cpo4swapE[1];
.global .align 1 .b8 _ZN34_INTERNAL_070ecb5f_4_k_cu_7cbe66bf4cuda3std6ranges3__45__cpo9iter_moveE[1];
.global .align 1 .b8 _ZN34_INTERNAL_070ecb5f_4_k_cu_7cbe66bf4cuda3std6ranges3__45__cpo5beginE[1];
.global .align 1 .b8 _ZN34_INTERNAL_070ecb5f_4_k_cu_7cbe66bf4cuda3std6ranges3__45__cpo3endE[1];
.global .align 1 .b8 _ZN34_INTERNAL_070ecb5f_4_k_cu_7cbe66bf4cuda3std6ranges3__45__cpo6cbeginE[1];
.global .align 1 .b8 _ZN34_INTERNAL_070ecb5f_4_k_cu_7cbe66bf4cuda3std6ranges3__45__cpo4cendE[1];
.global .align 1 .b8 _ZN34_INTERNAL_070ecb5f_4_k_cu_7cbe66bf4cuda3std6ranges3__45__cpo7advanceE[1];
.global .align 1 .b8 _ZN34_INTERNAL_070ecb5f_4_k_cu_7cbe66bf4cuda3std6ranges3__45__cpo9iter_swapE[1];
.global .align 1 .b8 _ZN34_INTERNAL_070ecb5f_4_k_cu_7cbe66bf4cuda3std6ranges3__45__cpo4nextE[1];
.global .align 1 .b8 _ZN34_INTERNAL_070ecb5f_4_k_cu_7cbe66bf4cuda3std6ranges3__45__cpo4prevE[1];
.global .align 1 .b8 _ZN34_INTERNAL_070ecb5f_4_k_cu_7cbe66bf4cuda3std6ranges3__45__cpo4dataE[1];
.global .align 1 .b8 _ZN34_INTERNAL_070ecb5f_4_k_cu_7cbe66bf4cuda3std6ranges3__45__cpo5cdataE[1];
.global .align 1 .b8 _ZN34_INTERNAL_070ecb5f_4_k_cu_7cbe66bf4cuda3std6ranges3__45__cpo4sizeE[1];
.global .align 1 .b8 _ZN34_INTERNAL_070ecb5f_4_k_cu_7cbe66bf4cuda3std6ranges3__45__cpo5ssizeE[1];
.global .align 1 .b8 _ZN34_INTERNAL_070ecb5f_4_k_cu_7cbe66bf4cuda3std6ranges3__45__cpo8distanceE[1];
.global .align 1 .b8 _ZN34_INTERNAL_070ecb5f_4_k_cu_7cbe66bf6thrust24THRUST_300001_SM_1000_NS6system6detail10sequential3seqE[1];
.global .align 1 .b8 _ZN34_INTERNAL_070ecb5f_4_k_cu_7cbe66bf6thrust24THRUST_300001_SM_1000_NS12placeholders2_1E[1];
.global .align 1 .b8 _ZN34_INTERNAL_070ecb5f_4_k_cu_7cbe66bf6thrust24THRUST_300001_SM_1000_NS12placeholders2_2E[1];
.global .align 1 .b8 _ZN34_INTERNAL_070ecb5f_4_k_cu_7cbe66bf6thrust24THRUST_300001_SM_1000_NS12placeholders2_3E[1];
.global .align 1 .b8 _ZN34_INTERNAL_070ecb5f_4_k_cu_7cbe66bf6thrust24THRUST_300001_SM_1000_NS12placeholders2_4E[1];
.global .align 1 .b8 _ZN34_INTERNAL_070ecb5f_4_k_cu_7cbe66bf6thrust24THRUST_300001_SM_1000_NS12placeholders2_5E[1];
.global .align 1 .b8 _ZN34_INTERNAL_070ecb5f_4_k_cu_7cbe66bf6thrust24THRUST_300001_SM_1000_NS12placeholders2_6E[1];
.global .align 1 .b8 _ZN34_INTERNAL_070ecb5f_4_k_cu_7cbe66bf6thrust24THRUST_300001_SM_1000_NS12placeholders2_7E[1];
.global .align 1 .b8 _ZN34_INTERNAL_070ecb5f_4_k_cu_7cbe66bf6thrust24THRUST_300001_SM_1000_NS12placeholders2_8E[1];
.global .align 1 .b8 _ZN34_INTERNAL_070ecb5f_4_k_cu_7cbe66bf6thrust24THRUST_300001_SM_1000_NS12placeholders2_9E[1];
.global .align 1 .b8 _ZN34_INTERNAL_070ecb5f_4_k_cu_7cbe66bf6thrust24THRUST_300001_SM_1000_NS12placeholders3_10E[1];

.visible .entry _Z15calculateMatrixPdS_m(
	.param .u64 .ptr .align 1 _Z15calculateMatrixPdS_m_param_0,
	.param .u64 .ptr .align 1 _Z15calculateMatrixPdS_m_param_1,
	.param .u64 _Z15calculateMatrixPdS_m_param_2
)
{
	.reg .pred 	%p<8>;
	.reg .b32 	%r<14>;
	.reg .b64 	%rd<22>;
	.reg .b64 	%fd<9>;

	ld.param.u64 	%rd4, [_Z15calculateMatrixPdS_m_param_0];
	ld.param.u64 	%rd5, [_Z15calculateMatrixPdS_m_param_1];
	ld.param.u64 	%rd6, [_Z15calculateMatrixPdS_m_param_2];
	mov.u32 	%r1, %ctaid.x;
	mov.u32 	%r2, %ntid.x;
	mov.u32 	%r3, %tid.x;
	mad.lo.s32 	%r4, %r1, %r2, %r3;
	mov.u32 	%r5, %ctaid.y;
	mov.u32 	%r6, %ntid.y;
	mov.u32 	%r7, %tid.y;
	mad.lo.s32 	%r8, %r5, %r6, %r7;
	cvt.u64.u32 	%rd1, %r8;
	cvt.u64.u32 	%rd2, %r4;
	mad.lo.s64 	%rd3, %rd6, %rd1, %rd2;
	mul.lo.s64 	%rd7, %rd6, %rd6;
	setp.gt.u64 	%p1, %rd3, %rd7;
	@%p1 bra 	$L__BB0_4;
	cvt.u32.u64 	%r9, %rd1;
	cvt.u32.u64 	%r10, %rd2;
	setp.eq.s32 	%p2, %r10, 0;
	setp.eq.s32 	%p3, %r9, 0;
	or.pred  	%p4, %p2, %p3;
	@%p4 bra 	$L__BB0_4;
	add.s64 	%rd8, %rd6, -1;
	setp.eq.s64 	%p5, %rd8, %rd2;
	setp.eq.s64 	%p6, %rd8, %rd1;
	or.pred  	%p7, %p5, %p6;
	@%p7 bra 	$L__BB0_4;
	cvta.to.global.u64 	%rd9, %rd4;
	shl.b64 	%rd10, %rd3, 3;
	add.s64 	%rd11, %rd9, %rd10;
	ld.global.f64 	%fd1, [%rd11+-8];
	add.s32 	%r12, %r9, -1;
	cvt.u64.u32 	%rd12, %r12;
	mad.lo.s64 	%rd13, %rd6, %rd12, %rd2;
	shl.b64 	%rd14, %rd13, 3;
	add.s64 	%rd15, %rd9, %rd14;
	ld.global.f64 	%fd2, [%rd15];
	add.f64 	%fd3, %fd1, %fd2;
	add.s32 	%r13, %r9, 1;
	cvt.u64.u32 	%rd16, %r13;
	mad.lo.s64 	%rd17, %rd6, %rd16, %rd2;
	shl.b64 	%rd18, %rd17, 3;
	add.s64 	%rd19, %rd9, %rd18;
	ld.global.f64 	%fd4, [%rd19];
	add.f64 	%fd5, %fd3, %fd4;
	ld.global.f64 	%fd6, [%rd11+8];
	add.f64 	%fd7, %fd5, %fd6;
	mul.f64 	%fd8, %fd7, 0d3FD0000000000000;
	cvta.to.global.u64 	%rd20, %rd5;
	add.s64 	%rd21, %rd20, %rd10;
	st.global.f64 	[%rd21], %fd8;
$L__BB0_4:
	ret;

}
	// .globl	_Z14getErrorMatrixPdS_S_m
.visible .entry _Z14getErrorMatrixPdS_S_m(
	.param .u64 .ptr .align 1 _Z14getErrorMatrixPdS_S_m_param_0,
	.param .u64 .ptr .align 1 _Z14getErrorMatrixPdS_S_m_param_1,
	.param .u64 .ptr .align 1 _Z14getErrorMatrixPdS_S_m_param_2,
	.param .u64 _Z14getErrorMatrixPdS_S_m_param_3
)
{
	.reg .pred 	%p<2>;
	.reg .b32 	%r<5>;
	.reg .b64 	%rd<14>;
	.reg .b64 	%fd<5>;

	ld.param.u64 	%rd2, [_Z14getErrorMatrixPdS_S_m_param_0];
	ld.param.u64 	%rd3, [_Z14getErrorMatrixPdS_S_m_param_1];
	ld.param.u64 	%rd4, [_Z14getErrorMatrixPdS_S_m_param_2];
	ld.param.u64 	%rd5, [_Z14getErrorMatrixPdS_S_m_param_3];
	mov.u32 	%r1, %ctaid.x;
	mov.u32 	%r2, %ntid.x;
	mov.u32 	%r3, %tid.x;
	mad.lo.s32 	%r4, %r1, %r2, %r3;
	cvt.u64.u32 	%rd1, %r4;
	mul.lo.s64 	%rd6, %rd5, %rd5;
	setp.lt.u64 	%p1, %rd6, %rd1;
	@%p1 bra 	$L__BB1_2;
	cvta.to.global.u64 	%rd7, %rd3;
	cvta.to.global.u64 	%rd8, %rd2;
	cvta.to.global.u64 	%rd9, %rd4;
	shl.b64 	%rd10, %rd1, 3;
	add.s64 	%rd11, %rd7, %rd10;
	ld.global.f64 	%fd1, [%rd11];
	add.s64 	%rd12, %rd8, %rd10;
	ld.global.f64 	%fd2, [%rd12];
	sub.f64 	%fd3, %fd1, %fd2;
	abs.f64 	%fd4, %fd3;
	add.s64 	%rd13, %rd9, %rd10;
	st.global.f64 	[%rd13], %fd4;
$L__BB1_2:
	ret;

}
	// .globl	_ZN3cub18CUB_300001_SM_10006detail11EmptyKernelIvEEvv
.visible .entry _ZN3cub18CUB_300001_SM_10006detail11EmptyKernelIvEEvv()
{


	ret;

}
	// .globl	_ZN3cub18CUB_300001_SM_10006detail6reduce28DeviceReduceSingleTileKernelINS2_10policy_hubIdyN4cuda3__47maximumIvEEE10Policy1000EPdSB_yS8_ddNS5_3std3__410__identityEEEvT0_T1_T2_T3_T4_T6_
.visible .entry _ZN3cub18CUB_300001_SM_10006detail6reduce28DeviceReduceSingleTileKernelINS2_10policy_hubIdyN4cuda3__47maximumIvEEE10Policy1000EPdSB_yS8_ddNS5_3std3__410__identityEEEvT0_T1_T2_T3_T4_T6_(
	.param .u64 .ptr .align 1 _ZN3cub18CUB_300001_SM_10006detail6reduce28DeviceReduceSingleTileKernelINS2_10policy_hubIdyN4cuda3__47maximumIvEEE10Policy1000EPdSB_yS8_ddNS5_3std3__410__identityEEEvT0_T1_T2_T3_T4_T6__param_0,
	.param .u64 .ptr .align 1 _ZN3cub18CUB_300001_SM_10006detail6reduce28DeviceReduceSingleTileKernelINS2_10policy_hubIdyN4cuda3__47maximumIvEEE10Policy1000EPdSB_yS8_ddNS5_3std3__410__identityEEEvT0_T1_T2_T3_T4_T6__param_1,
	.param .u64 _ZN3cub18CUB_300001_SM_10006detail6reduce28DeviceReduceSingleTileKernelINS2_10policy_hubIdyN4cuda3__47maximumIvEEE10Policy1000EPdSB_yS8_ddNS5_3std3__410__identityEEEvT0_T1_T2_T3_T4_T6__param_2,
	.param .align 1 .b8 _ZN3cub18CUB_300001_SM_10006detail6reduce28DeviceReduceSingleTileKernelINS2_10policy_hubIdyN4cuda3__47maximumIvEEE10Policy1000EPdSB_yS8_ddNS5_3std3__410__identityEEEvT0_T1_T2_T3_T4_T6__param_3[1],
	.param .f64 _ZN3cub18CUB_300001_SM_10006detail6reduce28DeviceReduceSingleTileKernelINS2_10policy_hubIdyN4cuda3__47maximumIvEEE10Policy1000EPdSB_yS8_ddNS5_3std3__410__identityEEEvT0_T1_T2_T3_T4_T6__param_4,
	.param .align 1 .b8 _ZN3cub18CUB_300001_SM_10006detail6reduce28DeviceReduceSingleTileKernelINS2_10policy_hubIdyN4cuda3__47maximumIvEEE10Policy1000EPdSB_yS8_ddNS5_3std3__410__identityEEEvT0_T1_T2_T3_T4_T6__param_5[1]
)
.maxntid 256
.minnctapersm 1
{
	.reg .pred 	%p<220>;
	.reg .b32 	%r<446>;
	.reg .b64 	%rd<232>;
	.reg .b64 	%fd<381>;
	// demoted variable
	.shared .align 8 .b8 _ZZN3cub18CUB_300001_SM_10006detail6reduce28DeviceReduceSingleTileKernelINS2_10policy_hubIdyN4cuda3__47maximumIvEEE10Policy1000EPdSB_yS8_ddNS5_3std3__410__identityEEEvT0_T1_T2_T3_T4_T6_E12temp_storage[80];
	ld.param.u64 	%rd31, [_ZN3cub18CUB_300001_SM_10006detail6reduce28DeviceReduceSingleTileKernelINS2_10policy_hubIdyN4cuda3__47maximumIvEEE10Policy1000EPdSB_yS8_ddNS5_3std3__410__identityEEEvT0_T1_T2_T3_T4_T6__param_0];
	ld.param.u64 	%rd33, [_ZN3cub18CUB_300001_SM_10006detail6reduce28DeviceReduceSingleTileKernelINS2_10policy_hubIdyN4cuda3__47maximumIvEEE10Policy1000EPdSB_yS8_ddNS5_3std3__410__identityEEEvT0_T1_T2_T3_T4_T6__param_1];
	ld.param.u64 	%rd32, [_ZN3cub18CUB_300001_SM_10006detail6reduce28DeviceReduceSingleTileKernelINS2_10policy_hubIdyN4cuda3__47maximumIvEEE10Policy1000EPdSB_yS8_ddNS5_3std3__410__identityEEEvT0_T1_T2_T3_T4_T6__param_2];
	ld.param.f64 	%fd58, [_ZN3cub18CUB_300001_SM_10006detail6reduce28DeviceReduceSingleTileKernelINS2_10policy_hubIdyN4cuda3__47maximumIvEEE10Policy1000EPdSB_yS8_ddNS5_3std3__410__identityEEEvT0_T1_T2_T3_T4_T6__param_4];
	cvta.to.global.u64 	%rd1, %rd33;
	setp.ne.s64 	%p1, %rd32, 0;
	@%p1 bra 	$L__BB3_3;
	mov.u32 	%r427, %tid.x;
	setp.ne.s32 	%p219, %r427, 0;
	@%p219 bra 	$L__BB3_74;
	st.global.f64 	[%rd1], %fd58;
	bra.uni 	$L__BB3_74;
$L__BB3_3:
	and.b64  	%rd34, %rd31, 31;
	setp.ne.s64 	%p2, %rd34, 0;
	@%p2 bra 	$L__BB3_38;
	setp.gt.u64 	%p110, %rd32, 2047;
	@%p110 bra 	$L__BB3_22;
	cvt.u32.u64 	%r1, %rd32;
	mov.u32 	%r2, %tid.x;
	setp.ge.u32 	%p159, %r2, %r1;
	mov.f64 	%fd359, 0d0000000000000000;
	mov.u32 	%r431, %r2;
	@%p159 bra 	$L__BB3_7;
	mul.wide.u32 	%rd189, %r2, 8;
	add.s64 	%rd188, %rd31, %rd189;
	// begin inline asm
	ld.global.nc.u64 %rd187, [%rd188];
	// end inline asm
	mov.b64 	%fd359, %rd187;
	add.s32 	%r431, %r2, 256;
$L__BB3_7:
	setp.ge.u32 	%p160, %r431, %r1;
	@%p160 bra 	$L__BB3_13;
	not.b32 	%r303, %r431;
	add.s32 	%r5, %r303, %r1;
	and.b32  	%r304, %r5, 768;
	setp.eq.s32 	%p161, %r304, 768;
	@%p161 bra 	$L__BB3_11;
	mul.wide.u32 	%rd190, %r431, 8;
	add.s64 	%rd222, %rd31, %rd190;
	shr.u32 	%r305, %r5, 8;
	add.s32 	%r306, %r305, 1;
	and.b32  	%r307, %r306, 3;
	neg.s32 	%r429, %r307;
$L__BB3_10:
	.pragma "nounroll";
	// begin inline asm
	ld.global.nc.u64 %rd191, [%rd222];
	// end inline asm
	mov.b64 	%fd272, %rd191;
	setp.lt.f64 	%p162, %fd359, %fd272;
	selp.f64 	%fd359, %fd272, %fd359, %p162;
	add.s32 	%r431, %r431, 256;
	add.s64 	%rd222, %rd222, 2048;
	add.s32 	%r429, %r429, 1;
	setp.ne.s32 	%p163, %r429, 0;
	@%p163 bra 	$L__BB3_10;
$L__BB3_11:
	setp.lt.u32 	%p164, %r5, 768;
	@%p164 bra 	$L__BB3_13;
$L__BB3_12:
	mul.wide.s32 	%rd201, %r431, 8;
	add.s64 	%rd194, %rd31, %rd201;
	// begin inline asm
	ld.global.nc.u64 %rd193, [%rd194];
	// end inline asm
	mov.b64 	%fd273, %rd193;
	setp.lt.f64 	%p165, %fd359, %fd273;
	selp.f64 	%fd274, %fd273, %fd359, %p165;
	add.s64 	%rd196, %rd194, 2048;
	// begin inline asm
	ld.global.nc.u64 %rd195, [%rd196];
	// end inline asm
	mov.b64 	%fd275, %rd195;
	setp.lt.f64 	%p166, %fd274, %fd275;
	selp.f64 	%fd276, %fd275, %fd274, %p166;
	add.s64 	%rd198, %rd194, 4096;
	// begin inline asm
	ld.global.nc.u64 %rd197, [%rd198];
	// end inline asm
	mov.b64 	%fd277, %rd197;
	setp.lt.f64 	%p167, %fd276, %fd277;
	selp.f64 	%fd278, %fd277, %fd276, %p167;
	add.s64 	%rd200, %rd194, 6144;
	// begin inline asm
	ld.global.nc.u64 %rd199, [%rd200];
	// end inline asm
	mov.b64 	%fd279, %rd199;
	setp.lt.f64 	%p168, %fd278, %fd279;
	selp.f64 	%fd359, %fd279, %fd278, %p168;
	add.s32 	%r431, %r431, 1024;
	setp.lt.s32 	%p169, %r431, %r1;
	@%p169 bra 	$L__BB3_12;
$L__BB3_13:
	setp.lt.u64 	%p170, %rd32, 256;
	@%p170 bra 	$L__BB3_18;
	// begin inline asm
	mov.u32 %r371, %laneid;
	// end inline asm
	mov.b64 	%rd212, %fd359;
	mov.b64 	{%r373, %r378}, %rd212;
	mov.b32 	%r379, 1;
	mov.b32 	%r420, 31;
	mov.b32 	%r421, -1;
	// begin inline asm
	shfl.sync.down.b32 %r372, %r373, %r379, %r420, %r421;
	// end inline asm
	// begin inline asm
	shfl.sync.down.b32 %r377, %r378, %r379, %r420, %r421;
	// end inline asm
	mov.b64 	%rd213, {%r372, %r377};
	mov.b64 	%fd327, %rd213;
	setp.gt.s32 	%p198, %r371, 30;
	setp.lt.f64 	%p199, %fd359, %fd327;
	selp.f64 	%fd328, %fd327, %fd359, %p199;
	selp.f64 	%fd329, %fd359, %fd328, %p198;
	mov.b64 	%rd214, %fd329;
	mov.b64 	{%r383, %r388}, %rd214;
	mov.b32 	%r389, 2;
	// begin inline asm
	shfl.sync.down.b32 %r382, %r383, %r389, %r420, %r421;
	// end inline asm
	// begin inline asm
	shfl.sync.down.b32 %r387, %r388, %r389, %r420, %r421;
	// end inline asm
	mov.b64 	%rd215, {%r382, %r387};
	mov.b64 	%fd330, %rd215;
	setp.gt.s32 	%p200, %r371, 29;
	setp.lt.f64 	%p201, %fd329, %fd330;
	selp.f64 	%fd331, %fd330, %fd329, %p201;
	selp.f64 	%fd332, %fd329, %fd331, %p200;
	mov.b64 	%rd216, %fd332;
	mov.b64 	{%r393, %r398}, %rd216;
	mov.b32 	%r399, 4;
	// begin inline asm
	shfl.sync.down.b32 %r392, %r393, %r399, %r420, %r421;
	// end inline asm
	// begin inline asm
	shfl.sync.down.b32 %r397, %r398, %r399, %r420, %r421;
	// end inline asm
	mov.b64 	%rd217, {%r392, %r397};
	mov.b64 	%fd333, %rd217;
	setp.gt.s32 	%p202, %r371, 27;
	setp.lt.f64 	%p203, %fd332, %fd333;
	selp.f64 	%fd334, %fd333, %fd332, %p203;
	selp.f64 	%fd335, %fd332, %fd334, %p202;
	mov.b64 	%rd218, %fd335;
	mov.b64 	{%r403, %r408}, %rd218;
	mov.b32 	%r409, 8;
	// begin inline asm
	shfl.sync.down.b32 %r402, %r403, %r409, %r420, %r421;
	// end inline asm
	// begin inline asm
	shfl.sync.down.b32 %r407, %r408, %r409, %r420, %r421;
	// end inline asm
	mov.b64 	%rd219, {%r402, %r407};
	mov.b64 	%fd336, %rd219;
	setp.gt.s32 	%p204, %r371, 23;
	setp.lt.f64 	%p205, %fd335, %fd336;
	selp.f64 	%fd337, %fd336, %fd335, %p205;
	selp.f64 	%fd338, %fd335, %fd337, %p204;
	mov.b64 	%rd220, %fd338;
	mov.b64 	{%r413, %r418}, %rd220;
	mov.b32 	%r419, 16;
	// begin inline asm
	shfl.sync.down.b32 %r412, %r413, %r419, %r420, %r421;
	// end inline asm
	// begin inline asm
	shfl.sync.down.b32 %r417, %r418, %r419, %r420, %r421;
	// end inline asm
	mov.b64 	%rd221, {%r412, %r417};
	mov.b64 	%fd339, %rd221;
	setp.gt.s32 	%p206, %r371, 15;
	setp.lt.f64 	%p207, %fd338, %fd339;
	selp.f64 	%fd10, %fd339, %fd338, %p207;
	selp.f64 	%fd380, %fd338, %fd10, %p206;
	setp.ne.s32 	%p208, %r371, 0;
	@%p208 bra 	$L__BB3_16;
	shr.u32 	%r422, %r2, 2;
	and.b32  	%r423, %r422, 248;
	mov.u32 	%r424, _ZZN3cub18CUB_300001_SM_10006detail6reduce28DeviceReduceSingleTileKernelINS2_10policy_hubIdyN4cuda3__47maximumIvEEE10Policy1000EPdSB_yS8_ddNS5_3std3__410__identityEEEvT0_T1_T2_T3_T4_T6_E12temp_storage;
	add.s32 	%r425, %r424, %r423;
	st.shared.f64 	[%r425+8], %fd10;
$L__BB3_16:
	bar.sync 	0;
	setp.ne.s32 	%p209, %r2, 0;
	@%p209 bra 	$L__BB3_72;
	ld.shared.f64 	%fd340, [_ZZN3cub18CUB_300001_SM_10006detail6reduce28DeviceReduceSingleTileKernelINS2_10policy_hubIdyN4cuda3__47maximumIvEEE10Policy1000EPdSB_yS8_ddNS5_3std3__410__identityEEEvT0_T1_T2_T3_T4_T6_E12temp_storage+16];
	setp.lt.f64 	%p210, %fd380, %fd340;
	selp.f64 	%fd341, %fd340, %fd380, %p210;
	ld.shared.f64 	%fd342, [_ZZN3cub18CUB_300001_SM_10006detail6reduce28DeviceReduceSingleTileKernelINS2_10policy_hubIdyN4cuda3__47maximumIvEEE10Policy1000EPdSB_yS8_ddNS5_3std3__410__identityEEEvT0_T1_T2_T3_T4_T6_E12temp_storage+24];
	setp.lt.f64 	%p211, %fd341, %fd342;
	selp.f64 	%fd343, %fd342, %fd341, %p211;
	ld.shared.f64 	%fd344, [_ZZN3cub18CUB_300001_SM_10006detail6reduce28DeviceReduceSingleTileKernelINS2_10policy_hubIdyN4cuda3__47maximumIvEEE10Policy1000EPdSB_yS8_ddNS5_3std3__410__identityEEEvT0_T1_T2_T3_T4_T6_E12temp_storage+32];
	setp.lt.f64 	%p212, %fd343, %fd344;
	selp.f64 	%fd345, %fd344, %fd343, %p212;
	ld.shared.f64 	%fd346, [_ZZN3cub18CUB_300001_SM_10006detail6reduce28DeviceReduceSingleTileKernelINS2_10policy_hubIdyN4cuda3__47maximumIvEEE10Policy1000EPdSB_yS8_ddNS5_3std3__410__identityEEEvT0_T1_T2_T3_T4_T6_E12temp_storage+40];
	setp.lt.f64 	%p213, %fd345, %fd346;
	selp.f64 	%fd347, %fd346, %fd345, %p213;
	ld.shared.f64 	%fd348, [_ZZN3cub18CUB_300001_SM_10006detail6reduce28DeviceReduceSingleTileKernelINS2_10policy_hubIdyN4cuda3__47maximumIvEEE10Policy1000EPdSB_yS8_ddNS5_3std3__410__identityEEEvT0_T1_T2_T3_T4_T6_E12temp_storage+48];
	setp.lt.f64 	%p214, %fd347, %fd348;
	selp.f64 	%fd349, %fd348, %fd347, %p214;
	ld.shared.f64 	%fd350, [_ZZN3cub18CUB_300001_SM_10006detail6reduce28DeviceReduceSingleTileKernelINS2_10policy_hubIdyN4cuda3__47maximumIvEEE10Policy1000EPdSB_yS8_ddNS5_3std3__410__identityEEEvT0_T1_T2_T3_T4_T6_E12temp_storage+56];
	setp.lt.f64 	%p215, %fd349, %fd350;
	selp.f64 	%fd351, %fd350, %fd349, %p215;
	ld.shared.f64 	%fd352, [_ZZN3cub18CUB_300001_SM_10006detail6reduce28DeviceReduceSingleTileKernelINS2_10policy_hubIdyN4cuda3__47maximumIvEEE10Policy1000EPdSB_yS8_ddNS5_3std3__410__identityEEEvT0_T1_T2_T3_T4_T6_E12temp_storage+64];
	setp.lt.f64 	%p216, %fd351, %fd352;
	selp.f64 	%fd380, %fd352, %fd351, %p216;
	bra.uni 	$L__BB3_72;
$L__BB3_18:
	// begin inline asm
	mov.u32 %r308, %laneid;
	// end inline asm
	and.b32  	%r359, %r2, 992;
	add.s32 	%r360, %r359, 32;
	setp.gt.u32 	%p171, %r360, %r1;
	not.b32 	%r361, %r359;
	add.s32 	%r362, %r1, %r361;
	selp.b32 	%r357, %r362, 31, %p171;
	mov.b64 	%rd202, %fd359;
	mov.b64 	{%r310, %r315}, %rd202;
	mov.b32 	%r316, 1;
	mov.b32 	%r358, -1;
	// begin inline asm
	shfl.sync.down.b32 %r309, %r310, %r316, %r357, %r358;
	// end inline asm
	// begin inline asm
	shfl.sync.down.b32 %r314, %r315, %r316, %r357, %r358;
	// end inline asm
	mov.b64 	%rd203, {%r309, %r314};
	mov.b64 	%fd280, %rd203;
	setp.lt.s32 	%p172, %r308, %r357;
	setp.lt.f64 	%p173, %fd359, %fd280;
	selp.f64 	%fd281, %fd280, %fd359, %p173;
	selp.f64 	%fd282, %fd281, %fd359, %p172;
	mov.b64 	%rd204, %fd282;
	mov.b64 	{%r320, %r325}, %rd204;
	mov.b32 	%r326, 2;
	// begin inline asm
	shfl.sync.down.b32 %r319, %r320, %r326, %r357, %r358;
	// end inline asm
	// begin inline asm
	shfl.sync.down.b32 %r324, %r325, %r326, %r357, %r358;
	// end inline asm
	mov.b64 	%rd205, {%r319, %r324};
	mov.b64 	%fd283, %rd205;
	add.s32 	%r363, %r308, 2;
	setp.gt.s32 	%p174, %r363, %r357;
	setp.lt.f64 	%p175, %fd282, %fd283;
	selp.f64 	%fd284, %fd283, %fd282, %p175;
	selp.f64 	%fd285, %fd282, %fd284, %p174;
	mov.b64 	%rd206, %fd285;
	mov.b64 	{%r330, %r335}, %rd206;
	mov.b32 	%r336, 4;
	// begin inline asm
	shfl.sync.down.b32 %r329, %r330, %r336, %r357, %r358;
	// end inline asm
	// begin inline asm
	shfl.sync.down.b32 %r334, %r335, %r336, %r357, %r358;
	// end inline asm
	mov.b64 	%rd207, {%r329, %r334};
	mov.b64 	%fd286, %rd207;
	add.s32 	%r364, %r308, 4;
	setp.gt.s32 	%p176, %r364, %r357;
	setp.lt.f64 	%p177, %fd285, %fd286;
	selp.f64 	%fd287, %fd286, %fd285, %p177;
	selp.f64 	%fd288, %fd285, %fd287, %p176;
	mov.b64 	%rd208, %fd288;
	mov.b64 	{%r340, %r345}, %rd208;
	mov.b32 	%r346, 8;
	// begin inline asm
	shfl.sync.down.b32 %r339, %r340, %r346, %r357, %r358;
	// end inline asm
	// begin inline asm
	shfl.sync.down.b32 %r344, %r345, %r346, %r357, %r358;
	// end inline asm
	mov.b64 	%rd209, {%r339, %r344};
	mov.b64 	%fd289, %rd209;
	add.s32 	%r365, %r308, 8;
	setp.gt.s32 	%p178, %r365, %r357;
	setp.lt.f64 	%p179, %fd288, %fd289;
	selp.f64 	%fd290, %fd289, %fd288, %p179;
	selp.f64 	%fd291, %fd288, %fd290, %p178;
	mov.b64 	%rd210, %fd291;
	mov.b64 	{%r350, %r355}, %rd210;
	mov.b32 	%r356, 16;
	// begin inline asm
	shfl.sync.down.b32 %r349, %r350, %r356, %r357, %r358;
	// end inline asm
	// begin inline asm
	shfl.sync.down.b32 %r354, %r355, %r356, %r357, %r358;
	// end inline asm
	mov.b64 	%rd211, {%r349, %r354};
	mov.b64 	%fd292, %rd211;
	add.s32 	%r366, %r308, 16;
	setp.gt.s32 	%p180, %r366, %r357;
	setp.lt.f64 	%p181, %fd291, %fd292;
	selp.f64 	%fd293, %fd292, %fd291, %p181;
	selp.f64 	%fd380, %fd291, %fd293, %p180;
	setp.ne.s32 	%p182, %r308, 0;
	@%p182 bra 	$L__BB3_20;
	shr.u32 	%r367, %r2, 2;
	and.b32  	%r368, %r367, 248;
	mov.u32 	%r369, _ZZN3cub18CUB_300001_SM_10006detail6reduce28DeviceReduceSingleTileKernelINS2_10policy_hubIdyN4cuda3__47maximumIvEEE10Policy1000EPdSB_yS8_ddNS5_3std3__410__identityEEEvT0_T1_T2_T3_T4_T6_E12temp_storage;
	add.s32 	%r370, %r369, %r368;
	st.shared.f64 	[%r370+8], %fd380;
$L__BB3_20:
	bar.sync 	0;
	setp.ne.s32 	%p183, %r2, 0;
	@%p183 bra 	$L__BB3_72;
	setp.gt.u64 	%p184, %rd32, 32;
	ld.shared.f64 	%fd294, [_ZZN3cub18CUB_300001_SM_10006detail6reduce28DeviceReduceSingleTileKernelINS2_10policy_hubIdyN4cuda3__47maximumIvEEE10Policy1000EPdSB_yS8_ddNS5_3std3__410__identityEEEvT0_T1_T2_T3_T4_T6_E12temp_storage+16];
	setp.lt.f64 	%p185, %fd380, %fd294;
	selp.f64 	%fd296, %fd294, %fd380, %p185;
	selp.f64 	%fd297, %fd296, %fd380, %p184;
	setp.gt.u64 	%p186, %rd32, 64;
	ld.shared.f64 	%fd299, [_ZZN3cub18CUB_300001_SM_10006detail6reduce28DeviceReduceSingleTileKernelINS2_10policy_hubIdyN4cuda3__47maximumIvEEE10Policy1000EPdSB_yS8_ddNS5_3std3__410__identityEEEvT0_T1_T2_T3_T4_T6_E12temp_storage+24];
	setp.lt.f64 	%p187, %fd297, %fd299;
	selp.f64 	%fd301, %fd299, %fd297, %p187;
	selp.f64 	%fd302, %fd301, %fd297, %p186;
	setp.gt.u64 	%p188, %rd32, 96;
	ld.shared.f64 	%fd304, [_ZZN3cub18CUB_300001_SM_10006detail6reduce28DeviceReduceSingleTileKernelINS2_10policy_hubIdyN4cuda3__47maximumIvEEE10Policy1000EPdSB_yS8_ddNS5_3std3__410__identityEEEvT0_T1_T2_T3_T4_T6_E12temp_storage+32];
	setp.lt.f64 	%p189, %fd302, %fd304;
	selp.f64 	%fd306, %fd304, %fd302, %p189;
	selp.f64 	%fd307, %fd306, %fd302, %p188;
	setp.gt.u64 	%p190, %rd32, 128;
	ld.shared.f64 	%fd309, [_ZZN3cub18CUB_300001_SM_10006detail6reduce28DeviceReduceSingleTileKernelINS2_10policy_hubIdyN4cuda3__47maximumIvEEE10Policy1000EPdSB_yS8_ddNS5_3std3__410__identityEEEvT0_T1_T2_T3_T4_T6_E12temp_storage+40];
	setp.lt.f64 	%p191, %fd307, %fd309;
	selp.f64 	%fd311, %fd309, %fd307, %p191;
	selp.f64 	%fd312, %fd311, %fd307, %p190;
	setp.gt.u64 	%p192, %rd32, 160;
	ld.shared.f64 	%fd314, [_ZZN3cub18CUB_300001_SM_10006detail6reduce28DeviceReduceSingleTileKernelINS2_10policy_hubIdyN4cuda3__47maximumIvEEE10Policy1000EPdSB_yS8_ddNS5_3std3__410__identityEEEvT0_T1_T2_T3_T4_T6_E12temp_storage+48];
	setp.lt.f64 	%p193, %fd312, %fd314;
	selp.f64 	%fd316, %fd314, %fd312, %p193;
	selp.f64 	%fd317, %fd316, %fd312, %p192;
	setp.gt.u64 	%p194, %rd32, 192;
	ld.shared.f64 	%fd319, [_ZZN3cub18CUB_300001_SM_10006detail6reduce28DeviceReduceSingleTileKernelINS2_10policy_hubIdyN4cuda3__47maximumIvEEE10Policy1000EPdSB_yS8_ddNS5_3std3__410__identityEEEvT0_T1_T2_T3_T4_T6_E12temp_storage+56];
	setp.lt.f64 	%p195, %fd317, %fd319;
	selp.f64 	%fd321, %fd319, %fd317, %p195;
	selp.f64 	%fd322, %fd321, %fd317, %p194;
	setp.gt.u64 	%p196, %rd32, 224;
	ld.shared.f64 	%fd324, [_ZZN3cub18CUB_300001_SM_10006detail6reduce28DeviceReduceSingleTileKernelINS2_10policy_hubIdyN4cuda3__47maximumIvEEE10Policy1000EPdSB_yS8_ddNS5_3std3__410__identityEEEvT0_T1_T2_T3_T4_T6_E12temp_storage+64];
	setp.lt.f64 	%p197, %fd322, %fd324;
	selp.f64 	%fd326, %fd324, %fd322, %p197;
	selp.f64 	%fd380, %fd326, %fd322, %p196;
	bra.uni 	$L__BB3_72;
$L__BB3_22:
	mov.u32 	%r14, %tid.x;
	shl.b32 	%r237, %r14, 2;
	mul.wide.u32 	%rd145, %r237, 8;
	add.s64 	%rd134, %rd31, %rd145;
	// begin inline asm
	ld.global.nc.v2.u64 {%rd132, %rd133}, [%rd134];
	// end inline asm
	add.s64 	%rd137, %rd134, 16;
	// begin inline asm
	ld.global.nc.v2.u64 {%rd135, %rd136}, [%rd137];
	// end inline asm
	mov.b64 	%fd206, %rd132;
	mov.b64 	%fd207, %rd133;
	mov.b64 	%fd208, %rd135;
	mov.b64 	%fd209, %rd136;
	add.s64 	%rd140, %rd134, 8192;
	// begin inline asm
	ld.global.nc.v2.u64 {%rd138, %rd139}, [%rd140];
	// end inline asm
	add.s64 	%rd143, %rd134, 8208;
	// begin inline asm
	ld.global.nc.v2.u64 {%rd141, %rd142}, [%rd143];
	// end inline asm
	mov.b64 	%fd210, %rd138;
	mov.b64 	%fd211, %rd139;
	mov.b64 	%fd212, %rd141;
	mov.b64 	%fd213, %rd142;
	setp.lt.f64 	%p111, %fd206, %fd207;
	selp.f64 	%fd214, %fd207, %fd206, %p111;
	setp.lt.f64 	%p112, %fd214, %fd208;
	selp.f64 	%fd215, %fd208, %fd214, %p112;
	setp.lt.f64 	%p113, %fd215, %fd209;
	selp.f64 	%fd216, %fd209, %fd215, %p113;
	setp.lt.f64 	%p114, %fd216, %fd210;
	selp.f64 	%fd217, %fd210, %fd216, %p114;
	setp.lt.f64 	%p115, %fd217, %fd211;
	selp.f64 	%fd218, %fd211, %fd217, %p115;
	setp.lt.f64 	%p116, %fd218, %fd212;
	selp.f64 	%fd219, %fd212, %fd218, %p116;
	setp.lt.f64 	%p117, %fd219, %fd213;
	selp.f64 	%fd366, %fd213, %fd219, %p117;
	add.s64 	%rd6, %rd32, -2048;
	setp.lt.u64 	%p118, %rd6, 2048;
	mov.b64 	%rd224, 2048;
	@%p118 bra 	$L__BB3_26;
	mov.b64 	%rd224, 2048;
$L__BB3_24:
	shl.b64 	%rd159, %rd224, 3;
	add.s64 	%rd149, %rd134, %rd159;
	// begin inline asm
	ld.global.nc.v2.u64 {%rd147, %rd148}, [%rd149];
	// end inline asm
	add.s64 	%rd152, %rd149, 16;
	// begin inline asm
	ld.global.nc.v2.u64 {%rd150, %rd151}, [%rd152];
	// end inline asm
	mov.b64 	%fd220, %rd147;
	mov.b64 	%fd221, %rd148;
	mov.b64 	%fd222, %rd150;
	mov.b64 	%fd223, %rd151;
	add.s64 	%rd155, %rd149, 8192;
	// begin inline asm
	ld.global.nc.v2.u64 {%rd153, %rd154}, [%rd155];
	// end inline asm
	add.s64 	%rd158, %rd149, 8208;
	// begin inline asm
	ld.global.nc.v2.u64 {%rd156, %rd157}, [%rd158];
	// end inline asm
	mov.b64 	%fd224, %rd153;
	mov.b64 	%fd225, %rd154;
	mov.b64 	%fd226, %rd156;
	mov.b64 	%fd227, %rd157;
	setp.lt.f64 	%p119, %fd366, %fd220;
	selp.f64 	%fd228, %fd220, %fd366, %p119;
	setp.lt.f64 	%p120, %fd228, %fd221;
	selp.f64 	%fd229, %fd221, %fd228, %p120;
	setp.lt.f64 	%p121, %fd229, %fd222;
	selp.f64 	%fd230, %fd222, %fd229, %p121;
	setp.lt.f64 	%p122, %fd230, %fd223;
	selp.f64 	%fd231, %fd223, %fd230, %p122;
	setp.lt.f64 	%p123, %fd231, %fd224;
	selp.f64 	%fd232, %fd224, %fd231, %p123;
	setp.lt.f64 	%p124, %fd232, %fd225;
	selp.f64 	%fd233, %fd225, %fd232, %p124;
	setp.lt.f64 	%p125, %fd233, %fd226;
	selp.f64 	%fd234, %fd226, %fd233, %p125;
	setp.lt.f64 	%p126, %fd234, %fd227;
	selp.f64 	%fd366, %fd227, %fd234, %p126;
	sub.s64 	%rd160, %rd32, %rd224;
	setp.lt.u64 	%p127, %rd160, 2048;
	@%p127 bra 	$L__BB3_34;
	add.s64 	%rd224, %rd224, 2048;
	setp.le.u64 	%p128, %rd224, %rd6;
	@%p128 bra 	$L__BB3_24;
$L__BB3_26:
	setp.le.u64 	%p129, %rd32, %rd224;
	@%p129 bra 	$L__BB3_34;
	cvt.u32.u64 	%r238, %rd224;
	cvt.u32.u64 	%r239, %rd32;
	sub.s32 	%r15, %r239, %r238;
	setp.ge.s32 	%p130, %r14, %r15;
	@%p130 bra 	$L__BB3_34;
	not.b32 	%r241, %r14;
	add.s32 	%r242, %r241, %r239;
	sub.s32 	%r16, %r242, %r238;
	and.b32  	%r244, %r16, 768;
	setp.eq.s32 	%p131, %r244, 768;
	mov.u32 	%r435, %r14;
	@%p131 bra 	$L__BB3_31;
	cvt.u64.u32 	%rd161, %r14;
	add.s64 	%rd162, %rd224, %rd161;
	shl.b64 	%rd163, %rd162, 3;
	add.s64 	%rd225, %rd31, %rd163;
	shr.u32 	%r245, %r16, 8;
	add.s32 	%r246, %r245, 1;
	and.b32  	%r247, %r246, 3;
	neg.s32 	%r433, %r247;
	mov.u32 	%r435, %r14;
$L__BB3_30:
	.pragma "nounroll";
	// begin inline asm
	ld.global.nc.u64 %rd164, [%rd225];
	// end inline asm
	mov.b64 	%fd236, %rd164;
	setp.lt.f64 	%p132, %fd366, %fd236;
	selp.f64 	%fd366, %fd236, %fd366, %p132;
	add.s32 	%r435, %r435, 256;
	add.s64 	%rd225, %rd225, 2048;
	add.s32 	%r433, %r433, 1;
	setp.ne.s32 	%p133, %r433, 0;
	@%p133 bra 	$L__BB3_30;
$L__BB3_31:
	setp.lt.u32 	%p134, %r16, 768;
	@%p134 bra 	$L__BB3_34;
	cvt.u64.u32 	%rd166, %r435;
	add.s64 	%rd167, %rd224, %rd166;
	shl.b64 	%rd168, %rd167, 3;
	add.s64 	%rd226, %rd31, %rd168;
$L__BB3_33:
	// begin inline asm
	ld.global.nc.u64 %rd169, [%rd226];
	// end inline asm
	mov.b64 	%fd237, %rd169;
	setp.lt.f64 	%p135, %fd366, %fd237;
	selp.f64 	%fd238, %fd237, %fd366, %p135;
	add.s64 	%rd172, %rd226, 2048;
	// begin inline asm
	ld.global.nc.u64 %rd171, [%rd172];
	// end inline asm
	mov.b64 	%fd239, %rd171;
	setp.lt.f64 	%p136, %fd238, %fd239;
	selp.f64 	%fd240, %fd239, %fd238, %p136;
	add.s64 	%rd174, %rd226, 4096;
	// begin inline asm
	ld.global.nc.u64 %rd173, [%rd174];
	// end inline asm
	mov.b64 	%fd241, %rd173;
	setp.lt.f64 	%p137, %fd240, %fd241;
	selp.f64 	%fd242, %fd241, %fd240, %p137;
	add.s64 	%rd176, %rd226, 6144;
	// begin inline asm
	ld.global.nc.u64 %rd175, [%rd176];
	// end inline asm
	mov.b64 	%fd243, %rd175;
	setp.lt.f64 	%p138, %fd242, %fd243;
	selp.f64 	%fd366, %fd243, %fd242, %p138;
	add.s32 	%r435, %r435, 1024;
	add.s64 	%rd226, %rd226, 8192;
	setp.lt.s32 	%p139, %r435, %r15;
	@%p139 bra 	$L__BB3_33;
$L__BB3_34:
	// begin inline asm
	mov.u32 %r248, %laneid;
	// end inline asm
	mov.b64 	%rd177, %fd366;
	mov.b64 	{%r250, %r255}, %rd177;
	mov.b32 	%r256, 1;
	mov.b32 	%r297, 31;
	mov.b32 	%r298, -1;
	// begin inline asm
	shfl.sync.down.b32 %r249, %r250, %r256, %r297, %r298;
	// end inline asm
	// begin inline asm
	shfl.sync.down.b32 %r254, %r255, %r256, %r297, %r298;
	// end inline asm
	mov.b64 	%rd178, {%r249, %r254};
	mov.b64 	%fd244, %rd178;
	setp.gt.s32 	%p140, %r248, 30;
	setp.lt.f64 	%p141, %fd366, %fd244;
	selp.f64 	%fd245, %fd244, %fd366, %p141;
	selp.f64 	%fd246, %fd366, %fd245, %p140;
	mov.b64 	%rd179, %fd246;
	mov.b64 	{%r260, %r265}, %rd179;
	mov.b32 	%r266, 2;
	// begin inline asm
	shfl.sync.down.b32 %r259, %r260, %r266, %r297, %r298;
	// end inline asm
	// begin inline asm
	shfl.sync.down.b32 %r264, %r265, %r266, %r297, %r298;
	// end inline asm
	mov.b64 	%rd180, {%r259, %r264};
	mov.b64 	%fd247, %rd180;
	setp.gt.s32 	%p142, %r248, 29;
	setp.lt.f64 	%p143, %fd246, %fd247;
	selp.f64 	%fd248, %fd247, %fd246, %p143;
	selp.f64 	%fd249, %fd246, %fd248, %p142;
	mov.b64 	%rd181, %fd249;
	mov.b64 	{%r270, %r275}, %rd181;
	mov.b32 	%r276, 4;
	// begin inline asm
	shfl.sync.down.b32 %r269, %r270, %r276, %r297, %r298;
	// end inline asm
	// begin inline asm
	shfl.sync.down.b32 %r274, %r275, %r276, %r297, %r298;
	// end inline asm
	mov.b64 	%rd182, {%r269, %r274};
	mov.b64 	%fd250, %rd182;
	setp.gt.s32 	%p144, %r248, 27;
	setp.lt.f64 	%p145, %fd249, %fd250;
	selp.f64 	%fd251, %fd250, %fd249, %p145;
	selp.f64 	%fd252, %fd249, %fd251, %p144;
	mov.b64 	%rd183, %fd252;
	mov.b64 	{%r280, %r285}, %rd183;
	mov.b32 	%r286, 8;
	// begin inline asm
	shfl.sync.down.b32 %r279, %r280, %r286, %r297, %r298;
	// end inline asm
	// begin inline asm
	shfl.sync.down.b32 %r284, %r285, %r286, %r297, %r298;
	// end inline asm
	mov.b64 	%rd184, {%r279, %r284};
	mov.b64 	%fd253, %rd184;
	setp.gt.s32 	%p146, %r248, 23;
	setp.lt.f64 	%p147, %fd252, %fd253;
	selp.f64 	%fd254, %fd253, %fd252, %p147;
	selp.f64 	%fd255, %fd252, %fd254, %p146;
	mov.b64 	%rd185, %fd255;
	mov.b64 	{%r290, %r295}, %rd185;
	mov.b32 	%r296, 16;
	// begin inline asm
	shfl.sync.down.b32 %r289, %r290, %r296, %r297, %r298;
	// end inline asm
	// begin inline asm
	shfl.sync.down.b32 %r294, %r295, %r296, %r297, %r298;
	// end inline asm
	mov.b64 	%rd186, {%r289, %r294};
	mov.b64 	%fd256, %rd186;
	setp.gt.s32 	%p148, %r248, 15;
	setp.lt.f64 	%p149, %fd255, %fd256;
	selp.f64 	%fd26, %fd256, %fd255, %p149;
	selp.f64 	%fd380, %fd255, %fd26, %p148;
	setp.ne.s32 	%p150, %r248, 0;
	@%p150 bra 	$L__BB3_36;
	shr.u32 	%r299, %r14, 2;
	and.b32  	%r300, %r299, 248;
	mov.u32 	%r301, _ZZN3cub18CUB_300001_SM_10006detail6reduce28DeviceReduceSingleTileKernelINS2_10policy_hubIdyN4cuda3__47maximumIvEEE10Policy1000EPdSB_yS8_ddNS5_3std3__410__identityEEEvT0_T1_T2_T3_T4_T6_E12temp_storage;
	add.s32 	%r302, %r301, %r300;
	st.shared.f64 	[%r302+8], %fd26;
$L__BB3_36:
	bar.sync 	0;
	setp.ne.s32 	%p151, %r14, 0;
	@%p151 bra 	$L__BB3_72;
	ld.shared.f64 	%fd257, [_ZZN3cub18CUB_300001_SM_10006detail6reduce28DeviceReduceSingleTileKernelINS2_10policy_hubIdyN4cuda3__47maximumIvEEE10Policy1000EPdSB_yS8_ddNS5_3std3__410__identityEEEvT0_T1_T2_T3_T4_T6_E12temp_storage+16];
	setp.lt.f64 	%p152, %fd380, %fd257;
	selp.f64 	%fd258, %fd257, %fd380, %p152;
	ld.shared.f64 	%fd259, [_ZZN3cub18CUB_300001_SM_10006detail6reduce28DeviceReduceSingleTileKernelINS2_10policy_hubIdyN4cuda3__47maximumIvEEE10Policy1000EPdSB_yS8_ddNS5_3std3__410__identityEEEvT0_T1_T2_T3_T4_T6_E12temp_storage+24];
	setp.lt.f64 	%p153, %fd258, %fd259;
	selp.f64 	%fd260, %fd259, %fd258, %p153;
	ld.shared.f64 	%fd261, [_ZZN3cub18CUB_300001_SM_10006detail6reduce28DeviceReduceSingleTileKernelINS2_10policy_hubIdyN4cuda3__47maximumIvEEE10Policy1000EPdSB_yS8_ddNS5_3std3__410__identityEEEvT0_T1_T2_T3_T4_T6_E12temp_storage+32];
	setp.lt.f64 	%p154, %fd260, %fd261;
	selp.f64 	%fd262, %fd261, %fd260, %p154;
	ld.shared.f64 	%fd263, [_ZZN3cub18CUB_300001_SM_10006detail6reduce28DeviceReduceSingleTileKernelINS2_10policy_hubIdyN4cuda3__47maximumIvEEE10Policy1000EPdSB_yS8_ddNS5_3std3__410__identityEEEvT0_T1_T2_T3_T4_T6_E12temp_storage+40];
	setp.lt.f64 	%p155, %fd262, %fd263;
	selp.f64 	%fd264, %fd263, %fd262, %p155;
	ld.shared.f64 	%fd265, [_ZZN3cub18CUB_300001_SM_10006detail6reduce28DeviceReduceSingleTileKernelINS2_10policy_hubIdyN4cuda3__47maximumIvEEE10Policy1000EPdSB_yS8_ddNS5_3std3__410__identityEEEvT0_T1_T2_T3_T4_T6_E12temp_storage+48];
	setp.lt.f64 	%p156, %fd264, %fd265;
	selp.f64 	%fd266, %fd265, %fd264, %p156;
	ld.shared.f64 	%fd267, [_ZZN3cub18CUB_300001_SM_10006detail6reduce28DeviceReduceSingleTileKernelINS2_10policy_hubIdyN4cuda3__47maximumIvEEE10Policy1000EPdSB_yS8_ddNS5_3std3__410__identityEEEvT0_T1_T2_T3_T4_T6_E12temp_storage+56];
	setp.lt.f64 	%p157, %fd266, %fd267;
	selp.f64 	%fd268, %fd267, %fd266, %p157;
	ld.shared.f64 	%fd269, [_ZZN3cub18CUB_300001_SM_10006detail6reduce28DeviceReduceSingleTileKernelINS2_10policy_hubIdyN4cuda3__47maximumIvEEE10Policy1000EPdSB_yS8_ddNS5_3std3__410__identityEEEvT0_T1_T2_T3_T4_T6_E12temp_storage+64];
	setp.lt.f64 	%p158, %fd268, %fd269;
	selp.f64 	%fd380, %fd269, %fd268, %p158;
	bra.uni 	$L__BB3_72;
$L__BB3_38:
	setp.gt.u64 	%p3, %rd32, 2047;
	@%p3 bra 	$L__BB3_56;
	cvt.u32.u64 	%r25, %rd32;
	mov.u32 	%r26, %tid.x;
	setp.ge.u32 	%p52, %r26, %r25;
	mov.f64 	%fd372, 0d0000000000000000;
	mov.u32 	%r440, %r26;
	@%p52 bra 	$L__BB3_41;
	mul.wide.u32 	%rd99, %r26, 8;
	add.s64 	%rd98, %rd31, %rd99;
	// begin inline asm
	ld.global.nc.u64 %rd97, [%rd98];
	// end inline asm
	mov.b64 	%fd372, %rd97;
	add.s32 	%r440, %r26, 256;
$L__BB3_41:
	setp.ge.u32 	%p53, %r440, %r25;
	@%p53 bra 	$L__BB3_47;
	not.b32 	%r114, %r440;
	add.s32 	%r29, %r114, %r25;
	and.b32  	%r115, %r29, 768;
	setp.eq.s32 	%p54, %r115, 768;
	@%p54 bra 	$L__BB3_45;
	mul.wide.u32 	%rd100, %r440, 8;
	add.s64 	%rd227, %rd31, %rd100;
	shr.u32 	%r116, %r29, 8;
	add.s32 	%r117, %r116, 1;
	and.b32  	%r118, %r117, 3;
	neg.s32 	%r438, %r118;
$L__BB3_44:
	.pragma "nounroll";
	// begin inline asm
	ld.global.nc.u64 %rd101, [%rd227];
	// end inline asm
	mov.b64 	%fd125, %rd101;
	setp.lt.f64 	%p55, %fd372, %fd125;
	selp.f64 	%fd372, %fd125, %fd372, %p55;
	add.s32 	%r440, %r440, 256;
	add.s64 	%rd227, %rd227, 2048;
	add.s32 	%r438, %r438, 1;
	setp.ne.s32 	%p56, %r438, 0;
	@%p56 bra 	$L__BB3_44;
$L__BB3_45:
	setp.lt.u32 	%p57, %r29, 768;
	@%p57 bra 	$L__BB3_47;
$L__BB3_46:
	mul.wide.s32 	%rd111, %r440, 8;
	add.s64 	%rd104, %rd31, %rd111;
	// begin inline asm
	ld.global.nc.u64 %rd103, [%rd104];
	// end inline asm
	mov.b64 	%fd126, %rd103;
	setp.lt.f64 	%p58, %fd372, %fd126;
	selp.f64 	%fd127, %fd126, %fd372, %p58;
	add.s64 	%rd106, %rd104, 2048;
	// begin inline asm
	ld.global.nc.u64 %rd105, [%rd106];
	// end inline asm
	mov.b64 	%fd128, %rd105;
	setp.lt.f64 	%p59, %fd127, %fd128;
	selp.f64 	%fd129, %fd128, %fd127, %p59;
	add.s64 	%rd108, %rd104, 4096;
	// begin inline asm
	ld.global.nc.u64 %rd107, [%rd108];
	// end inline asm
	mov.b64 	%fd130, %rd107;
	setp.lt.f64 	%p60, %fd129, %fd130;
	selp.f64 	%fd131, %fd130, %fd129, %p60;
	add.s64 	%rd110, %rd104, 6144;
	// begin inline asm
	ld.global.nc.u64 %rd109, [%rd110];
	// end inline asm
	mov.b64 	%fd132, %rd109;
	setp.lt.f64 	%p61, %fd131, %fd132;
	selp.f64 	%fd372, %fd132, %fd131, %p61;
	add.s32 	%r440, %r440, 1024;
	setp.lt.s32 	%p62, %r440, %r25;
	@%p62 bra 	$L__BB3_46;
$L__BB3_47:
	setp.lt.u64 	%p63, %rd32, 256;
	@%p63 bra 	$L__BB3_52;
	// begin inline asm
	mov.u32 %r182, %laneid;
	// end inline asm
	mov.b64 	%rd122, %fd372;
	mov.b64 	{%r184, %r189}, %rd122;
	mov.b32 	%r190, 1;
	mov.b32 	%r231, 31;
	mov.b32 	%r232, -1;
	// begin inline asm
	shfl.sync.down.b32 %r183, %r184, %r190, %r231, %r232;
	// end inline asm
	// begin inline asm
	shfl.sync.down.b32 %r188, %r189, %r190, %r231, %r232;
	// end inline asm
	mov.b64 	%rd123, {%r183, %r188};
	mov.b64 	%fd180, %rd123;
	setp.gt.s32 	%p91, %r182, 30;
	setp.lt.f64 	%p92, %fd372, %fd180;
	selp.f64 	%fd181, %fd180, %fd372, %p92;
	selp.f64 	%fd182, %fd372, %fd181, %p91;
	mov.b64 	%rd124, %fd182;
	mov.b64 	{%r194, %r199}, %rd124;
	mov.b32 	%r200, 2;
	// begin inline asm
	shfl.sync.down.b32 %r193, %r194, %r200, %r231, %r232;
	// end inline asm
	// begin inline asm
	shfl.sync.down.b32 %r198, %r199, %r200, %r231, %r232;
	// end inline asm
	mov.b64 	%rd125, {%r193, %r198};
	mov.b64 	%fd183, %rd125;
	setp.gt.s32 	%p93, %r182, 29;
	setp.lt.f64 	%p94, %fd182, %fd183;
	selp.f64 	%fd184, %fd183, %fd182, %p94;
	selp.f64 	%fd185, %fd182, %fd184, %p93;
	mov.b64 	%rd126, %fd185;
	mov.b64 	{%r204, %r209}, %rd126;
	mov.b32 	%r210, 4;
	// begin inline asm
	shfl.sync.down.b32 %r203, %r204, %r210, %r231, %r232;
	// end inline asm
	// begin inline asm
	shfl.sync.down.b32 %r208, %r209, %r210, %r231, %r232;
	// end inline asm
	mov.b64 	%rd127, {%r203, %r208};
	mov.b64 	%fd186, %rd127;
	setp.gt.s32 	%p95, %r182, 27;
	setp.lt.f64 	%p96, %fd185, %fd186;
	selp.f64 	%fd187, %fd186, %fd185, %p96;
	selp.f64 	%fd188, %fd185, %fd187, %p95;
	mov.b64 	%rd128, %fd188;
	mov.b64 	{%r214, %r219}, %rd128;
	mov.b32 	%r220, 8;
	// begin inline asm
	shfl.sync.down.b32 %r213, %r214, %r220, %r231, %r232;
	// end inline asm
	// begin inline asm
	shfl.sync.down.b32 %r218, %r219, %r220, %r231, %r232;
	// end inline asm
	mov.b64 	%rd129, {%r213, %r218};
	mov.b64 	%fd189, %rd129;
	setp.gt.s32 	%p97, %r182, 23;
	setp.lt.f64 	%p98, %fd188, %fd189;
	selp.f64 	%fd190, %fd189, %fd188, %p98;
	selp.f64 	%fd191, %fd188, %fd190, %p97;
	mov.b64 	%rd130, %fd191;
	mov.b64 	{%r224, %r229}, %rd130;
	mov.b32 	%r230, 16;
	// begin inline asm
	shfl.sync.down.b32 %r223, %r224, %r230, %r231, %r232;
	// end inline asm
	// begin inline asm
	shfl.sync.down.b32 %r228, %r229, %r230, %r231, %r232;
	// end inline asm
	mov.b64 	%rd131, {%r223, %r228};
	mov.b64 	%fd192, %rd131;
	setp.gt.s32 	%p99, %r182, 15;
	setp.lt.f64 	%p100, %fd191, %fd192;
	selp.f64 	%fd38, %fd192, %fd191, %p100;
	selp.f64 	%fd380, %fd191, %fd38, %p99;
	setp.ne.s32 	%p101, %r182, 0;
	@%p101 bra 	$L__BB3_50;
	shr.u32 	%r233, %r26, 2;
	and.b32  	%r234, %r233, 248;
	mov.u32 	%r235, _ZZN3cub18CUB_300001_SM_10006detail6reduce28DeviceReduceSingleTileKernelINS2_10policy_hubIdyN4cuda3__47maximumIvEEE10Policy1000EPdSB_yS8_ddNS5_3std3__410__identityEEEvT0_T1_T2_T3_T4_T6_E12temp_storage;
	add.s32 	%r236, %r235, %r234;
	st.shared.f64 	[%r236+8], %fd38;
$L__BB3_50:
	bar.sync 	0;
	setp.ne.s32 	%p102, %r26, 0;
	@%p102 bra 	$L__BB3_72;
	ld.shared.f64 	%fd193, [_ZZN3cub18CUB_300001_SM_10006detail6reduce28DeviceReduceSingleTileKernelINS2_10policy_hubIdyN4cuda3__47maximumIvEEE10Policy1000EPdSB_yS8_ddNS5_3std3__410__identityEEEvT0_T1_T2_T3_T4_T6_E12temp_storage+16];
	setp.lt.f64 	%p103, %fd380, %fd193;
	selp.f64 	%fd194, %fd193, %fd380, %p103;
	ld.shared.f64 	%fd195, [_ZZN3cub18CUB_300001_SM_10006detail6reduce28DeviceReduceSingleTileKernelINS2_10policy_hubIdyN4cuda3__47maximumIvEEE10Policy1000EPdSB_yS8_ddNS5_3std3__410__identityEEEvT0_T1_T2_T3_T4_T6_E12temp_storage+24];
	setp.lt.f64 	%p104, %fd194, %fd195;
	selp.f64 	%fd196, %fd195, %fd194, %p104;
	ld.shared.f64 	%fd197, [_ZZN3cub18CUB_300001_SM_10006detail6reduce28DeviceReduceSingleTileKernelINS2_10policy_hubIdyN4cuda3__47maximumIvEEE10Policy1000EPdSB_yS8_ddNS5_3std3__410__identityEEEvT0_T1_T2_T3_T4_T6_E12temp_storage+32];
	setp.lt.f64 	%p105, %fd196, %fd197;
	selp.f64 	%fd198, %fd197, %fd196, %p105;
	ld.shared.f64 	%fd199, [_ZZN3cub18CUB_300001_SM_10006detail6reduce28DeviceReduceSingleTileKernelINS2_10policy_hubIdyN4cuda3__47maximumIvEEE10Policy1000EPdSB_yS8_ddNS5_3std3__410__identityEEEvT0_T1_T2_T3_T4_T6_E12temp_storage+40];
	setp.lt.f64 	%p106, %fd198, %fd199;
	selp.f64 	%fd200, %fd199, %fd198, %p106;
	ld.shared.f64 	%fd201, [_ZZN3cub18CUB_300001_SM_10006detail6reduce28DeviceReduceSingleTileKernelINS2_10policy_hubIdyN4cuda3__47maximumIvEEE10Policy1000EPdSB_yS8_ddNS5_3std3__410__identityEEEvT0_T1_T2_T3_T4_T6_E12temp_storage+48];
	setp.lt.f64 	%p107, %fd200, %fd201;
	selp.f64 	%fd202, %fd201, %fd200, %p107;
	ld.shared.f64 	%fd203, [_ZZN3cub18CUB_300001_SM_10006detail6reduce28DeviceReduceSingleTileKernelINS2_10policy_hubIdyN4cuda3__47maximumIvEEE10Policy1000EPdSB_yS8_ddNS5_3std3__410__identityEEEvT0_T1_T2_T3_T4_T6_E12temp_storage+56];
	setp.lt.f64 	%p108, %fd202, %fd203;
	selp.f64 	%fd204, %fd203, %fd202, %p108;
	ld.shared.f64 	%fd205, [_ZZN3cub18CUB_300001_SM_10006detail6reduce28DeviceReduceSingleTileKernelINS2_10policy_hubIdyN4cuda3__47maximumIvEEE10Policy1000EPdSB_yS8_ddNS5_3std3__410__identityEEEvT0_T1_T2_T3_T4_T6_E12temp_storage+64];
	setp.lt.f64 	%p109, %fd204, %fd205;
	selp.f64 	%fd380, %fd205, %fd204, %p109;
	bra.uni 	$L__BB3_72;
$L__BB3_52:
	// begin inline asm
	mov.u32 %r119, %laneid;
	// end inline asm
	and.b32  	%r170, %r26, 992;
	add.s32 	%r171, %r170, 32;
	setp.gt.u32 	%p64, %r171, %r25;
	not.b32 	%r172, %r170;
	add.s32 	%r173, %r25, %r172;
	selp.b32 	%r168, %r173, 31, %p64;
	mov.b64 	%rd112, %fd372;
	mov.b64 	{%r121, %r126}, %rd112;
	mov.b32 	%r127, 1;
	mov.b32 	%r169, -1;
	// begin inline asm
	shfl.sync.down.b32 %r120, %r121, %r127, %r168, %r169;
	// end inline asm
	// begin inline asm
	shfl.sync.down.b32 %r125, %r126, %r127, %r168, %r169;
	// end inline asm
	mov.b64 	%rd113, {%r120, %r125};
	mov.b64 	%fd133, %rd113;
	setp.lt.s32 	%p65, %r119, %r168;
	setp.lt.f64 	%p66, %fd372, %fd133;
	selp.f64 	%fd134, %fd133, %fd372, %p66;
	selp.f64 	%fd135, %fd134, %fd372, %p65;
	mov.b64 	%rd114, %fd135;
	mov.b64 	{%r131, %r136}, %rd114;
	mov.b32 	%r137, 2;
	// begin inline asm
	shfl.sync.down.b32 %r130, %r131, %r137, %r168, %r169;
	// end inline asm
	// begin inline asm
	shfl.sync.down.b32 %r135, %r136, %r137, %r168, %r169;
	// end inline asm
	mov.b64 	%rd115, {%r130, %r135};
	mov.b64 	%fd136, %rd115;
	add.s32 	%r174, %r119, 2;
	setp.gt.s32 	%p67, %r174, %r168;
	setp.lt.f64 	%p68, %fd135, %fd136;
	selp.f64 	%fd137, %fd136, %fd135, %p68;
	selp.f64 	%fd138, %fd135, %fd137, %p67;
	mov.b64 	%rd116, %fd138;
	mov.b64 	{%r141, %r146}, %rd116;
	mov.b32 	%r147, 4;
	// begin inline asm
	shfl.sync.down.b32 %r140, %r141, %r147, %r168, %r169;
	// end inline asm
	// begin inline asm
	shfl.sync.down.b32 %r145, %r146, %r147, %r168, %r169;
	// end inline asm
	mov.b64 	%rd117, {%r140, %r145};
	mov.b64 	%fd139, %rd117;
	add.s32 	%r175, %r119, 4;
	setp.gt.s32 	%p69, %r175, %r168;
	setp.lt.f64 	%p70, %fd138, %fd139;
	selp.f64 	%fd140, %fd139, %fd138, %p70;
	selp.f64 	%fd141, %fd138, %fd140, %p69;
	mov.b64 	%rd118, %fd141;
	mov.b64 	{%r151, %r156}, %rd118;
	mov.b32 	%r157, 8;
	// begin inline asm
	shfl.sync.down.b32 %r150, %r151, %r157, %r168, %r169;
	// end inline asm
	// begin inline asm
	shfl.sync.down.b32 %r155, %r156, %r157, %r168, %r169;
	// end inline asm
	mov.b64 	%rd119, {%r150, %r155};
	mov.b64 	%fd142, %rd119;
	add.s32 	%r176, %r119, 8;
	setp.gt.s32 	%p71, %r176, %r168;
	setp.lt.f64 	%p72, %fd141, %fd142;
	selp.f64 	%fd143, %fd142, %fd141, %p72;
	selp.f64 	%fd144, %fd141, %fd143, %p71;
	mov.b64 	%rd120, %fd144;
	mov.b64 	{%r161, %r166}, %rd120;
	mov.b32 	%r167, 16;
	// begin inline asm
	shfl.sync.down.b32 %r160, %r161, %r167, %r168, %r169;
	// end inline asm
	// begin inline asm
	shfl.sync.down.b32 %r165, %r166, %r167, %r168, %r169;
	// end inline asm
	mov.b64 	%rd121, {%r160, %r165};
	mov.b64 	%fd145, %rd121;
	add.s32 	%r177, %r119, 16;
	setp.gt.s32 	%p73, %r177, %r168;
	setp.lt.f64 	%p74, %fd144, %fd145;
	selp.f64 	%fd146, %fd145, %fd144, %p74;
	selp.f64 	%fd380, %fd144, %fd146, %p73;
	setp.ne.s32 	%p75, %r119, 0;
	@%p75 bra 	$L__BB3_54;
	shr.u32 	%r178, %r26, 2;
	and.b32  	%r179, %r178, 248;
	mov.u32 	%r180, _ZZN3cub18CUB_300001_SM_10006detail6reduce28DeviceReduceSingleTileKernelINS2_10policy_hubIdyN4cuda3__47maximumIvEEE10Policy1000EPdSB_yS8_ddNS5_3std3__410__identityEEEvT0_T1_T2_T3_T4_T6_E12temp_storage;
	add.s32 	%r181, %r180, %r179;
	st.shared.f64 	[%r181+8], %fd380;
$L__BB3_54:
	bar.sync 	0;
	setp.ne.s32 	%p76, %r26, 0;
	@%p76 bra 	$L__BB3_72;
	setp.gt.u64 	%p77, %rd32, 32;
	ld.shared.f64 	%fd147, [_ZZN3cub18CUB_300001_SM_10006detail6reduce28DeviceReduceSingleTileKernelINS2_10policy_hubIdyN4cuda3__47maximumIvEEE10Policy1000EPdSB_yS8_ddNS5_3std3__410__identityEEEvT0_T1_T2_T3_T4_T6_E12temp_storage+16];
	setp.lt.f64 	%p78, %fd380, %fd147;
	selp.f64 	%fd149, %fd147, %fd380, %p78;
	selp.f64 	%fd150, %fd149, %fd380, %p77;
	setp.gt.u64 	%p79, %rd32, 64;
	ld.shared.f64 	%fd152, [_ZZN3cub18CUB_300001_SM_10006detail6reduce28DeviceReduceSingleTileKernelINS2_10policy_hubIdyN4cuda3__47maximumIvEEE10Policy1000EPdSB_yS8_ddNS5_3std3__410__identityEEEvT0_T1_T2_T3_T4_T6_E12temp_storage+24];
	setp.lt.f64 	%p80, %fd150, %fd152;
	selp.f64 	%fd154, %fd152, %fd150, %p80;
	selp.f64 	%fd155, %fd154, %fd150, %p79;
	setp.gt.u64 	%p81, %rd32, 96;
	ld.shared.f64 	%fd157, [_ZZN3cub18CUB_300001_SM_10006detail6reduce28DeviceReduceSingleTileKernelINS2_10policy_hubIdyN4cuda3__47maximumIvEEE10Policy1000EPdSB_yS8_ddNS5_3std3__410__identityEEEvT0_T1_T2_T3_T4_T6_E12temp_storage+32];
	setp.lt.f64 	%p82, %fd155, %fd157;
	selp.f64 	%fd159, %fd157, %fd155, %p82;
	selp.f64 	%fd160, %fd159, %fd155, %p81;
	setp.gt.u64 	%p83, %rd32, 128;
	ld.shared.f64 	%fd162, [_ZZN3cub18CUB_300001_SM_10006detail6reduce28DeviceReduceSingleTileKernelINS2_10policy_hubIdyN4cuda3__47maximumIvEEE10Policy1000EPdSB_yS8_ddNS5_3std3__410__identityEEEvT0_T1_T2_T3_T4_T6_E12temp_storage+40];
	setp.lt.f64 	%p84, %fd160, %fd162;
	selp.f64 	%fd164, %fd162, %fd160, %p84;
	selp.f64 	%fd165, %fd164, %fd160, %p83;
	setp.gt.u64 	%p85, %rd32, 160;
	ld.shared.f64 	%fd167, [_ZZN3cub18CUB_300001_SM_10006detail6reduce28DeviceReduceSingleTileKernelINS2_10policy_hubIdyN4cuda3__47maximumIvEEE10Policy1000EPdSB_yS8_ddNS5_3std3__410__identityEEEvT0_T1_T2_T3_T4_T6_E12temp_storage+48];
	setp.lt.f64 	%p86, %fd165, %fd167;
	selp.f64 	%fd169, %fd167, %fd165, %p86;
	selp.f64 	%fd170, %fd169, %fd165, %p85;
	setp.gt.u64 	%p87, %rd32, 192;
	ld.shared.f64 	%fd172, [_ZZN3cub18CUB_300001_SM_10006detail6reduce28DeviceReduceSingleTileKernelINS2_10policy_hubIdyN4cuda3__47maximumIvEEE10Policy1000EPdSB_yS8_ddNS5_3std3__410__identityEEEvT0_T1_T2_T3_T4_T6_E12temp_storage+56];
	setp.lt.f64 	%p88, %fd170, %fd172;
	selp.f64 	%fd174, %fd172, %fd170, %p88;
	selp.f64 	%fd175, %fd174, %fd170, %p87;
	setp.gt.u64 	%p89, %rd32, 224;
	ld.shared.f64 	%fd177, [_ZZN3cub18CUB_300001_SM_10006detail6reduce28DeviceReduceSingleTileKernelINS2_10policy_hubIdyN4cuda3__47maximumIvEEE10Policy1000EPdSB_yS8_ddNS5_3std3__410__identityEEEvT0_T1_T2_T3_T4_T6_E12temp_storage+64];
	setp.lt.f64 	%p90, %fd175, %fd177;
	selp.f64 	%fd179, %fd177, %fd175, %p90;
	selp.f64 	%fd380, %fd179, %fd175, %p89;
	bra.uni 	$L__BB3_72;
$L__BB3_56:
	mov.u32 	%r38, %tid.x;
	cvt.u64.u32 	%rd19, %r38;
	mul.wide.u32 	%rd52, %r38, 8;
	add.s64 	%rd36, %rd31, %rd52;
	// begin inline asm
	ld.global.nc.u64 %rd35, [%rd36];
	// end inline asm
	mov.b64 	%fd59, %rd35;
	add.s64 	%rd38, %rd36, 2048;
	// begin inline asm
	ld.global.nc.u64 %rd37, [%rd38];
	// end inline asm
	mov.b64 	%fd60, %rd37;
	add.s64 	%rd40, %rd36, 4096;
	// begin inline asm
	ld.global.nc.u64 %rd39, [%rd40];
	// end inline asm
	mov.b64 	%fd61, %rd39;
	add.s64 	%rd42, %rd36, 6144;
	// begin inline asm
	ld.global.nc.u64 %rd41, [%rd42];
	// end inline asm
	mov.b64 	%fd62, %rd41;
	add.s64 	%rd44, %rd36, 8192;
	// begin inline asm
	ld.global.nc.u64 %rd43, [%rd44];
	// end inline asm
	mov.b64 	%fd63, %rd43;
	add.s64 	%rd46, %rd36, 10240;
	// begin inline asm
	ld.global.nc.u64 %rd45, [%rd46];
	// end inline asm
	mov.b64 	%fd64, %rd45;
	add.s64 	%rd48, %rd36, 12288;
	// begin inline asm
	ld.global.nc.u64 %rd47, [%rd48];
	// end inline asm
	mov.b64 	%fd65, %rd47;
	add.s64 	%rd50, %rd36, 14336;
	// begin inline asm
	ld.global.nc.u64 %rd49, [%rd50];
	// end inline asm
	mov.b64 	%fd66, %rd49;
	setp.lt.f64 	%p4, %fd59, %fd60;
	selp.f64 	%fd67, %fd60, %fd59, %p4;
	setp.lt.f64 	%p5, %fd67, %fd61;
	selp.f64 	%fd68, %fd61, %fd67, %p5;
	setp.lt.f64 	%p6, %fd68, %fd62;
	selp.f64 	%fd69, %fd62, %fd68, %p6;
	setp.lt.f64 	%p7, %fd69, %fd63;
	selp.f64 	%fd70, %fd63, %fd69, %p7;
	setp.lt.f64 	%p8, %fd70, %fd64;
	selp.f64 	%fd71, %fd64, %fd70, %p8;
	setp.lt.f64 	%p9, %fd71, %fd65;
	selp.f64 	%fd72, %fd65, %fd71, %p9;
	setp.lt.f64 	%p10, %fd72, %fd66;
	selp.f64 	%fd379, %fd66, %fd72, %p10;
	add.s64 	%rd21, %rd32, -2048;
	setp.lt.u64 	%p11, %rd21, 2048;
	mov.b64 	%rd229, 2048;
	@%p11 bra 	$L__BB3_60;
	mov.b64 	%rd229, 2048;
$L__BB3_58:
	shl.b64 	%rd70, %rd229, 3;
	add.s64 	%rd55, %rd36, %rd70;
	// begin inline asm
	ld.global.nc.u64 %rd54, [%rd55];
	// end inline asm
	mov.b64 	%fd73, %rd54;
	add.s64 	%rd57, %rd55, 2048;
	// begin inline asm
	ld.global.nc.u64 %rd56, [%rd57];
	// end inline asm
	mov.b64 	%fd74, %rd56;
	add.s64 	%rd59, %rd55, 4096;
	// begin inline asm
	ld.global.nc.u64 %rd58, [%rd59];
	// end inline asm
	mov.b64 	%fd75, %rd58;
	add.s64 	%rd61, %rd55, 6144;
	// begin inline asm
	ld.global.nc.u64 %rd60, [%rd61];
	// end inline asm
	mov.b64 	%fd76, %rd60;
	add.s64 	%rd63, %rd55, 8192;
	// begin inline asm
	ld.global.nc.u64 %rd62, [%rd63];
	// end inline asm
	mov.b64 	%fd77, %rd62;
	add.s64 	%rd65, %rd55, 10240;
	// begin inline asm
	ld.global.nc.u64 %rd64, [%rd65];
	// end inline asm
	mov.b64 	%fd78, %rd64;
	add.s64 	%rd67, %rd55, 12288;
	// begin inline asm
	ld.global.nc.u64 %rd66, [%rd67];
	// end inline asm
	mov.b64 	%fd79, %rd66;
	add.s64 	%rd69, %rd55, 14336;
	// begin inline asm
	ld.global.nc.u64 %rd68, [%rd69];
	// end inline asm
	mov.b64 	%fd80, %rd68;
	setp.lt.f64 	%p12, %fd379, %fd73;
	selp.f64 	%fd81, %fd73, %fd379, %p12;
	setp.lt.f64 	%p13, %fd81, %fd74;
	selp.f64 	%fd82, %fd74, %fd81, %p13;
	setp.lt.f64 	%p14, %fd82, %fd75;
	selp.f64 	%fd83, %fd75, %fd82, %p14;
	setp.lt.f64 	%p15, %fd83, %fd76;
	selp.f64 	%fd84, %fd76, %fd83, %p15;
	setp.lt.f64 	%p16, %fd84, %fd77;
	selp.f64 	%fd85, %fd77, %fd84, %p16;
	setp.lt.f64 	%p17, %fd85, %fd78;
	selp.f64 	%fd86, %fd78, %fd85, %p17;
	setp.lt.f64 	%p18, %fd86, %fd79;
	selp.f64 	%fd87, %fd79, %fd86, %p18;
	setp.lt.f64 	%p19, %fd87, %fd80;
	selp.f64 	%fd379, %fd80, %fd87, %p19;
	sub.s64 	%rd71, %rd32, %rd229;
	setp.lt.u64 	%p20, %rd71, 2048;
	@%p20 bra 	$L__BB3_68;
	add.s64 	%rd229, %rd229, 2048;
	setp.le.u64 	%p21, %rd229, %rd21;
	@%p21 bra 	$L__BB3_58;
$L__BB3_60:
	setp.le.u64 	%p22, %rd32, %rd229;
	@%p22 bra 	$L__BB3_68;
	cvt.u32.u64 	%r49, %rd229;
	cvt.u32.u64 	%r50, %rd32;
	sub.s32 	%r39, %r50, %r49;
	setp.ge.s32 	%p23, %r38, %r39;
	@%p23 bra 	$L__BB3_68;
	not.b32 	%r52, %r38;
	add.s32 	%r53, %r52, %r50;
	sub.s32 	%r40, %r53, %r49;
	and.b32  	%r55, %r40, 768;
	setp.eq.s32 	%p24, %r55, 768;
	mov.u32 	%r444, %r38;
	@%p24 bra 	$L__BB3_65;
	add.s64 	%rd72, %rd229, %rd19;
	shl.b64 	%rd73, %rd72, 3;
	add.s64 	%rd230, %rd31, %rd73;
	shr.u32 	%r56, %r40, 8;
	add.s32 	%r57, %r56, 1;
	and.b32  	%r58, %r57, 3;
	neg.s32 	%r442, %r58;
	mov.u32 	%r444, %r38;
$L__BB3_64:
	.pragma "nounroll";
	// begin inline asm
	ld.global.nc.u64 %rd74, [%rd230];
	// end inline asm
	mov.b64 	%fd89, %rd74;
	setp.lt.f64 	%p25, %fd379, %fd89;
	selp.f64 	%fd379, %fd89, %fd379, %p25;
	add.s32 	%r444, %r444, 256;
	add.s64 	%rd230, %rd230, 2048;
	add.s32 	%r442, %r442, 1;
	setp.ne.s32 	%p26, %r442, 0;
	@%p26 bra 	$L__BB3_64;
$L__BB3_65:
	setp.lt.u32 	%p27, %r40, 768;
	@%p27 bra 	$L__BB3_68;
	cvt.u64.u32 	%rd76, %r444;
	add.s64 	%rd77, %rd229, %rd76;
	shl.b64 	%rd78, %rd77, 3;
	add.s64 	%rd231, %rd31, %rd78;
$L__BB3_67:
	// begin inline asm
	ld.global.nc.u64 %rd79, [%rd231];
	// end inline asm
	mov.b64 	%fd90, %rd79;
	setp.lt.f64 	%p28, %fd379, %fd90;
	selp.f64 	%fd91, %fd90, %fd379, %p28;
	add.s64 	%rd82, %rd231, 2048;
	// begin inline asm
	ld.global.nc.u64 %rd81, [%rd82];
	// end inline asm
	mov.b64 	%fd92, %rd81;
	setp.lt.f64 	%p29, %fd91, %fd92;
	selp.f64 	%fd93, %fd92, %fd91, %p29;
	add.s64 	%rd84, %rd231, 4096;
	// begin inline asm
	ld.global.nc.u64 %rd83, [%rd84];
	// end inline asm
	mov.b64 	%fd94, %rd83;
	setp.lt.f64 	%p30, %fd93, %fd94;
	selp.f64 	%fd95, %fd94, %fd93, %p30;
	add.s64 	%rd86, %rd231, 6144;
	// begin inline asm
	ld.global.nc.u64 %rd85, [%rd86];
	// end inline asm
	mov.b64 	%fd96, %rd85;
	setp.lt.f64 	%p31, %fd95, %fd96;
	selp.f64 	%fd379, %fd96, %fd95, %p31;
	add.s32 	%r444, %r444, 1024;
	add.s64 	%rd231, %rd231, 8192;
	setp.lt.s32 	%p32, %r444, %r39;
	@%p32 bra 	$L__BB3_67;
$L__BB3_68:
	// begin inline asm
	mov.u32 %r59, %laneid;
	// end inline asm
	mov.b64 	%rd87, %fd379;
	mov.b64 	{%r61, %r66}, %rd87;
	mov.b32 	%r67, 1;
	mov.b32 	%r108, 31;
	mov.b32 	%r109, -1;
	// begin inline asm
	shfl.sync.down.b32 %r60, %r61, %r67, %r108, %r109;
	// end inline asm
	// begin inline asm
	shfl.sync.down.b32 %r65, %r66, %r67, %r108, %r109;
	// end inline asm
	mov.b64 	%rd88, {%r60, %r65};
	mov.b64 	%fd97, %rd88;
	setp.gt.s32 	%p33, %r59, 30;
	setp.lt.f64 	%p34, %fd379, %fd97;
	selp.f64 	%fd98, %fd97, %fd379, %p34;
	selp.f64 	%fd99, %fd379, %fd98, %p33;
	mov.b64 	%rd89, %fd99;
	mov.b64 	{%r71, %r76}, %rd89;
	mov.b32 	%r77, 2;
	// begin inline asm
	shfl.sync.down.b32 %r70, %r71, %r77, %r108, %r109;
	// end inline asm
	// begin inline asm
	shfl.sync.down.b32 %r75, %r76, %r77, %r108, %r109;
	// end inline asm
	mov.b64 	%rd90, {%r70, %r75};
	mov.b64 	%fd100, %rd90;
	setp.gt.s32 	%p35, %r59, 29;
	setp.lt.f64 	%p36, %fd99, %fd100;
	selp.f64 	%fd101, %fd100, %fd99, %p36;
	selp.f64 	%fd102, %fd99, %fd101, %p35;
	mov.b64 	%rd91, %fd102;
	mov.b64 	{%r81, %r86}, %rd91;
	mov.b32 	%r87, 4;
	// begin inline asm
	shfl.sync.down.b32 %r80, %r81, %r87, %r108, %r109;
	// end inline asm
	// begin inline asm
	shfl.sync.down.b32 %r85, %r86, %r87, %r108, %r109;
	// end inline asm
	mov.b64 	%rd92, {%r80, %r85};
	mov.b64 	%fd103, %rd92;
	setp.gt.s32 	%p37, %r59, 27;
	setp.lt.f64 	%p38, %fd102, %fd103;
	selp.f64 	%fd104, %fd103, %fd102, %p38;
	selp.f64 	%fd105, %fd102, %fd104, %p37;
	mov.b64 	%rd93, %fd105;
	mov.b64 	{%r91, %r96}, %rd93;
	mov.b32 	%r97, 8;
	// begin inline asm
	shfl.sync.down.b32 %r90, %r91, %r97, %r108, %r109;
	// end inline asm
	// begin inline asm
	shfl.sync.down.b32 %r95, %r96, %r97, %r108, %r109;
	// end inline asm
	mov.b64 	%rd94, {%r90, %r95};
	mov.b64 	%fd106, %rd94;
	setp.gt.s32 	%p39, %r59, 23;
	setp.lt.f64 	%p40, %fd105, %fd106;
	selp.f64 	%fd107, %fd106, %fd105, %p40;
	selp.f64 	%fd108, %fd105, %fd107, %p39;
	mov.b64 	%rd95, %fd108;
	mov.b64 	{%r101, %r106}, %rd95;
	mov.b32 	%r107, 16;
	// begin inline asm
	shfl.sync.down.b32 %r100, %r101, %r107, %r108, %r109;
	// end inline asm
	// begin inline asm
	shfl.sync.down.b32 %r105, %r106, %r107, %r108, %r109;
	// end inline asm
	mov.b64 	%rd96, {%r100, %r105};
	mov.b64 	%fd109, %rd96;
	setp.gt.s32 	%p41, %r59, 15;
	setp.lt.f64 	%p42, %fd108, %fd109;
	selp.f64 	%fd54, %fd109, %fd108, %p42;
	selp.f64 	%fd380, %fd108, %fd54, %p41;
	setp.ne.s32 	%p43, %r59, 0;
	@%p43 bra 	$L__BB3_70;
	shr.u32 	%r110, %r38, 2;
	and.b32  	%r111, %r110, 248;
	mov.u32 	%r112, _ZZN3cub18CUB_300001_SM_10006detail6reduce28DeviceReduceSingleTileKernelINS2_10policy_hubIdyN4cuda3__47maximumIvEEE10Policy1000EPdSB_yS8_ddNS5_3std3__410__identityEEEvT0_T1_T2_T3_T4_T6_E12temp_storage;
	add.s32 	%r113, %r112, %r111;
	st.shared.f64 	[%r113+8], %fd54;
$L__BB3_70:
	bar.sync 	0;
	setp.ne.s32 	%p44, %r38, 0;
	@%p44 bra 	$L__BB3_72;
	ld.shared.f64 	%fd110, [_ZZN3cub18CUB_300001_SM_10006detail6reduce28DeviceReduceSingleTileKernelINS2_10policy_hubIdyN4cuda3__47maximumIvEEE10Policy1000EPdSB_yS8_ddNS5_3std3__410__identityEEEvT0_T1_T2_T3_T4_T6_E12temp_storage+16];
	setp.lt.f64 	%p45, %fd380, %fd110;
	selp.f64 	%fd111, %fd110, %fd380, %p45;
	ld.shared.f64 	%fd112, [_ZZN3cub18CUB_300001_SM_10006detail6reduce28DeviceReduceSingleTileKernelINS2_10policy_hubIdyN4cuda3__47maximumIvEEE10Policy1000EPdSB_yS8_ddNS5_3std3__410__identityEEEvT0_T1_T2_T3_T4_T6_E12temp_storage+24];
	setp.lt.f64 	%p46, %fd111, %fd112;
	selp.f64 	%fd113, %fd112, %fd111, %p46;
	ld.shared.f64 	%fd114, [_ZZN3cub18CUB_300001_SM_10006detail6reduce28DeviceReduceSingleTileKernelINS2_10policy_hubIdyN4cuda3__47maximumIvEEE10Policy1000EPdSB_yS8_ddNS5_3std3__410__identityEEEvT0_T1_T2_T3_T4_T6_E12temp_storage+32];
	setp.lt.f64 	%p47, %fd113, %fd114;
	selp.f64 	%fd115, %fd114, %fd113, %p47;
	ld.shared.f64 	%fd116, [_ZZN3cub18CUB_300001_SM_10006detail6reduce28DeviceReduceSingleTileKernelINS2_10policy_hubIdyN4cuda3__47maximumIvEEE10Policy1000EPdSB_yS8_ddNS5_3std3__410__identityEEEvT0_T1_T2_T3_T4_T6_E12temp_storage+40];
	setp.lt.f64 	%p48, %fd115, %fd116;
	selp.f64 	%fd117, %fd116, %fd115, %p48;
	ld.shared.f64 	%fd118, [_ZZN3cub18CUB_300001_SM_10006detail6reduce28DeviceReduceSingleTileKernelINS2_10policy_hubIdyN4cuda3__47maximumIvEEE10Policy1000EPdSB_yS8_ddNS5_3std3__410__identityEEEvT0_T1_T2_T3_T4_T6_E12temp_storage+48];
	setp.lt.f64 	%p49, %fd117, %fd118;
	selp.f64 	%fd119, %fd118, %fd117, %p49;
	ld.shared.f64 	%fd120, [_ZZN3cub18CUB_300001_SM_10006detail6reduce28DeviceReduceSingleTileKernelINS2_10policy_hubIdyN4cuda3__47maximumIvEEE10Policy1000EPdSB_yS8_ddNS5_3std3__410__identityEEEvT0_T1_T2_T3_T4_T6_E12temp_storage+56];
	setp.lt.f64 	%p50, %fd119, %fd120;
	selp.f64 	%fd121, %fd120, %fd119, %p50;
	ld.shared.f64 	%fd122, [_ZZN3cub18CUB_300001_SM_10006detail6reduce28DeviceReduceSingleTileKernelINS2_10policy_hubIdyN4cuda3__47maximumIvEEE10Policy1000EPdSB_yS8_ddNS5_3std3__410__identityEEEvT0_T1_T2_T3_T4_T6_E12temp_storage+64];
	setp.lt.f64 	%p51, %fd121, %fd122;
	selp.f64 	%fd380, %fd122, %fd121, %p51;
$L__BB3_72:
	mov.u32 	%r426, %tid.x;
	setp.ne.s32 	%p217, %r426, 0;
	@%p217 bra 	$L__BB3_74;
	setp.lt.f64 	%p218, %fd58, %fd380;
	selp.f64 	%fd353, %fd380, %fd58, %p218;
	st.global.f64 	[%rd1], %fd353;
$L__BB3_74:
	ret;

}
	// .globl	_ZN3cub18CUB_300001_SM_10006detail6reduce18DeviceReduceKernelINS2_10policy_hubIdyN4cuda3__47maximumIvEEE10Policy1000EPdyS8_dNS5_3std3__410__identityEEEvT0_PT3_T1_NS0_13GridEvenShareISI_EET2_T4_
.visible .entry _ZN3cub18CUB_300001_SM_10006detail6reduce18DeviceReduceKernelINS2_10policy_hubIdyN4cuda3__47maximumIvEEE10Policy1000EPdyS8_dNS5_3std3__410__identityEEEvT0_PT3_T1_NS0_13GridEvenShareISI_EET2_T4_(
	.param .u64 .ptr .align 1 _ZN3cub18CUB_300001_SM_10006detail6reduce18DeviceReduceKernelINS2_10policy_hubIdyN4cuda3__47maximumIvEEE10Policy1000EPdyS8_dNS5_3std3__410__identityEEEvT0_PT3_T1_NS0_13GridEvenShareISI_EET2_T4__param_0,
	.param .u64 .ptr .align 1 _ZN3cub18CUB_300001_SM_10006detail6reduce18DeviceReduceKernelINS2_10policy_hubIdyN4cuda3__47maximumIvEEE10Policy1000EPdyS8_dNS5_3std3__410__identityEEEvT0_PT3_T1_NS0_13GridEvenShareISI_EET2_T4__param_1,
	.param .u64 _ZN3cub18CUB_300001_SM_10006detail6reduce18DeviceReduceKernelINS2_10policy_hubIdyN4cuda3__47maximumIvEEE10Policy1000EPdyS8_dNS5_3std3__410__identityEEEvT0_PT3_T1_NS0_13GridEvenShareISI_EET2_T4__param_2,
	.param .align 8 .b8 _ZN3cub18CUB_300001_SM_10006detail6reduce18DeviceReduceKernelINS2_10policy_hubIdyN4cuda3__47maximumIvEEE10Policy1000EPdyS8_dNS5_3std3__410__identityEEEvT0_PT3_T1_NS0_13GridEvenShareISI_EET2_T4__param_3[72],
	.param .align 1 .b8 _ZN3cub18CUB_300001_SM_10006detail6reduce18DeviceReduceKernelINS2_10policy_hubIdyN4cuda3__47maximumIvEEE10Policy1000EPdyS8_dNS5_3std3__410__identityEEEvT0_PT3_T1_NS0_13GridEvenShareISI_EET2_T4__param_4[1],
	.param .align 1 .b8 _ZN3cub18CUB_300001_SM_10006detail6reduce18DeviceReduceKernelINS2_10policy_hubIdyN4cuda3__47maximumIvEEE10Policy1000EPdyS8_dNS5_3std3__410__identityEEEvT0_PT3_T1_NS0_13GridEvenShareISI_EET2_T4__param_5[1]
)
.maxntid 256
{
	.reg .pred 	%p<217>;
	.reg .b32 	%r<484>;
	.reg .b64 	%rd<256>;
	.reg .b64 	%fd<375>;
	// demoted variable
	.shared .align 8 .b8 _ZZN3cub18CUB_300001_SM_10006detail6reduce18DeviceReduceKernelINS2_10policy_hubIdyN4cuda3__47maximumIvEEE10Policy1000EPdyS8_dNS5_3std3__410__identityEEEvT0_PT3_T1_NS0_13GridEvenShareISI_EET2_T4_E12temp_storage[80];
	ld.param.u64 	%rd1, [_ZN3cub18CUB_300001_SM_10006detail6reduce18DeviceReduceKernelINS2_10policy_hubIdyN4cuda3__47maximumIvEEE10Policy1000EPdyS8_dNS5_3std3__410__identityEEEvT0_PT3_T1_NS0_13GridEvenShareISI_EET2_T4__param_3+32];
	ld.param.u64 	%rd39, [_ZN3cub18CUB_300001_SM_10006detail6reduce18DeviceReduceKernelINS2_10policy_hubIdyN4cuda3__47maximumIvEEE10Policy1000EPdyS8_dNS5_3std3__410__identityEEEvT0_PT3_T1_NS0_13GridEvenShareISI_EET2_T4__param_0];
	ld.param.u32 	%r1, [_ZN3cub18CUB_300001_SM_10006detail6reduce18DeviceReduceKernelINS2_10policy_hubIdyN4cuda3__47maximumIvEEE10Policy1000EPdyS8_dNS5_3std3__410__identityEEEvT0_PT3_T1_NS0_13GridEvenShareISI_EET2_T4__param_3+40];
	mov.u32 	%r2, %ctaid.x;
	shl.b32 	%r59, %r1, 11;
	cvt.s64.s32 	%rd2, %r59;
	shl.b32 	%r60, %r2, 11;
	cvt.u64.u32 	%rd3, %r60;
	and.b64  	%rd41, %rd39, 31;
	setp.ne.s64 	%p1, %rd41, 0;
	@%p1 bra 	$L__BB4_35;
	sub.s64 	%rd4, %rd1, %rd3;
	setp.gt.u64 	%p109, %rd4, 2047;
	@%p109 bra 	$L__BB4_19;
	cvt.u32.u64 	%r335, %rd3;
	cvt.u32.u64 	%r3, %rd1;
	sub.s32 	%r4, %r3, %r335;
	mov.u32 	%r5, %tid.x;
	setp.ge.s32 	%p158, %r5, %r4;
	mov.f64 	%fd355, 0d0000000000000000;
	mov.u32 	%r467, %r5;
	@%p158 bra 	$L__BB4_4;
	add.s32 	%r337, %r335, %r5;
	mul.wide.u32 	%rd203, %r337, 8;
	add.s64 	%rd202, %rd39, %rd203;
	// begin inline asm
	ld.global.nc.u64 %rd201, [%rd202];
	// end inline asm
	mov.b64 	%fd355, %rd201;
	add.s32 	%r467, %r5, 256;
$L__BB4_4:
	setp.ge.s32 	%p159, %r467, %r4;
	@%p159 bra 	$L__BB4_10;
	not.b32 	%r338, %r467;
	add.s32 	%r8, %r338, %r3;
	and.b32  	%r339, %r8, 768;
	setp.eq.s32 	%p160, %r339, 768;
	@%p160 bra 	$L__BB4_8;
	cvt.u64.u32 	%rd204, %r467;
	add.s64 	%rd205, %rd204, %rd3;
	shl.b64 	%rd206, %rd205, 3;
	add.s64 	%rd244, %rd39, %rd206;
	shr.u32 	%r340, %r8, 8;
	add.s32 	%r341, %r340, 1;
	and.b32  	%r342, %r341, 3;
	neg.s32 	%r465, %r342;
$L__BB4_7:
	.pragma "nounroll";
	// begin inline asm
	ld.global.nc.u64 %rd207, [%rd244];
	// end inline asm
	mov.b64 	%fd269, %rd207;
	setp.lt.f64 	%p161, %fd355, %fd269;
	selp.f64 	%fd355, %fd269, %fd355, %p161;
	add.s32 	%r467, %r467, 256;
	add.s64 	%rd244, %rd244, 2048;
	add.s32 	%r465, %r465, 1;
	setp.ne.s32 	%p162, %r465, 0;
	@%p162 bra 	$L__BB4_7;
$L__BB4_8:
	sub.s32 	%r344, %r8, %r335;
	setp.lt.u32 	%p163, %r344, 768;
	@%p163 bra 	$L__BB4_10;
$L__BB4_9:
	cvt.s64.s32 	%rd217, %r467;
	add.s64 	%rd218, %rd3, %rd217;
	shl.b64 	%rd219, %rd218, 3;
	add.s64 	%rd210, %rd39, %rd219;
	// begin inline asm
	ld.global.nc.u64 %rd209, [%rd210];
	// end inline asm
	mov.b64 	%fd270, %rd209;
	setp.lt.f64 	%p164, %fd355, %fd270;
	selp.f64 	%fd271, %fd270, %fd355, %p164;
	add.s64 	%rd212, %rd210, 2048;
	// begin inline asm
	ld.global.nc.u64 %rd211, [%rd212];
	// end inline asm
	mov.b64 	%fd272, %rd211;
	setp.lt.f64 	%p165, %fd271, %fd272;
	selp.f64 	%fd273, %fd272, %fd271, %p165;
	add.s64 	%rd214, %rd210, 4096;
	// begin inline asm
	ld.global.nc.u64 %rd213, [%rd214];
	// end inline asm
	mov.b64 	%fd274, %rd213;
	setp.lt.f64 	%p166, %fd273, %fd274;
	selp.f64 	%fd275, %fd274, %fd273, %p166;
	add.s64 	%rd216, %rd210, 6144;
	// begin inline asm
	ld.global.nc.u64 %rd215, [%rd216];
	// end inline asm
	mov.b64 	%fd276, %rd215;
	setp.lt.f64 	%p167, %fd275, %fd276;
	selp.f64 	%fd355, %fd276, %fd275, %p167;
	add.s32 	%r467, %r467, 1024;
	setp.lt.s32 	%p168, %r467, %r4;
	@%p168 bra 	$L__BB4_9;
$L__BB4_10:
	setp.lt.s32 	%p169, %r4, 256;
	@%p169 bra 	$L__BB4_15;
	// begin inline asm
	mov.u32 %r408, %laneid;
	// end inline asm
	mov.b64 	%rd230, %fd355;
	mov.b64 	{%r410, %r415}, %rd230;
	mov.b32 	%r416, 1;
	mov.b32 	%r457, 31;
	mov.b32 	%r458, -1;
	// begin inline asm
	shfl.sync.down.b32 %r409, %r410, %r416, %r457, %r458;
	// end inline asm
	// begin inline asm
	shfl.sync.down.b32 %r414, %r415, %r416, %r457, %r458;
	// end inline asm
	mov.b64 	%rd231, {%r409, %r414};
	mov.b64 	%fd324, %rd231;
	setp.gt.s32 	%p197, %r408, 30;
	setp.lt.f64 	%p198, %fd355, %fd324;
	selp.f64 	%fd325, %fd324, %fd355, %p198;
	selp.f64 	%fd326, %fd355, %fd325, %p197;
	mov.b64 	%rd232, %fd326;
	mov.b64 	{%r420, %r425}, %rd232;
	mov.b32 	%r426, 2;
	// begin inline asm
	shfl.sync.down.b32 %r419, %r420, %r426, %r457, %r458;
	// end inline asm
	// begin inline asm
	shfl.sync.down.b32 %r424, %r425, %r426, %r457, %r458;
	// end inline asm
	mov.b64 	%rd233, {%r419, %r424};
	mov.b64 	%fd327, %rd233;
	setp.gt.s32 	%p199, %r408, 29;
	setp.lt.f64 	%p200, %fd326, %fd327;
	selp.f64 	%fd328, %fd327, %fd326, %p200;
	selp.f64 	%fd329, %fd326, %fd328, %p199;
	mov.b64 	%rd234, %fd329;
	mov.b64 	{%r430, %r435}, %rd234;
	mov.b32 	%r436, 4;
	// begin inline asm
	shfl.sync.down.b32 %r429, %r430, %r436, %r457, %r458;
	// end inline asm
	// begin inline asm
	shfl.sync.down.b32 %r434, %r435, %r436, %r457, %r458;
	// end inline asm
	mov.b64 	%rd235, {%r429, %r434};
	mov.b64 	%fd330, %rd235;
	setp.gt.s32 	%p201, %r408, 27;
	setp.lt.f64 	%p202, %fd329, %fd330;
	selp.f64 	%fd331, %fd330, %fd329, %p202;
	selp.f64 	%fd332, %fd329, %fd331, %p201;
	mov.b64 	%rd236, %fd332;
	mov.b64 	{%r440, %r445}, %rd236;
	mov.b32 	%r446, 8;
	// begin inline asm
	shfl.sync.down.b32 %r439, %r440, %r446, %r457, %r458;
	// end inline asm
	// begin inline asm
	shfl.sync.down.b32 %r444, %r445, %r446, %r457, %r458;
	// end inline asm
	mov.b64 	%rd237, {%r439, %r444};
	mov.b64 	%fd333, %rd237;
	setp.gt.s32 	%p203, %r408, 23;
	setp.lt.f64 	%p204, %fd332, %fd333;
	selp.f64 	%fd334, %fd333, %fd332, %p204;
	selp.f64 	%fd335, %fd332, %fd334, %p203;
	mov.b64 	%rd238, %fd335;
	mov.b64 	{%r450, %r455}, %rd238;
	mov.b32 	%r456, 16;
	// begin inline asm
	shfl.sync.down.b32 %r449, %r450, %r456, %r457, %r458;
	// end inline asm
	// begin inline asm
	shfl.sync.down.b32 %r454, %r455, %r456, %r457, %r458;
	// end inline asm
	mov.b64 	%rd239, {%r449, %r454};
	mov.b64 	%fd336, %rd239;
	setp.gt.s32 	%p205, %r408, 15;
	setp.lt.f64 	%p206, %fd335, %fd336;
	selp.f64 	%fd10, %fd336, %fd335, %p206;
	selp.f64 	%fd374, %fd335, %fd10, %p205;
	setp.ne.s32 	%p207, %r408, 0;
	@%p207 bra 	$L__BB4_13;
	shr.u32 	%r459, %r5, 2;
	and.b32  	%r460, %r459, 248;
	mov.u32 	%r461, _ZZN3cub18CUB_300001_SM_10006detail6reduce18DeviceReduceKernelINS2_10policy_hubIdyN4cuda3__47maximumIvEEE10Policy1000EPdyS8_dNS5_3std3__410__identityEEEvT0_PT3_T1_NS0_13GridEvenShareISI_EET2_T4_E12temp_storage;
	add.s32 	%r462, %r461, %r460;
	st.shared.f64 	[%r462+8], %fd10;
$L__BB4_13:
	bar.sync 	0;
	setp.ne.s32 	%p208, %r5, 0;
	@%p208 bra 	$L__BB4_69;
	ld.shared.f64 	%fd337, [_ZZN3cub18CUB_300001_SM_10006detail6reduce18DeviceReduceKernelINS2_10policy_hubIdyN4cuda3__47maximumIvEEE10Policy1000EPdyS8_dNS5_3std3__410__identityEEEvT0_PT3_T1_NS0_13GridEvenShareISI_EET2_T4_E12temp_storage+16];
	setp.lt.f64 	%p209, %fd374, %fd337;
	selp.f64 	%fd338, %fd337, %fd374, %p209;
	ld.shared.f64 	%fd339, [_ZZN3cub18CUB_300001_SM_10006detail6reduce18DeviceReduceKernelINS2_10policy_hubIdyN4cuda3__47maximumIvEEE10Policy1000EPdyS8_dNS5_3std3__410__identityEEEvT0_PT3_T1_NS0_13GridEvenShareISI_EET2_T4_E12temp_storage+24];
	setp.lt.f64 	%p210, %fd338, %fd339;
	selp.f64 	%fd340, %fd339, %fd338, %p210;
	ld.shared.f64 	%fd341, [_ZZN3cub18CUB_300001_SM_10006detail6reduce18DeviceReduceKernelINS2_10policy_hubIdyN4cuda3__47maximumIvEEE10Policy1000EPdyS8_dNS5_3std3__410__identityEEEvT0_PT3_T1_NS0_13GridEvenShareISI_EET2_T4_E12temp_storage+32];
	setp.lt.f64 	%p211, %fd340, %fd341;
	selp.f64 	%fd342, %fd341, %fd340, %p211;
	ld.shared.f64 	%fd343, [_ZZN3cub18CUB_300001_SM_10006detail6reduce18DeviceReduceKernelINS2_10policy_hubIdyN4cuda3__47maximumIvEEE10Policy1000EPdyS8_dNS5_3std3__410__identityEEEvT0_PT3_T1_NS0_13GridEvenShareISI_EET2_T4_E12temp_storage+40];
	setp.lt.f64 	%p212, %fd342, %fd343;
	selp.f64 	%fd344, %fd343, %fd342, %p212;
	ld.shared.f64 	%fd345, [_ZZN3cub18CUB_300001_SM_10006detail6reduce18DeviceReduceKernelINS2_10policy_hubIdyN4cuda3__47maximumIvEEE10Policy1000EPdyS8_dNS5_3std3__410__identityEEEvT0_PT3_T1_NS0_13GridEvenShareISI_EET2_T4_E12temp_storage+48];
	setp.lt.f64 	%p213, %fd344, %fd345;
	selp.f64 	%fd346, %fd345, %fd344, %p213;
	ld.shared.f64 	%fd347, [_ZZN3cub18CUB_300001_SM_10006detail6reduce18DeviceReduceKernelINS2_10policy_hubIdyN4cuda3__47maximumIvEEE10Policy1000EPdyS8_dNS5_3std3__410__identityEEEvT0_PT3_T1_NS0_13GridEvenShareISI_EET2_T4_E12temp_storage+56];
	setp.lt.f64 	%p214, %fd346, %fd347;
	selp.f64 	%fd348, %fd347, %fd346, %p214;
	ld.shared.f64 	%fd349, [_ZZN3cub18CUB_300001_SM_10006detail6reduce18DeviceReduceKernelINS2_10policy_hubIdyN4cuda3__47maximumIvEEE10Policy1000EPdyS8_dNS5_3std3__410__identityEEEvT0_PT3_T1_NS0_13GridEvenShareISI_EET2_T4_E12temp_storage+64];
	setp.lt.f64 	%p215, %fd348, %fd349;
	selp.f64 	%fd374, %fd349, %fd348, %p215;
	bra.uni 	$L__BB4_69;
$L__BB4_15:
	// begin inline asm
	mov.u32 %r345, %laneid;
	// end inline asm
	and.b32  	%r396, %r5, 992;
	add.s32 	%r397, %r396, 32;
	setp.gt.s32 	%p170, %r397, %r4;
	not.b32 	%r398, %r396;
	add.s32 	%r399, %r4, %r398;
	selp.b32 	%r394, %r399, 31, %p170;
	mov.b64 	%rd220, %fd355;
	mov.b64 	{%r347, %r352}, %rd220;
	mov.b32 	%r353, 1;
	mov.b32 	%r395, -1;
	// begin inline asm
	shfl.sync.down.b32 %r346, %r347, %r353, %r394, %r395;
	// end inline asm
	// begin inline asm
	shfl.sync.down.b32 %r351, %r352, %r353, %r394, %r395;
	// end inline asm
	mov.b64 	%rd221, {%r346, %r351};
	mov.b64 	%fd277, %rd221;
	setp.lt.s32 	%p171, %r345, %r394;
	setp.lt.f64 	%p172, %fd355, %fd277;
	selp.f64 	%fd278, %fd277, %fd355, %p172;
	selp.f64 	%fd279, %fd278, %fd355, %p171;
	mov.b64 	%rd222, %fd279;
	mov.b64 	{%r357, %r362}, %rd222;
	mov.b32 	%r363, 2;
	// begin inline asm
	shfl.sync.down.b32 %r356, %r357, %r363, %r394, %r395;
	// end inline asm
	// begin inline asm
	shfl.sync.down.b32 %r361, %r362, %r363, %r394, %r395;
	// end inline asm
	mov.b64 	%rd223, {%r356, %r361};
	mov.b64 	%fd280, %rd223;
	add.s32 	%r400, %r345, 2;
	setp.gt.s32 	%p173, %r400, %r394;
	setp.lt.f64 	%p174, %fd279, %fd280;
	selp.f64 	%fd281, %fd280, %fd279, %p174;
	selp.f64 	%fd282, %fd279, %fd281, %p173;
	mov.b64 	%rd224, %fd282;
	mov.b64 	{%r367, %r372}, %rd224;
	mov.b32 	%r373, 4;
	// begin inline asm
	shfl.sync.down.b32 %r366, %r367, %r373, %r394, %r395;
	// end inline asm
	// begin inline asm
	shfl.sync.down.b32 %r371, %r372, %r373, %r394, %r395;
	// end inline asm
	mov.b64 	%rd225, {%r366, %r371};
	mov.b64 	%fd283, %rd225;
	add.s32 	%r401, %r345, 4;
	setp.gt.s32 	%p175, %r401, %r394;
	setp.lt.f64 	%p176, %fd282, %fd283;
	selp.f64 	%fd284, %fd283, %fd282, %p176;
	selp.f64 	%fd285, %fd282, %fd284, %p175;
	mov.b64 	%rd226, %fd285;
	mov.b64 	{%r377, %r382}, %rd226;
	mov.b32 	%r383, 8;
	// begin inline asm
	shfl.sync.down.b32 %r376, %r377, %r383, %r394, %r395;
	// end inline asm
	// begin inline asm
	shfl.sync.down.b32 %r381, %r382, %r383, %r394, %r395;
	// end inline asm
	mov.b64 	%rd227, {%r376, %r381};
	mov.b64 	%fd286, %rd227;
	add.s32 	%r402, %r345, 8;
	setp.gt.s32 	%p177, %r402, %r394;
	setp.lt.f64 	%p178, %fd285, %fd286;
	selp.f64 	%fd287, %fd286, %fd285, %p178;
	selp.f64 	%fd288, %fd285, %fd287, %p177;
	mov.b64 	%rd228, %fd288;
	mov.b64 	{%r387, %r392}, %rd228;
	mov.b32 	%r393, 16;
	// begin inline asm
	shfl.sync.down.b32 %r386, %r387, %r393, %r394, %r395;
	// end inline asm
	// begin inline asm
	shfl.sync.down.b32 %r391, %r392, %r393, %r394, %r395;
	// end inline asm
	mov.b64 	%rd229, {%r386, %r391};
	mov.b64 	%fd289, %rd229;
	add.s32 	%r403, %r345, 16;
	setp.gt.s32 	%p179, %r403, %r394;
	setp.lt.f64 	%p180, %fd288, %fd289;
	selp.f64 	%fd290, %fd289, %fd288, %p180;
	selp.f64 	%fd374, %fd288, %fd290, %p179;
	setp.ne.s32 	%p181, %r345, 0;
	@%p181 bra 	$L__BB4_17;
	shr.u32 	%r404, %r5, 2;
	and.b32  	%r405, %r404, 248;
	mov.u32 	%r406, _ZZN3cub18CUB_300001_SM_10006detail6reduce18DeviceReduceKernelINS2_10policy_hubIdyN4cuda3__47maximumIvEEE10Policy1000EPdyS8_dNS5_3std3__410__identityEEEvT0_PT3_T1_NS0_13GridEvenShareISI_EET2_T4_E12temp_storage;
	add.s32 	%r407, %r406, %r405;
	st.shared.f64 	[%r407+8], %fd374;
$L__BB4_17:
	bar.sync 	0;
	setp.ne.s32 	%p182, %r5, 0;
	@%p182 bra 	$L__BB4_69;
	setp.gt.s32 	%p183, %r4, 32;
	ld.shared.f64 	%fd291, [_ZZN3cub18CUB_300001_SM_10006detail6reduce18DeviceReduceKernelINS2_10policy_hubIdyN4cuda3__47maximumIvEEE10Policy1000EPdyS8_dNS5_3std3__410__identityEEEvT0_PT3_T1_NS0_13GridEvenShareISI_EET2_T4_E12temp_storage+16];
	setp.lt.f64 	%p184, %fd374, %fd291;
	selp.f64 	%fd293, %fd291, %fd374, %p184;
	selp.f64 	%fd294, %fd293, %fd374, %p183;
	setp.gt.s32 	%p185, %r4, 64;
	ld.shared.f64 	%fd296, [_ZZN3cub18CUB_300001_SM_10006detail6reduce18DeviceReduceKernelINS2_10policy_hubIdyN4cuda3__47maximumIvEEE10Policy1000EPdyS8_dNS5_3std3__410__identityEEEvT0_PT3_T1_NS0_13GridEvenShareISI_EET2_T4_E12temp_storage+24];
	setp.lt.f64 	%p186, %fd294, %fd296;
	selp.f64 	%fd298, %fd296, %fd294, %p186;
	selp.f64 	%fd299, %fd298, %fd294, %p185;
	setp.gt.s32 	%p187, %r4, 96;
	ld.shared.f64 	%fd301, [_ZZN3cub18CUB_300001_SM_10006detail6reduce18DeviceReduceKernelINS2_10policy_hubIdyN4cuda3__47maximumIvEEE10Policy1000EPdyS8_dNS5_3std3__410__identityEEEvT0_PT3_T1_NS0_13GridEvenShareISI_EET2_T4_E12temp_storage+32];
	setp.lt.f64 	%p188, %fd299, %fd301;
	selp.f64 	%fd303, %fd301, %fd299, %p188;
	selp.f64 	%fd304, %fd303, %fd299, %p187;
	setp.gt.s32 	%p189, %r4, 128;
	ld.shared.f64 	%fd306, [_ZZN3cub18CUB_300001_SM_10006detail6reduce18DeviceReduceKernelINS2_10policy_hubIdyN4cuda3__47maximumIvEEE10Policy1000EPdyS8_dNS5_3std3__410__identityEEEvT0_PT3_T1_NS0_13GridEvenShareISI_EET2_T4_E12temp_storage+40];
	setp.lt.f64 	%p190, %fd304, %fd306;
	selp.f64 	%fd308, %fd306, %fd304, %p190;
	selp.f64 	%fd309, %fd308, %fd304, %p189;
	setp.gt.s32 	%p191, %r4, 160;
	ld.shared.f64 	%fd311, [_ZZN3cub18CUB_300001_SM_10006detail6reduce18DeviceReduceKernelINS2_10policy_hubIdyN4cuda3__47maximumIvEEE10Policy1000EPdyS8_dNS5_3std3__410__identityEEEvT0_PT3_T1_NS0_13GridEvenShareISI_EET2_T4_E12temp_storage+48];
	setp.lt.f64 	%p192, %fd309, %fd311;
	selp.f64 	%fd313, %fd311, %fd309, %p192;
	selp.f64 	%fd314, %fd313, %fd309, %p191;
	setp.gt.s32 	%p193, %r4, 192;
	ld.shared.f64 	%fd316, [_ZZN3cub18CUB_300001_SM_10006detail6reduce18DeviceReduceKernelINS2_10policy_hubIdyN4cuda3__47maximumIvEEE10Policy1000EPdyS8_dNS5_3std3__410__identityEEEvT0_PT3_T1_NS0_13GridEvenShareISI_EET2_T4_E12temp_storage+56];
	setp.lt.f64 	%p194, %fd314, %fd316;
	selp.f64 	%fd318, %fd316, %fd314, %p194;
	selp.f64 	%fd319, %fd318, %fd314, %p193;
	setp.gt.s32 	%p195, %r4, 224;
	ld.shared.f64 	%fd321, [_ZZN3cub18CUB_300001_SM_10006detail6reduce18DeviceReduceKernelINS2_10policy_hubIdyN4cuda3__47maximumIvEEE10Policy1000EPdyS8_dNS5_3std3__410__identityEEEvT0_PT3_T1_NS0_13GridEvenShareISI_EET2_T4_E12temp_storage+64];
	setp.lt.f64 	%p196, %fd319, %fd321;
	selp.f64 	%fd323, %fd321, %fd319, %p196;
	selp.f64 	%fd374, %fd323, %fd319, %p195;
	bra.uni 	$L__BB4_69;
$L__BB4_19:
	cvt.u32.u64 	%r261, %rd3;
	mov.u32 	%r17, %tid.x;
	shl.b32 	%r262, %r17, 2;
	add.s32 	%r263, %r261, %r262;
	mul.wide.u32 	%rd156, %r263, 8;
	add.s64 	%rd146, %rd39, %rd156;
	// begin inline asm
	ld.global.nc.v2.u64 {%rd144, %rd145}, [%rd146];
	// end inline asm
	add.s64 	%rd149, %rd146, 16;
	// begin inline asm
	ld.global.nc.v2.u64 {%rd147, %rd148}, [%rd149];
	// end inline asm
	mov.b64 	%fd203, %rd144;
	mov.b64 	%fd204, %rd145;
	mov.b64 	%fd205, %rd147;
	mov.b64 	%fd206, %rd148;
	add.s64 	%rd152, %rd146, 8192;
	// begin inline asm
	ld.global.nc.v2.u64 {%rd150, %rd151}, [%rd152];
	// end inline asm
	add.s64 	%rd155, %rd146, 8208;
	// begin inline asm
	ld.global.nc.v2.u64 {%rd153, %rd154}, [%rd155];
	// end inline asm
	mov.b64 	%fd207, %rd150;
	mov.b64 	%fd208, %rd151;
	mov.b64 	%fd209, %rd153;
	mov.b64 	%fd210, %rd154;
	setp.lt.f64 	%p110, %fd203, %fd204;
	selp.f64 	%fd211, %fd204, %fd203, %p110;
	setp.lt.f64 	%p111, %fd211, %fd205;
	selp.f64 	%fd212, %fd205, %fd211, %p111;
	setp.lt.f64 	%p112, %fd212, %fd206;
	selp.f64 	%fd213, %fd206, %fd212, %p112;
	setp.lt.f64 	%p113, %fd213, %fd207;
	selp.f64 	%fd214, %fd207, %fd213, %p113;
	setp.lt.f64 	%p114, %fd214, %fd208;
	selp.f64 	%fd215, %fd208, %fd214, %p114;
	setp.lt.f64 	%p115, %fd215, %fd209;
	selp.f64 	%fd216, %fd209, %fd215, %p115;
	setp.lt.f64 	%p116, %fd216, %fd210;
	selp.f64 	%fd361, %fd210, %fd216, %p116;
	setp.lt.u64 	%p117, %rd4, %rd2;
	@%p117 bra 	$L__BB4_31;
	add.s64 	%rd246, %rd2, %rd3;
	cvt.u64.u32 	%rd157, %r17;
	add.s64 	%rd158, %rd246, %rd157;
	shl.b64 	%rd159, %rd158, 3;
	add.s64 	%rd245, %rd39, %rd159;
	mov.b32 	%r469, 0;
$L__BB4_21:
	add.s64 	%rd3, %rd3, %rd2;
	add.s64 	%rd160, %rd1, -2048;
	setp.gt.u64 	%p118, %rd3, %rd160;
	@%p118 bra 	$L__BB4_23;
	cvt.u64.u32 	%rd173, %r262;
	add.s64 	%rd174, %rd3, %rd173;
	shl.b64 	%rd175, %rd174, 3;
	add.s64 	%rd163, %rd39, %rd175;
	// begin inline asm
	ld.global.nc.v2.u64 {%rd161, %rd162}, [%rd163];
	// end inline asm
	add.s64 	%rd166, %rd163, 16;
	// begin inline asm
	ld.global.nc.v2.u64 {%rd164, %rd165}, [%rd166];
	// end inline asm
	mov.b64 	%fd217, %rd161;
	mov.b64 	%fd218, %rd162;
	mov.b64 	%fd219, %rd164;
	mov.b64 	%fd220, %rd165;
	add.s64 	%rd169, %rd163, 8192;
	// begin inline asm
	ld.global.nc.v2.u64 {%rd167, %rd168}, [%rd169];
	// end inline asm
	add.s64 	%rd172, %rd163, 8208;
	// begin inline asm
	ld.global.nc.v2.u64 {%rd170, %rd171}, [%rd172];
	// end inline asm
	mov.b64 	%fd221, %rd167;
	mov.b64 	%fd222, %rd168;
	mov.b64 	%fd223, %rd170;
	mov.b64 	%fd224, %rd171;
	setp.lt.f64 	%p119, %fd361, %fd217;
	selp.f64 	%fd225, %fd217, %fd361, %p119;
	setp.lt.f64 	%p120, %fd225, %fd218;
	selp.f64 	%fd226, %fd218, %fd225, %p120;
	setp.lt.f64 	%p121, %fd226, %fd219;
	selp.f64 	%fd227, %fd219, %fd226, %p121;
	setp.lt.f64 	%p122, %fd227, %fd220;
	selp.f64 	%fd228, %fd220, %fd227, %p122;
	setp.lt.f64 	%p123, %fd228, %fd221;
	selp.f64 	%fd229, %fd221, %fd228, %p123;
	setp.lt.f64 	%p124, %fd229, %fd222;
	selp.f64 	%fd230, %fd222, %fd229, %p124;
	setp.lt.f64 	%p125, %fd230, %fd223;
	selp.f64 	%fd231, %fd223, %fd230, %p125;
	setp.lt.f64 	%p126, %fd231, %fd224;
	selp.f64 	%fd361, %fd224, %fd231, %p126;
	sub.s64 	%rd176, %rd1, %rd3;
	setp.lt.u64 	%p127, %rd176, %rd2;
	add.s32 	%r469, %r469, 1;
	add.s64 	%rd246, %rd246, %rd2;
	shl.b64 	%rd177, %rd2, 3;
	add.s64 	%rd245, %rd245, %rd177;
	@%p127 bra 	$L__BB4_31;
	bra.uni 	$L__BB4_21;
$L__BB4_23:
	setp.le.u64 	%p128, %rd1, %rd3;
	@%p128 bra 	$L__BB4_31;
	cvt.u32.u64 	%r266, %rd3;
	cvt.u32.u64 	%r267, %rd1;
	sub.s32 	%r20, %r267, %r266;
	setp.ge.s32 	%p129, %r17, %r20;
	@%p129 bra 	$L__BB4_31;
	cvt.u32.u64 	%r269, %rd2;
	not.b32 	%r271, %r17;
	add.s32 	%r272, %r271, %r267;
	add.s32 	%r273, %r269, %r261;
	sub.s32 	%r274, %r272, %r273;
	mul.lo.s32 	%r275, %r1, %r469;
	shl.b32 	%r276, %r275, 11;
	sub.s32 	%r21, %r274, %r276;
	shr.u32 	%r277, %r272, 8;
	add.s32 	%r22, %r277, 1;
	and.b32  	%r278, %r272, 768;
	setp.eq.s32 	%p130, %r278, 768;
	mov.u32 	%r472, %r17;
	@%p130 bra 	$L__BB4_28;
	and.b32  	%r279, %r22, 3;
	neg.s32 	%r470, %r279;
	mov.u32 	%r472, %r17;
$L__BB4_27:
	.pragma "nounroll";
	// begin inline asm
	ld.global.nc.u64 %rd178, [%rd245];
	// end inline asm
	mov.b64 	%fd233, %rd178;
	setp.lt.f64 	%p131, %fd361, %fd233;
	selp.f64 	%fd361, %fd233, %fd361, %p131;
	add.s32 	%r472, %r472, 256;
	add.s64 	%rd245, %rd245, 2048;
	add.s32 	%r470, %r470, 1;
	setp.ne.s32 	%p132, %r470, 0;
	@%p132 bra 	$L__BB4_27;
$L__BB4_28:
	setp.lt.u32 	%p133, %r21, 768;
	@%p133 bra 	$L__BB4_31;
	cvt.u64.u32 	%rd180, %r472;
	add.s64 	%rd181, %rd180, %rd246;
	shl.b64 	%rd182, %rd181, 3;
	add.s64 	%rd249, %rd39, %rd182;
$L__BB4_30:
	// begin inline asm
	ld.global.nc.u64 %rd183, [%rd249];
	// end inline asm
	mov.b64 	%fd234, %rd183;
	setp.lt.f64 	%p134, %fd361, %fd234;
	selp.f64 	%fd235, %fd234, %fd361, %p134;
	add.s64 	%rd186, %rd249, 2048;
	// begin inline asm
	ld.global.nc.u64 %rd185, [%rd186];
	// end inline asm
	mov.b64 	%fd236, %rd185;
	setp.lt.f64 	%p135, %fd235, %fd236;
	selp.f64 	%fd237, %fd236, %fd235, %p135;
	add.s64 	%rd188, %rd249, 4096;
	// begin inline asm
	ld.global.nc.u64 %rd187, [%rd188];
	// end inline asm
	mov.b64 	%fd238, %rd187;
	setp.lt.f64 	%p136, %fd237, %fd238;
	selp.f64 	%fd239, %fd238, %fd237, %p136;
	add.s64 	%rd190, %rd249, 6144;
	// begin inline asm
	ld.global.nc.u64 %rd189, [%rd190];
	// end inline asm
	mov.b64 	%fd240, %rd189;
	setp.lt.f64 	%p137, %fd239, %fd240;
	selp.f64 	%fd361, %fd240, %fd239, %p137;
	add.s32 	%r472, %r472, 1024;
	add.s64 	%rd249, %rd249, 8192;
	setp.lt.s32 	%p138, %r472, %r20;
	@%p138 bra 	$L__BB4_30;
$L__BB4_31:
	// begin inline asm
	mov.u32 %r280, %laneid;
	// end inline asm
	mov.b64 	%rd191, %fd361;
	mov.b64 	{%r282, %r287}, %rd191;
	mov.b32 	%r288, 1;
	mov.b32 	%r329, 31;
	mov.b32 	%r330, -1;
	// begin inline asm
	shfl.sync.down.b32 %r281, %r282, %r288, %r329, %r330;
	// end inline asm
	// begin inline asm
	shfl.sync.down.b32 %r286, %r287, %r288, %r329, %r330;
	// end inline asm
	mov.b64 	%rd192, {%r281, %r286};
	mov.b64 	%fd241, %rd192;
	setp.gt.s32 	%p139, %r280, 30;
	setp.lt.f64 	%p140, %fd361, %fd241;
	selp.f64 	%fd242, %fd241, %fd361, %p140;
	selp.f64 	%fd243, %fd361, %fd242, %p139;
	mov.b64 	%rd193, %fd243;
	mov.b64 	{%r292, %r297}, %rd193;
	mov.b32 	%r298, 2;
	// begin inline asm
	shfl.sync.down.b32 %r291, %r292, %r298, %r329, %r330;
	// end inline asm
	// begin inline asm
	shfl.sync.down.b32 %r296, %r297, %r298, %r329, %r330;
	// end inline asm
	mov.b64 	%rd194, {%r291, %r296};
	mov.b64 	%fd244, %rd194;
	setp.gt.s32 	%p141, %r280, 29;
	setp.lt.f64 	%p142, %fd243, %fd244;
	selp.f64 	%fd245, %fd244, %fd243, %p142;
	selp.f64 	%fd246, %fd243, %fd245, %p141;
	mov.b64 	%rd195, %fd246;
	mov.b64 	{%r302, %r307}, %rd195;
	mov.b32 	%r308, 4;
	// begin inline asm
	shfl.sync.down.b32 %r301, %r302, %r308, %r329, %r330;
	// end inline asm
	// begin inline asm
	shfl.sync.down.b32 %r306, %r307, %r308, %r329, %r330;
	// end inline asm
	mov.b64 	%rd196, {%r301, %r306};
	mov.b64 	%fd247, %rd196;
	setp.gt.s32 	%p143, %r280, 27;
	setp.lt.f64 	%p144, %fd246, %fd247;
	selp.f64 	%fd248, %fd247, %fd246, %p144;
	selp.f64 	%fd249, %fd246, %fd248, %p143;
	mov.b64 	%rd197, %fd249;
	mov.b64 	{%r312, %r317}, %rd197;
	mov.b32 	%r318, 8;
	// begin inline asm
	shfl.sync.down.b32 %r311, %r312, %r318, %r329, %r330;
	// end inline asm
	// begin inline asm
	shfl.sync.down.b32 %r316, %r317, %r318, %r329, %r330;
	// end inline asm
	mov.b64 	%rd198, {%r311, %r316};
	mov.b64 	%fd250, %rd198;
	setp.gt.s32 	%p145, %r280, 23;
	setp.lt.f64 	%p146, %fd249, %fd250;
	selp.f64 	%fd251, %fd250, %fd249, %p146;
	selp.f64 	%fd252, %fd249, %fd251, %p145;
	mov.b64 	%rd199, %fd252;
	mov.b64 	{%r322, %r327}, %rd199;
	mov.b32 	%r328, 16;
	// begin inline asm
	shfl.sync.down.b32 %r321, %r322, %r328, %r329, %r330;
	// end inline asm
	// begin inline asm
	shfl.sync.down.b32 %r326, %r327, %r328, %r329, %r330;
	// end inline asm
	mov.b64 	%rd200, {%r321, %r326};
	mov.b64 	%fd253, %rd200;
	setp.gt.s32 	%p147, %r280, 15;
	setp.lt.f64 	%p148, %fd252, %fd253;
	selp.f64 	%fd25, %fd253, %fd252, %p148;
	selp.f64 	%fd374, %fd252, %fd25, %p147;
	setp.ne.s32 	%p149, %r280, 0;
	@%p149 bra 	$L__BB4_33;
	shr.u32 	%r331, %r17, 2;
	and.b32  	%r332, %r331, 248;
	mov.u32 	%r333, _ZZN3cub18CUB_300001_SM_10006detail6reduce18DeviceReduceKernelINS2_10policy_hubIdyN4cuda3__47maximumIvEEE10Policy1000EPdyS8_dNS5_3std3__410__identityEEEvT0_PT3_T1_NS0_13GridEvenShareISI_EET2_T4_E12temp_storage;
	add.s32 	%r334, %r333, %r332;
	st.shared.f64 	[%r334+8], %fd25;
$L__BB4_33:
	bar.sync 	0;
	setp.ne.s32 	%p150, %r17, 0;
	@%p150 bra 	$L__BB4_69;
	ld.shared.f64 	%fd254, [_ZZN3cub18CUB_300001_SM_10006detail6reduce18DeviceReduceKernelINS2_10policy_hubIdyN4cuda3__47maximumIvEEE10Policy1000EPdyS8_dNS5_3std3__410__identityEEEvT0_PT3_T1_NS0_13GridEvenShareISI_EET2_T4_E12temp_storage+16];
	setp.lt.f64 	%p151, %fd374, %fd254;
	selp.f64 	%fd255, %fd254, %fd374, %p151;
	ld.shared.f64 	%fd256, [_ZZN3cub18CUB_300001_SM_10006detail6reduce18DeviceReduceKernelINS2_10policy_hubIdyN4cuda3__47maximumIvEEE10Policy1000EPdyS8_dNS5_3std3__410__identityEEEvT0_PT3_T1_NS0_13GridEvenShareISI_EET2_T4_E12temp_storage+24];
	setp.lt.f64 	%p152, %fd255, %fd256;
	selp.f64 	%fd257, %fd256, %fd255, %p152;
	ld.shared.f64 	%fd258, [_ZZN3cub18CUB_300001_SM_10006detail6reduce18DeviceReduceKernelINS2_10policy_hubIdyN4cuda3__47maximumIvEEE10Policy1000EPdyS8_dNS5_3std3__410__identityEEEvT0_PT3_T1_NS0_13GridEvenShareISI_EET2_T4_E12temp_storage+32];
	setp.lt.f64 	%p153, %fd257, %fd258;
	selp.f64 	%fd259, %fd258, %fd257, %p153;
	ld.shared.f64 	%fd260, [_ZZN3cub18CUB_300001_SM_10006detail6reduce18DeviceReduceKernelINS2_10policy_hubIdyN4cuda3__47maximumIvEEE10Policy1000EPdyS8_dNS5_3std3__410__identityEEEvT0_PT3_T1_NS0_13GridEvenShareISI_EET2_T4_E12temp_storage+40];
	setp.lt.f64 	%p154, %fd259, %fd260;
	selp.f64 	%fd261, %fd260, %fd259, %p154;
	ld.shared.f64 	%fd262, [_ZZN3cub18CUB_300001_SM_10006detail6reduce18DeviceReduceKernelINS2_10policy_hubIdyN4cuda3__47maximumIvEEE10Policy1000EPdyS8_dNS5_3std3__410__identityEEEvT0_PT3_T1_NS0_13GridEvenShareISI_EET2_T4_E12temp_storage+48];
	setp.lt.f64 	%p155, %fd261, %fd262;
	selp.f64 	%fd263, %fd262, %fd261, %p155;
	ld.shared.f64 	%fd264, [_ZZN3cub18CUB_300001_SM_10006detail6reduce18DeviceReduceKernelINS2_10policy_hubIdyN4cuda3__47maximumIvEEE10Policy1000EPdyS8_dNS5_3std3__410__identityEEEvT0_PT3_T1_NS0_13GridEvenShareISI_EET2_T4_E12temp_storage+56];
	setp.lt.f64 	%p156, %fd263, %fd264;
	selp.f64 	%fd265, %fd264, %fd263, %p156;
	ld.shared.f64 	%fd266, [_ZZN3cub18CUB_300001_SM_10006detail6reduce18DeviceReduceKernelINS2_10policy_hubIdyN4cuda3__47maximumIvEEE10Policy1000EPdyS8_dNS5_3std3__410__identityEEEvT0_PT3_T1_NS0_13GridEvenShareISI_EET2_T4_E12temp_storage+64];
	setp.lt.f64 	%p157, %fd265, %fd266;
	selp.f64 	%fd374, %fd266, %fd265, %p157;
	bra.uni 	$L__BB4_69;
$L__BB4_35:
	sub.s64 	%rd21, %rd1, %rd3;
	setp.gt.u64 	%p2, %rd21, 2047;
	@%p2 bra 	$L__BB4_53;
	cvt.u32.u64 	%r133, %rd3;
	cvt.u32.u64 	%r31, %rd1;
	sub.s32 	%r32, %r31, %r133;
	mov.u32 	%r33, %tid.x;
	setp.ge.s32 	%p51, %r33, %r32;
	mov.f64 	%fd367, 0d0000000000000000;
	mov.u32 	%r477, %r33;
	@%p51 bra 	$L__BB4_38;
	add.s32 	%r135, %r133, %r33;
	mul.wide.u32 	%rd107, %r135, 8;
	add.s64 	%rd106, %rd39, %rd107;
	// begin inline asm
	ld.global.nc.u64 %rd105, [%rd106];
	// end inline asm
	mov.b64 	%fd367, %rd105;
	add.s32 	%r477, %r33, 256;
$L__BB4_38:
	setp.ge.s32 	%p52, %r477, %r32;
	@%p52 bra 	$L__BB4_44;
	not.b32 	%r136, %r477;
	add.s32 	%r36, %r136, %r31;
	and.b32  	%r137, %r36, 768;
	setp.eq.s32 	%p53, %r137, 768;
	@%p53 bra 	$L__BB4_42;
	cvt.u64.u32 	%rd108, %r477;
	add.s64 	%rd109, %rd108, %rd3;
	shl.b64 	%rd110, %rd109, 3;
	add.s64 	%rd250, %rd39, %rd110;
	shr.u32 	%r138, %r36, 8;
	add.s32 	%r139, %r138, 1;
	and.b32  	%r140, %r139, 3;
	neg.s32 	%r475, %r140;
$L__BB4_41:
	.pragma "nounroll";
	// begin inline asm
	ld.global.nc.u64 %rd111, [%rd250];
	// end inline asm
	mov.b64 	%fd122, %rd111;
	setp.lt.f64 	%p54, %fd367, %fd122;
	selp.f64 	%fd367, %fd122, %fd367, %p54;
	add.s32 	%r477, %r477, 256;
	add.s64 	%rd250, %rd250, 2048;
	add.s32 	%r475, %r475, 1;
	setp.ne.s32 	%p55, %r475, 0;
	@%p55 bra 	$L__BB4_41;
$L__BB4_42:
	sub.s32 	%r142, %r36, %r133;
	setp.lt.u32 	%p56, %r142, 768;
	@%p56 bra 	$L__BB4_44;
$L__BB4_43:
	cvt.s64.s32 	%rd121, %r477;
	add.s64 	%rd122, %rd3, %rd121;
	shl.b64 	%rd123, %rd122, 3;
	add.s64 	%rd114, %rd39, %rd123;
	// begin inline asm
	ld.global.nc.u64 %rd113, [%rd114];
	// end inline asm
	mov.b64 	%fd123, %rd113;
	setp.lt.f64 	%p57, %fd367, %fd123;
	selp.f64 	%fd124, %fd123, %fd367, %p57;
	add.s64 	%rd116, %rd114, 2048;
	// begin inline asm
	ld.global.nc.u64 %rd115, [%rd116];
	// end inline asm
	mov.b64 	%fd125, %rd115;
	setp.lt.f64 	%p58, %fd124, %fd125;
	selp.f64 	%fd126, %fd125, %fd124, %p58;
	add.s64 	%rd118, %rd114, 4096;
	// begin inline asm
	ld.global.nc.u64 %rd117, [%rd118];
	// end inline asm
	mov.b64 	%fd127, %rd117;
	setp.lt.f64 	%p59, %fd126, %fd127;
	selp.f64 	%fd128, %fd127, %fd126, %p59;
	add.s64 	%rd120, %rd114, 6144;
	// begin inline asm
	ld.global.nc.u64 %rd119, [%rd120];
	// end inline asm
	mov.b64 	%fd129, %rd119;
	setp.lt.f64 	%p60, %fd128, %fd129;
	selp.f64 	%fd367, %fd129, %fd128, %p60;
	add.s32 	%r477, %r477, 1024;
	setp.lt.s32 	%p61, %r477, %r32;
	@%p61 bra 	$L__BB4_43;
$L__BB4_44:
	setp.lt.s32 	%p62, %r32, 256;
	@%p62 bra 	$L__BB4_49;
	// begin inline asm
	mov.u32 %r206, %laneid;
	// end inline asm
	mov.b64 	%rd134, %fd367;
	mov.b64 	{%r208, %r213}, %rd134;
	mov.b32 	%r214, 1;
	mov.b32 	%r255, 31;
	mov.b32 	%r256, -1;
	// begin inline asm
	shfl.sync.down.b32 %r207, %r208, %r214, %r255, %r256;
	// end inline asm
	// begin inline asm
	shfl.sync.down.b32 %r212, %r213, %r214, %r255, %r256;
	// end inline asm
	mov.b64 	%rd135, {%r207, %r212};
	mov.b64 	%fd177, %rd135;
	setp.gt.s32 	%p90, %r206, 30;
	setp.lt.f64 	%p91, %fd367, %fd177;
	selp.f64 	%fd178, %fd177, %fd367, %p91;
	selp.f64 	%fd179, %fd367, %fd178, %p90;
	mov.b64 	%rd136, %fd179;
	mov.b64 	{%r218, %r223}, %rd136;
	mov.b32 	%r224, 2;
	// begin inline asm
	shfl.sync.down.b32 %r217, %r218, %r224, %r255, %r256;
	// end inline asm
	// begin inline asm
	shfl.sync.down.b32 %r222, %r223, %r224, %r255, %r256;
	// end inline asm
	mov.b64 	%rd137, {%r217, %r222};
	mov.b64 	%fd180, %rd137;
	setp.gt.s32 	%p92, %r206, 29;
	setp.lt.f64 	%p93, %fd179, %fd180;
	selp.f64 	%fd181, %fd180, %fd179, %p93;
	selp.f64 	%fd182, %fd179, %fd181, %p92;
	mov.b64 	%rd138, %fd182;
	mov.b64 	{%r228, %r233}, %rd138;
	mov.b32 	%r234, 4;
	// begin inline asm
	shfl.sync.down.b32 %r227, %r228, %r234, %r255, %r256;
	// end inline asm
	// begin inline asm
	shfl.sync.down.b32 %r232, %r233, %r234, %r255, %r256;
	// end inline asm
	mov.b64 	%rd139, {%r227, %r232};
	mov.b64 	%fd183, %rd139;
	setp.gt.s32 	%p94, %r206, 27;
	setp.lt.f64 	%p95, %fd182, %fd183;
	selp.f64 	%fd184, %fd183, %fd182, %p95;
	selp.f64 	%fd185, %fd182, %fd184, %p94;
	mov.b64 	%rd140, %fd185;
	mov.b64 	{%r238, %r243}, %rd140;
	mov.b32 	%r244, 8;
	// begin inline asm
	shfl.sync.down.b32 %r237, %r238, %r244, %r255, %r256;
	// end inline asm
	// begin inline asm
	shfl.sync.down.b32 %r242, %r243, %r244, %r255, %r256;
	// end inline asm
	mov.b64 	%rd141, {%r237, %r242};
	mov.b64 	%fd186, %rd141;
	setp.gt.s32 	%p96, %r206, 23;
	setp.lt.f64 	%p97, %fd185, %fd186;
	selp.f64 	%fd187, %fd186, %fd185, %p97;
	selp.f64 	%fd188, %fd185, %fd187, %p96;
	mov.b64 	%rd142, %fd188;
	mov.b64 	{%r248, %r253}, %rd142;
	mov.b32 	%r254, 16;
	// begin inline asm
	shfl.sync.down.b32 %r247, %r248, %r254, %r255, %r256;
	// end inline asm
	// begin inline asm
	shfl.sync.down.b32 %r252, %r253, %r254, %r255, %r256;
	// end inline asm
	mov.b64 	%rd143, {%r247, %r252};
	mov.b64 	%fd189, %rd143;
	setp.gt.s32 	%p98, %r206, 15;
	setp.lt.f64 	%p99, %fd188, %fd189;
	selp.f64 	%fd37, %fd189, %fd188, %p99;
	selp.f64 	%fd374, %fd188, %fd37, %p98;
	setp.ne.s32 	%p100, %r206, 0;
	@%p100 bra 	$L__BB4_47;
	shr.u32 	%r257, %r33, 2;
	and.b32  	%r258, %r257, 248;
	mov.u32 	%r259, _ZZN3cub18CUB_300001_SM_10006detail6reduce18DeviceReduceKernelINS2_10policy_hubIdyN4cuda3__47maximumIvEEE10Policy1000EPdyS8_dNS5_3std3__410__identityEEEvT0_PT3_T1_NS0_13GridEvenShareISI_EET2_T4_E12temp_storage;
	add.s32 	%r260, %r259, %r258;
	st.shared.f64 	[%r260+8], %fd37;
$L__BB4_47:
	bar.sync 	0;
	setp.ne.s32 	%p101, %r33, 0;
	@%p101 bra 	$L__BB4_69;
	ld.shared.f64 	%fd190, [_ZZN3cub18CUB_300001_SM_10006detail6reduce18DeviceReduceKernelINS2_10policy_hubIdyN4cuda3__47maximumIvEEE10Policy1000EPdyS8_dNS5_3std3__410__identityEEEvT0_PT3_T1_NS0_13GridEvenShareISI_EET2_T4_E12temp_storage+16];
	setp.lt.f64 	%p102, %fd374, %fd190;
	selp.f64 	%fd191, %fd190, %fd374, %p102;
	ld.shared.f64 	%fd192, [_ZZN3cub18CUB_300001_SM_10006detail6reduce18DeviceReduceKernelINS2_10policy_hubIdyN4cuda3__47maximumIvEEE10Policy1000EPdyS8_dNS5_3std3__410__identityEEEvT0_PT3_T1_NS0_13GridEvenShareISI_EET2_T4_E12temp_storage+24];
	setp.lt.f64 	%p103, %fd191, %fd192;
	selp.f64 	%fd193, %fd192, %fd191, %p103;
	ld.shared.f64 	%fd194, [_ZZN3cub18CUB_300001_SM_10006detail6reduce18DeviceReduceKernelINS2_10policy_hubIdyN4cuda3__47maximumIvEEE10Policy1000EPdyS8_dNS5_3std3__410__identityEEEvT0_PT3_T1_NS0_13GridEvenShareISI_EET2_T4_E12temp_storage+32];
	setp.lt.f64 	%p104, %fd193, %fd194;
	selp.f64 	%fd195, %fd194, %fd193, %p104;
	ld.shared.f64 	%fd196, [_ZZN3cub18CUB_300001_SM_10006detail6reduce18DeviceReduceKernelINS2_10policy_hubIdyN4cuda3__47maximumIvEEE10Policy1000EPdyS8_dNS5_3std3__410__identityEEEvT0_PT3_T1_NS0_13GridEvenShareISI_EET2_T4_E12temp_storage+40];
	setp.lt.f64 	%p105, %fd195, %fd196;
	selp.f64 	%fd197, %fd196, %fd195, %p105;
	ld.shared.f64 	%fd198, [_ZZN3cub18CUB_300001_SM_10006detail6reduce18DeviceReduceKernelINS2_10policy_hubIdyN4cuda3__47maximumIvEEE10Policy1000EPdyS8_dNS5_3std3__410__identityEEEvT0_PT3_T1_NS0_13GridEvenShareISI_EET2_T4_E12temp_storage+48];
	setp.lt.f64 	%p106, %fd197, %fd198;
	selp.f64 	%fd199, %fd198, %fd197, %p106;
	ld.shared.f64 	%fd200, [_ZZN3cub18CUB_300001_SM_10006detail6reduce18DeviceReduceKernelINS2_10policy_hubIdyN4cuda3__47maximumIvEEE10Policy1000EPdyS8_dNS5_3std3__410__identityEEEvT0_PT3_T1_NS0_13GridEvenShareISI_EET2_T4_E12temp_storage+56];
	setp.lt.f64 	%p107, %fd199, %fd200;
	selp.f64 	%fd201, %fd200, %fd199, %p107;
	ld.shared.f64 	%fd202, [_ZZN3cub18CUB_300001_SM_10006detail6reduce18DeviceReduceKernelINS2_10policy_hubIdyN4cuda3__47maximumIvEEE10Policy1000EPdyS8_dNS5_3std3__410__identityEEEvT0_PT3_T1_NS0_13GridEvenShareISI_EET2_T4_E12temp_storage+64];
	setp.lt.f64 	%p108, %fd201, %fd202;
	selp.f64 	%fd374, %fd202, %fd201, %p108;
	bra.uni 	$L__BB4_69;
$L__BB4_49:
	// begin inline asm
	mov.u32 %r143, %laneid;
	// end inline asm
	and.b32  	%r194, %r33, 992;
	add.s32 	%r195, %r194, 32;
	setp.gt.s32 	%p63, %r195, %r32;
	not.b32 	%r196, %r194;
	add.s32 	%r197, %r32, %r196;
	selp.b32 	%r192, %r197, 31, %p63;
	mov.b64 	%rd124, %fd367;
	mov.b64 	{%r145, %r150}, %rd124;
	mov.b32 	%r151, 1;
	mov.b32 	%r193, -1;
	// begin inline asm
	shfl.sync.down.b32 %r144, %r145, %r151, %r192, %r193;
	// end inline asm
	// begin inline asm
	shfl.sync.down.b32 %r149, %r150, %r151, %r192, %r193;
	// end inline asm
	mov.b64 	%rd125, {%r144, %r149};
	mov.b64 	%fd130, %rd125;
	setp.lt.s32 	%p64, %r143, %r192;
	setp.lt.f64 	%p65, %fd367, %fd130;
	selp.f64 	%fd131, %fd130, %fd367, %p65;
	selp.f64 	%fd132, %fd131, %fd367, %p64;
	mov.b64 	%rd126, %fd132;
	mov.b64 	{%r155, %r160}, %rd126;
	mov.b32 	%r161, 2;
	// begin inline asm
	shfl.sync.down.b32 %r154, %r155, %r161, %r192, %r193;
	// end inline asm
	// begin inline asm
	shfl.sync.down.b32 %r159, %r160, %r161, %r192, %r193;
	// end inline asm
	mov.b64 	%rd127, {%r154, %r159};
	mov.b64 	%fd133, %rd127;
	add.s32 	%r198, %r143, 2;
	setp.gt.s32 	%p66, %r198, %r192;
	setp.lt.f64 	%p67, %fd132, %fd133;
	selp.f64 	%fd134, %fd133, %fd132, %p67;
	selp.f64 	%fd135, %fd132, %fd134, %p66;
	mov.b64 	%rd128, %fd135;
	mov.b64 	{%r165, %r170}, %rd128;
	mov.b32 	%r171, 4;
	// begin inline asm
	shfl.sync.down.b32 %r164, %r165, %r171, %r192, %r193;
	// end inline asm
	// begin inline asm
	shfl.sync.down.b32 %r169, %r170, %r171, %r192, %r193;
	// end inline asm
	mov.b64 	%rd129, {%r164, %r169};
	mov.b64 	%fd136, %rd129;
	add.s32 	%r199, %r143, 4;
	setp.gt.s32 	%p68, %r199, %r192;
	setp.lt.f64 	%p69, %fd135, %fd136;
	selp.f64 	%fd137, %fd136, %fd135, %p69;
	selp.f64 	%fd138, %fd135, %fd137, %p68;
	mov.b64 	%rd130, %fd138;
	mov.b64 	{%r175, %r180}, %rd130;
	mov.b32 	%r181, 8;
	// begin inline asm
	shfl.sync.down.b32 %r174, %r175, %r181, %r192, %r193;
	// end inline asm
	// begin inline asm
	shfl.sync.down.b32 %r179, %r180, %r181, %r192, %r193;
	// end inline asm
	mov.b64 	%rd131, {%r174, %r179};
	mov.b64 	%fd139, %rd131;
	add.s32 	%r200, %r143, 8;
	setp.gt.s32 	%p70, %r200, %r192;
	setp.lt.f64 	%p71, %fd138, %fd139;
	selp.f64 	%fd140, %fd139, %fd138, %p71;
	selp.f64 	%fd141, %fd138, %fd140, %p70;
	mov.b64 	%rd132, %fd141;
	mov.b64 	{%r185, %r190}, %rd132;
	mov.b32 	%r191, 16;
	// begin inline asm
	shfl.sync.down.b32 %r184, %r185, %r191, %r192, %r193;
	// end inline asm
	// begin inline asm
	shfl.sync.down.b32 %r189, %r190, %r191, %r192, %r193;
	// end inline asm
	mov.b64 	%rd133, {%r184, %r189};
	mov.b64 	%fd142, %rd133;
	add.s32 	%r201, %r143, 16;
	setp.gt.s32 	%p72, %r201, %r192;
	setp.lt.f64 	%p73, %fd141, %fd142;
	selp.f64 	%fd143, %fd142, %fd141, %p73;
	selp.f64 	%fd374, %fd141, %fd143, %p72;
	setp.ne.s32 	%p74, %r143, 0;
	@%p74 bra 	$L__BB4_51;
	shr.u32 	%r202, %r33, 2;
	and.b32  	%r203, %r202, 248;
	mov.u32 	%r204, _ZZN3cub18CUB_300001_SM_10006detail6reduce18DeviceReduceKernelINS2_10policy_hubIdyN4cuda3__47maximumIvEEE10Policy1000EPdyS8_dNS5_3std3__410__identityEEEvT0_PT3_T1_NS0_13GridEvenShareISI_EET2_T4_E12temp_storage;
	add.s32 	%r205, %r204, %r203;
	st.shared.f64 	[%r205+8], %fd374;
$L__BB4_51:
	bar.sync 	0;
	setp.ne.s32 	%p75, %r33, 0;
	@%p75 bra 	$L__BB4_69;
	setp.gt.s32 	%p76, %r32, 32;
	ld.shared.f64 	%fd144, [_ZZN3cub18CUB_300001_SM_10006detail6reduce18DeviceReduceKernelINS2_10policy_hubIdyN4cuda3__47maximumIvEEE10Policy1000EPdyS8_dNS5_3std3__410__identityEEEvT0_PT3_T1_NS0_13GridEvenShareISI_EET2_T4_E12temp_storage+16];
	setp.lt.f64 	%p77, %fd374, %fd144;
	selp.f64 	%fd146, %fd144, %fd374, %p77;
	selp.f64 	%fd147, %fd146, %fd374, %p76;
	setp.gt.s32 	%p78, %r32, 64;
	ld.shared.f64 	%fd149, [_ZZN3cub18CUB_300001_SM_10006detail6reduce18DeviceReduceKernelINS2_10policy_hubIdyN4cuda3__47maximumIvEEE10Policy1000EPdyS8_dNS5_3std3__410__identityEEEvT0_PT3_T1_NS0_13GridEvenShareISI_EET2_T4_E12temp_storage+24];
	setp.lt.f64 	%p79, %fd147, %fd149;
	selp.f64 	%fd151, %fd149, %fd147, %p79;
	selp.f64 	%fd152, %fd151, %fd147, %p78;
	setp.gt.s32 	%p80, %r32, 96;
	ld.shared.f64 	%fd154, [_ZZN3cub18CUB_300001_SM_10006detail6reduce18DeviceReduceKernelINS2_10policy_hubIdyN4cuda3__47maximumIvEEE10Policy1000EPdyS8_dNS5_3std3__410__identityEEEvT0_PT3_T1_NS0_13GridEvenShareISI_EET2_T4_E12temp_storage+32];
	setp.lt.f64 	%p81, %fd152, %fd154;
	selp.f64 	%fd156, %fd154, %fd152, %p81;
	selp.f64 	%fd157, %fd156, %fd152, %p80;
	setp.gt.s32 	%p82, %r32, 128;
	ld.shared.f64 	%fd159, [_ZZN3cub18CUB_300001_SM_10006detail6reduce18DeviceReduceKernelINS2_10policy_hubIdyN4cuda3__47maximumIvEEE10Policy1000EPdyS8_dNS5_3std3__410__identityEEEvT0_PT3_T1_NS0_13GridEvenShareISI_EET2_T4_E12temp_storage+40];
	setp.lt.f64 	%p83, %fd157, %fd159;
	selp.f64 	%fd161, %fd159, %fd157, %p83;
	selp.f64 	%fd162, %fd161, %fd157, %p82;
	setp.gt.s32 	%p84, %r32, 160;
	ld.shared.f64 	%fd164, [_ZZN3cub18CUB_300001_SM_10006detail6reduce18DeviceReduceKernelINS2_10policy_hubIdyN4cuda3__47maximumIvEEE10Policy1000EPdyS8_dNS5_3std3__410__identityEEEvT0_PT3_T1_NS0_13GridEvenShareISI_EET2_T4_E12temp_storage+48];
	setp.lt.f64 	%p85, %fd162, %fd164;
	selp.f64 	%fd166, %fd164, %fd162, %p85;
	selp.f64 	%fd167, %fd166, %fd162, %p84;
	setp.gt.s32 	%p86, %r32, 192;
	ld.shared.f64 	%fd169, [_ZZN3cub18CUB_300001_SM_10006detail6reduce18DeviceReduceKernelINS2_10policy_hubIdyN4cuda3__47maximumIvEEE10Policy1000EPdyS8_dNS5_3std3__410__identityEEEvT0_PT3_T1_NS0_13GridEvenShareISI_EET2_T4_E12temp_storage+56];
	setp.lt.f64 	%p87, %fd167, %fd169;
	selp.f64 	%fd171, %fd169, %fd167, %p87;
	selp.f64 	%fd172, %fd171, %fd167, %p86;
	setp.gt.s32 	%p88, %r32, 224;
	ld.shared.f64 	%fd174, [_ZZN3cub18CUB_300001_SM_10006detail6reduce18DeviceReduceKernelINS2_10policy_hubIdyN4cuda3__47maximumIvEEE10Policy1000EPdyS8_dNS5_3std3__410__identityEEEvT0_PT3_T1_NS0_13GridEvenShareISI_EET2_T4_E12temp_storage+64];
	setp.lt.f64 	%p89, %fd172, %fd174;
	selp.f64 	%fd176, %fd174, %fd172, %p89;
	selp.f64 	%fd374, %fd176, %fd172, %p88;
	bra.uni 	$L__BB4_69;
$L__BB4_53:
	cvt.u32.u64 	%r61, %rd3;
	mov.u32 	%r45, %tid.x;
	add.s32 	%r62, %r45, %r61;
	mul.wide.u32 	%rd58, %r62, 8;
	add.s64 	%rd43, %rd39, %rd58;
	// begin inline asm
	ld.global.nc.u64 %rd42, [%rd43];
	// end inline asm
	mov.b64 	%fd56, %rd42;
	add.s64 	%rd45, %rd43, 2048;
	// begin inline asm
	ld.global.nc.u64 %rd44, [%rd45];
	// end inline asm
	mov.b64 	%fd57, %rd44;
	add.s64 	%rd47, %rd43, 4096;
	// begin inline asm
	ld.global.nc.u64 %rd46, [%rd47];
	// end inline asm
	mov.b64 	%fd58, %rd46;
	add.s64 	%rd49, %rd43, 6144;
	// begin inline asm
	ld.global.nc.u64 %rd48, [%rd49];
	// end inline asm
	mov.b64 	%fd59, %rd48;
	add.s64 	%rd51, %rd43, 8192;
	// begin inline asm
	ld.global.nc.u64 %rd50, [%rd51];
	// end inline asm
	mov.b64 	%fd60, %rd50;
	add.s64 	%rd53, %rd43, 10240;
	// begin inline asm
	ld.global.nc.u64 %rd52, [%rd53];
	// end inline asm
	mov.b64 	%fd61, %rd52;
	add.s64 	%rd55, %rd43, 12288;
	// begin inline asm
	ld.global.nc.u64 %rd54, [%rd55];
	// end inline asm
	mov.b64 	%fd62, %rd54;
	add.s64 	%rd57, %rd43, 14336;
	// begin inline asm
	ld.global.nc.u64 %rd56, [%rd57];
	// end inline asm
	mov.b64 	%fd63, %rd56;
	setp.lt.f64 	%p3, %fd56, %fd57;
	selp.f64 	%fd64, %fd57, %fd56, %p3;
	setp.lt.f64 	%p4, %fd64, %fd58;
	selp.f64 	%fd65, %fd58, %fd64, %p4;
	setp.lt.f64 	%p5, %fd65, %fd59;
	selp.f64 	%fd66, %fd59, %fd65, %p5;
	setp.lt.f64 	%p6, %fd66, %fd60;
	selp.f64 	%fd67, %fd60, %fd66, %p6;
	setp.lt.f64 	%p7, %fd67, %fd61;
	selp.f64 	%fd68, %fd61, %fd67, %p7;
	setp.lt.f64 	%p8, %fd68, %fd62;
	selp.f64 	%fd69, %fd62, %fd68, %p8;
	setp.lt.f64 	%p9, %fd69, %fd63;
	selp.f64 	%fd373, %fd63, %fd69, %p9;
	setp.lt.u64 	%p10, %rd21, %rd2;
	@%p10 bra 	$L__BB4_65;
	cvt.u64.u32 	%rd25, %r45;
	add.s64 	%rd252, %rd2, %rd3;
	add.s64 	%rd59, %rd252, %rd25;
	shl.b64 	%rd60, %rd59, 3;
	add.s64 	%rd251, %rd39, %rd60;
	mov.b32 	%r479, 0;
$L__BB4_55:
	add.s64 	%rd3, %rd3, %rd2;
	add.s64 	%rd61, %rd1, -2048;
	setp.gt.u64 	%p11, %rd3, %rd61;
	@%p11 bra 	$L__BB4_57;
	add.s64 	%rd78, %rd3, %rd25;
	shl.b64 	%rd79, %rd78, 3;
	add.s64 	%rd63, %rd39, %rd79;
	// begin inline asm
	ld.global.nc.u64 %rd62, [%rd63];
	// end inline asm
	mov.b64 	%fd70, %rd62;
	add.s64 	%rd65, %rd63, 2048;
	// begin inline asm
	ld.global.nc.u64 %rd64, [%rd65];
	// end inline asm
	mov.b64 	%fd71, %rd64;
	add.s64 	%rd67, %rd63, 4096;
	// begin inline asm
	ld.global.nc.u64 %rd66, [%rd67];
	// end inline asm
	mov.b64 	%fd72, %rd66;
	add.s64 	%rd69, %rd63, 6144;
	// begin inline asm
	ld.global.nc.u64 %rd68, [%rd69];
	// end inline asm
	mov.b64 	%fd73, %rd68;
	add.s64 	%rd71, %rd63, 8192;
	// begin inline asm
	ld.global.nc.u64 %rd70, [%rd71];
	// end inline asm
	mov.b64 	%fd74, %rd70;
	add.s64 	%rd73, %rd63, 10240;
	// begin inline asm
	ld.global.nc.u64 %rd72, [%rd73];
	// end inline asm
	mov.b64 	%fd75, %rd72;
	add.s64 	%rd75, %rd63, 12288;
	// begin inline asm
	ld.global.nc.u64 %rd74, [%rd75];
	// end inline asm
	mov.b64 	%fd76, %rd74;
	add.s64 	%rd77, %rd63, 14336;
	// begin inline asm
	ld.global.nc.u64 %rd76, [%rd77];
	// end inline asm
	mov.b64 	%fd77, %rd76;
	setp.lt.f64 	%p12, %fd373, %fd70;
	selp.f64 	%fd78, %fd70, %fd373, %p12;
	setp.lt.f64 	%p13, %fd78, %fd71;
	selp.f64 	%fd79, %fd71, %fd78, %p13;
	setp.lt.f64 	%p14, %fd79, %fd72;
	selp.f64 	%fd80, %fd72, %fd79, %p14;
	setp.lt.f64 	%p15, %fd80, %fd73;
	selp.f64 	%fd81, %fd73, %fd80, %p15;
	setp.lt.f64 	%p16, %fd81, %fd74;
	selp.f64 	%fd82, %fd74, %fd81, %p16;
	setp.lt.f64 	%p17, %fd82, %fd75;
	selp.f64 	%fd83, %fd75, %fd82, %p17;
	setp.lt.f64 	%p18, %fd83, %fd76;
	selp.f64 	%fd84, %fd76, %fd83, %p18;
	setp.lt.f64 	%p19, %fd84, %fd77;
	selp.f64 	%fd373, %fd77, %fd84, %p19;
	sub.s64 	%rd80, %rd1, %rd3;
	setp.lt.u64 	%p20, %rd80, %rd2;
	add.s32 	%r479, %r479, 1;
	add.s64 	%rd252, %rd252, %rd2;
	shl.b64 	%rd81, %rd2, 3;
	add.s64 	%rd251, %rd251, %rd81;
	@%p20 bra 	$L__BB4_65;
	bra.uni 	$L__BB4_55;
$L__BB4_57:
	setp.le.u64 	%p21, %rd1, %rd3;
	@%p21 bra 	$L__BB4_65;
	cvt.u32.u64 	%r64, %rd3;
	cvt.u32.u64 	%r65, %rd1;
	sub.s32 	%r48, %r65, %r64;
	setp.ge.s32 	%p22, %r45, %r48;
	@%p22 bra 	$L__BB4_65;
	cvt.u32.u64 	%r67, %rd2;
	not.b32 	%r69, %r45;
	add.s32 	%r70, %r69, %r65;
	add.s32 	%r71, %r67, %r61;
	sub.s32 	%r72, %r70, %r71;
	mul.lo.s32 	%r73, %r1, %r479;
	shl.b32 	%r74, %r73, 11;
	sub.s32 	%r49, %r72, %r74;
	shr.u32 	%r75, %r70, 8;
	add.s32 	%r50, %r75, 1;
	and.b32  	%r76, %r70, 768;
	setp.eq.s32 	%p23, %r76, 768;
	mov.u32 	%r482, %r45;
	@%p23 bra 	$L__BB4_62;
	and.b32  	%r77, %r50, 3;
	neg.s32 	%r480, %r77;
	mov.u32 	%r482, %r45;
$L__BB4_61:
	.pragma "nounroll";
	// begin inline asm
	ld.global.nc.u64 %rd82, [%rd251];
	// end inline asm
	mov.b64 	%fd86, %rd82;
	setp.lt.f64 	%p24, %fd373, %fd86;
	selp.f64 	%fd373, %fd86, %fd373, %p24;
	add.s32 	%r482, %r482, 256;
	add.s64 	%rd251, %rd251, 2048;
	add.s32 	%r480, %r480, 1;
	setp.ne.s32 	%p25, %r480, 0;
	@%p25 bra 	$L__BB4_61;
$L__BB4_62:
	setp.lt.u32 	%p26, %r49, 768;
	@%p26 bra 	$L__BB4_65;
	cvt.u64.u32 	%rd84, %r482;
	add.s64 	%rd85, %rd84, %rd252;
	shl.b64 	%rd86, %rd85, 3;
	add.s64 	%rd255, %rd39, %rd86;
$L__BB4_64:
	// begin inline asm
	ld.global.nc.u64 %rd87, [%rd255];
	// end inline asm
	mov.b64 	%fd87, %rd87;
	setp.lt.f64 	%p27, %fd373, %fd87;
	selp.f64 	%fd88, %fd87, %fd373, %p27;
	add.s64 	%rd90, %rd255, 2048;
	// begin inline asm
	ld.global.nc.u64 %rd89, [%rd90];
	// end inline asm
	mov.b64 	%fd89, %rd89;
	setp.lt.f64 	%p28, %fd88, %fd89;
	selp.f64 	%fd90, %fd89, %fd88, %p28;
	add.s64 	%rd92, %rd255, 4096;
	// begin inline asm
	ld.global.nc.u64 %rd91, [%rd92];
	// end inline asm
	mov.b64 	%fd91, %rd91;
	setp.lt.f64 	%p29, %fd90, %fd91;
	selp.f64 	%fd92, %fd91, %fd90, %p29;
	add.s64 	%rd94, %rd255, 6144;
	// begin inline asm
	ld.global.nc.u64 %rd93, [%rd94];
	// end inline asm
	mov.b64 	%fd93, %rd93;
	setp.lt.f64 	%p30, %fd92, %fd93;
	selp.f64 	%fd373, %fd93, %fd92, %p30;
	add.s32 	%r482, %r482, 1024;
	add.s64 	%rd255, %rd255, 8192;
	setp.lt.s32 	%p31, %r482, %r48;
	@%p31 bra 	$L__BB4_64;
$L__BB4_65:
	// begin inline asm
	mov.u32 %r78, %laneid;
	// end inline asm
	mov.b64 	%rd95, %fd373;
	mov.b64 	{%r80, %r85}, %rd95;
	mov.b32 	%r86, 1;
	mov.b32 	%r127, 31;
	mov.b32 	%r128, -1;
	// begin inline asm
	shfl.sync.down.b32 %r79, %r80, %r86, %r127, %r128;
	// end inline asm
	// begin inline asm
	shfl.sync.down.b32 %r84, %r85, %r86, %r127, %r128;
	// end inline asm
	mov.b64 	%rd96, {%r79, %r84};
	mov.b64 	%fd94, %rd96;
	setp.gt.s32 	%p32, %r78, 30;
	setp.lt.f64 	%p33, %fd373, %fd94;
	selp.f64 	%fd95, %fd94, %fd373, %p33;
	selp.f64 	%fd96, %fd373, %fd95, %p32;
	mov.b64 	%rd97, %fd96;
	mov.b64 	{%r90, %r95}, %rd97;
	mov.b32 	%r96, 2;
	// begin inline asm
	shfl.sync.down.b32 %r89, %r90, %r96, %r127, %r128;
	// end inline asm
	// begin inline asm
	shfl.sync.down.b32 %r94, %r95, %r96, %r127, %r128;
	// end inline asm
	mov.b64 	%rd98, {%r89, %r94};
	mov.b64 	%fd97, %rd98;
	setp.gt.s32 	%p34, %r78, 29;
	setp.lt.f64 	%p35, %fd96, %fd97;
	selp.f64 	%fd98, %fd97, %fd96, %p35;
	selp.f64 	%fd99, %fd96, %fd98, %p34;
	mov.b64 	%rd99, %fd99;
	mov.b64 	{%r100, %r105}, %rd99;
	mov.b32 	%r106, 4;
	// begin inline asm
	shfl.sync.down.b32 %r99, %r100, %r106, %r127, %r128;
	// end inline asm
	// begin inline asm
	shfl.sync.down.b32 %r104, %r105, %r106, %r127, %r128;
	// end inline asm
	mov.b64 	%rd100, {%r99, %r104};
	mov.b64 	%fd100, %rd100;
	setp.gt.s32 	%p36, %r78, 27;
	setp.lt.f64 	%p37, %fd99, %fd100;
	selp.f64 	%fd101, %fd100, %fd99, %p37;
	selp.f64 	%fd102, %fd99, %fd101, %p36;
	mov.b64 	%rd101, %fd102;
	mov.b64 	{%r110, %r115}, %rd101;
	mov.b32 	%r116, 8;
	// begin inline asm
	shfl.sync.down.b32 %r109, %r110, %r116, %r127, %r128;
	// end inline asm
	// begin inline asm
	shfl.sync.down.b32 %r114, %r115, %r116, %r127, %r128;
	// end inline asm
	mov.b64 	%rd102, {%r109, %r114};
	mov.b64 	%fd103, %rd102;
	setp.gt.s32 	%p38, %r78, 23;
	setp.lt.f64 	%p39, %fd102, %fd103;
	selp.f64 	%fd104, %fd103, %fd102, %p39;
	selp.f64 	%fd105, %fd102, %fd104, %p38;
	mov.b64 	%rd103, %fd105;
	mov.b64 	{%r120, %r125}, %rd103;
	mov.b32 	%r126, 16;
	// begin inline asm
	shfl.sync.down.b32 %r119, %r120, %r126, %r127, %r128;
	// end inline asm
	// begin inline asm
	shfl.sync.down.b32 %r124, %r125, %r126, %r127, %r128;
	// end inline asm
	mov.b64 	%rd104, {%r119, %r124};
	mov.b64 	%fd106, %rd104;
	setp.gt.s32 	%p40, %r78, 15;
	setp.lt.f64 	%p41, %fd105, %fd106;
	selp.f64 	%fd52, %fd106, %fd105, %p41;
	selp.f64 	%fd374, %fd105, %fd52, %p40;
	setp.ne.s32 	%p42, %r78, 0;
	@%p42 bra 	$L__BB4_67;
	shr.u32 	%r129, %r45, 2;
	and.b32  	%r130, %r129, 248;
	mov.u32 	%r131, _ZZN3cub18CUB_300001_SM_10006detail6reduce18DeviceReduceKernelINS2_10policy_hubIdyN4cuda3__47maximumIvEEE10Policy1000EPdyS8_dNS5_3std3__410__identityEEEvT0_PT3_T1_NS0_13GridEvenShareISI_EET2_T4_E12temp_storage;
	add.s32 	%r132, %r131, %r130;
	st.shared.f64 	[%r132+8], %fd52;
$L__BB4_67:
	bar.sync 	0;
	setp.ne.s32 	%p43, %r45, 0;
	@%p43 bra 	$L__BB4_69;
	ld.shared.f64 	%fd107, [_ZZN3cub18CUB_300001_SM_10006detail6reduce18DeviceReduceKernelINS2_10policy_hubIdyN4cuda3__47maximumIvEEE10Policy1000EPdyS8_dNS5_3std3__410__identityEEEvT0_PT3_T1_NS0_13GridEvenShareISI_EET2_T4_E12temp_storage+16];
	setp.lt.f64 	%p44, %fd374, %fd107;
	selp.f64 	%fd108, %fd107, %fd374, %p44;
	ld.shared.f64 	%fd109, [_ZZN3cub18CUB_300001_SM_10006detail6reduce18DeviceReduceKernelINS2_10policy_hubIdyN4cuda3__47maximumIvEEE10Policy1000EPdyS8_dNS5_3std3__410__identityEEEvT0_PT3_T1_NS0_13GridEvenShareISI_EET2_T4_E12temp_storage+24];
	setp.lt.f64 	%p45, %fd108, %fd109;
	selp.f64 	%fd110, %fd109, %fd108, %p45;
	ld.shared.f64 	%fd111, [_ZZN3cub18CUB_300001_SM_10006detail6reduce18DeviceReduceKernelINS2_10policy_hubIdyN4cuda3__47maximumIvEEE10Policy1000EPdyS8_dNS5_3std3__410__identityEEEvT0_PT3_T1_NS0_13GridEvenShareISI_EET2_T4_E12temp_storage+32];
	setp.lt.f64 	%p46, %fd110, %fd111;
	selp.f64 	%fd112, %fd111, %fd110, %p46;
	ld.shared.f64 	%fd113, [_ZZN3cub18CUB_300001_SM_10006detail6reduce18DeviceReduceKernelINS2_10policy_hubIdyN4cuda3__47maximumIvEEE10Policy1000EPdyS8_dNS5_3std3__410__identityEEEvT0_PT3_T1_NS0_13GridEvenShareISI_EET2_T4_E12temp_storage+40];
	setp.lt.f64 	%p47, %fd112, %fd113;
	selp.f64 	%fd114, %fd113, %fd112, %p47;
	ld.shared.f64 	%fd115, [_ZZN3cub18CUB_300001_SM_10006detail6reduce18DeviceReduceKernelINS2_10policy_hubIdyN4cuda3__47maximumIvEEE10Policy1000EPdyS8_dNS5_3std3__410__identityEEEvT0_PT3_T1_NS0_13GridEvenShareISI_EET2_T4_E12temp_storage+48];
	setp.lt.f64 	%p48, %fd114, %fd115;
	selp.f64 	%fd116, %fd115, %fd114, %p48;
	ld.shared.f64 	%fd117, [_ZZN3cub18CUB_300001_SM_10006detail6reduce18DeviceReduceKernelINS2_10policy_hubIdyN4cuda3__47maximumIvEEE10Policy1000EPdyS8_dNS5_3std3__410__identityEEEvT0_PT3_T1_NS0_13GridEvenShareISI_EET2_T4_E12temp_storage+56];
	setp.lt.f64 	%p49, %fd116, %fd117;
	selp.f64 	%fd118, %fd117, %fd116, %p49;
	ld.shared.f64 	%fd119, [_ZZN3cub18CUB_300001_SM_10006detail6reduce18DeviceReduceKernelINS2_10policy_hubIdyN4cuda3__47maximumIvEEE10Policy1000EPdyS8_dNS5_3std3__410__identityEEEvT0_PT3_T1_NS0_13GridEvenShareISI_EET2_T4_E12temp_storage+64];
	setp.lt.f64 	%p50, %fd118, %fd119;
	selp.f64 	%fd374, %fd119, %fd118, %p50;
$L__BB4_69:
	mov.u32 	%r463, %tid.x;
	setp.ne.s32 	%p216, %r463, 0;
	@%p216 bra 	$L__BB4_71;
	ld.param.u64 	%rd243, [_ZN3cub18CUB_300001_SM_10006detail6reduce18DeviceReduceKernelINS2_10policy_hubIdyN4cuda3__47maximumIvEEE10Policy1000EPdyS8_dNS5_3std3__410__identityEEEvT0_PT3_T1_NS0_13GridEvenShareISI_EET2_T4__param_1];
	cvta.to.global.u64 	%rd240, %rd243;
	mul.wide.u32 	%rd241, %r2, 8;
	add.s64 	%rd242, %rd240, %rd241;
	st.global.f64 	[%rd242], %fd374;
$L__BB4_71:
	ret;

}
	// .globl	_ZN3cub18CUB_300001_SM_10006detail6reduce28DeviceReduceSingleTileKernelINS2_10policy_hubIdyN4cuda3__47maximumIvEEE10Policy1000EPdSB_iS8_ddNS5_3std3__410__identityEEEvT0_T1_T2_T3_T4_T6_
.visible .entry _ZN3cub18CUB_300001_SM_10006detail6reduce28DeviceReduceSingleTileKernelINS2_10policy_hubIdyN4cuda3__47maximumIvEEE10Policy1000EPdSB_iS8_ddNS5_3std3__410__identityEEEvT0_T1_T2_T3_T4_T6_(
	.param .u64 .ptr .align 1 _ZN3cub18CUB_300001_SM_10006detail6reduce28DeviceReduceSingleTileKernelINS2_10policy_hubIdyN4cuda3__47maximumIvEEE10Policy1000EPdSB_iS8_ddNS5_3std3__410__identityEEEvT0_T1_T2_T3_T4_T6__param_0,
	.param .u64 .ptr .align 1 _ZN3cub18CUB_300001_SM_10006detail6reduce28DeviceReduceSingleTileKernelINS2_10policy_hubIdyN4cuda3__47maximumIvEEE10Policy1000EPdSB_iS8_ddNS5_3std3__410__identityEEEvT0_T1_T2_T3_T4_T6__param_1,
	.param .u32 _ZN3cub18CUB_300001_SM_10006detail6reduce28DeviceReduceSingleTileKernelINS2_10policy_hubIdyN4cuda3__47maximumIvEEE10Policy1000EPdSB_iS8_ddNS5_3std3__410__identityEEEvT0_T1_T2_T3_T4_T6__param_2,
	.param .align 1 .b8 _ZN3cub18CUB_300001_SM_10006detail6reduce28DeviceReduceSingleTileKernelINS2_10policy_hubIdyN4cuda3__47maximumIvEEE10Policy1000EPdSB_iS8_ddNS5_3std3__410__identityEEEvT0_T1_T2_T3_T4_T6__param_3[1],
	.param .f64 _ZN3cub18CUB_300001_SM_10006detail6reduce28DeviceReduceSingleTileKernelINS2_10policy_hubIdyN4cuda3__47maximumIvEEE10Policy1000EPdSB_iS8_ddNS5_3std3__410__identityEEEvT0_T1_T2_T3_T4_T6__param_4,
	.param .align 1 .b8 _ZN3cub18CUB_300001_SM_10006detail6reduce28DeviceReduceSingleTileKernelINS2_10policy_hubIdyN4cuda3__47maximumIvEEE10Policy1000EPdSB_iS8_ddNS5_3std3__410__identityEEEvT0_T1_T2_T3_T4_T6__param_5[1]
)
.maxntid 256
.minnctapersm 1
{
	.reg .pred 	%p<220>;
	.reg .b32 	%r<472>;
	.reg .b64 	%rd<206>;
	.reg .b64 	%fd<381>;
	// demoted variable
	.shared .align 8 .b8 _ZZN3cub18CUB_300001_SM_10006detail6reduce28DeviceReduceSingleTileKernelINS2_10policy_hubIdyN4cuda3__47maximumIvEEE10Policy1000EPdSB_iS8_ddNS5_3std3__410__identityEEEvT0_T1_T2_T3_T4_T6_E12temp_storage[80];
	ld.param.u64 	%rd15, [_ZN3cub18CUB_300001_SM_10006detail6reduce28DeviceReduceSingleTileKernelINS2_10policy_hubIdyN4cuda3__47maximumIvEEE10Policy1000EPdSB_iS8_ddNS5_3std3__410__identityEEEvT0_T1_T2_T3_T4_T6__param_0];
	ld.param.u64 	%rd16, [_ZN3cub18CUB_300001_SM_10006detail6reduce28DeviceReduceSingleTileKernelINS2_10policy_hubIdyN4cuda3__47maximumIvEEE10Policy1000EPdSB_iS8_ddNS5_3std3__410__identityEEEvT0_T1_T2_T3_T4_T6__param_1];
	ld.param.u32 	%r68, [_ZN3cub18CUB_300001_SM_10006detail6reduce28DeviceReduceSingleTileKernelINS2_10policy_hubIdyN4cuda3__47maximumIvEEE10Policy1000EPdSB_iS8_ddNS5_3std3__410__identityEEEvT0_T1_T2_T3_T4_T6__param_2];
	ld.param.f64 	%fd58, [_ZN3cub18CUB_300001_SM_10006detail6reduce28DeviceReduceSingleTileKernelINS2_10policy_hubIdyN4cuda3__47maximumIvEEE10Policy1000EPdSB_iS8_ddNS5_3std3__410__identityEEEvT0_T1_T2_T3_T4_T6__param_4];
	cvta.to.global.u64 	%rd1, %rd16;
	setp.ne.s32 	%p1, %r68, 0;
	@%p1 bra 	$L__BB5_3;
	mov.u32 	%r445, %tid.x;
	setp.ne.s32 	%p219, %r445, 0;
	@%p219 bra 	$L__BB5_74;
	st.global.f64 	[%rd1], %fd58;
	bra.uni 	$L__BB5_74;
$L__BB5_3:
	and.b64  	%rd17, %rd15, 31;
	setp.ne.s64 	%p2, %rd17, 0;
	@%p2 bra 	$L__BB5_38;
	setp.gt.s32 	%p110, %r68, 2047;
	@%p110 bra 	$L__BB5_22;
	mov.u32 	%r1, %tid.x;
	setp.ge.s32 	%p159, %r1, %r68;
	mov.f64 	%fd359, 0d0000000000000000;
	mov.u32 	%r449, %r1;
	@%p159 bra 	$L__BB5_7;
	mul.wide.u32 	%rd169, %r1, 8;
	add.s64 	%rd168, %rd15, %rd169;
	// begin inline asm
	ld.global.nc.u64 %rd167, [%rd168];
	// end inline asm
	mov.b64 	%fd359, %rd167;
	add.s32 	%r449, %r1, 256;
$L__BB5_7:
	setp.ge.s32 	%p160, %r449, %r68;
	@%p160 bra 	$L__BB5_13;
	not.b32 	%r321, %r449;
	add.s32 	%r4, %r68, %r321;
	and.b32  	%r322, %r4, 768;
	setp.eq.s32 	%p161, %r322, 768;
	@%p161 bra 	$L__BB5_11;
	mul.wide.u32 	%rd170, %r449, 8;
	add.s64 	%rd202, %rd15, %rd170;
	shr.u32 	%r323, %r4, 8;
	add.s32 	%r324, %r323, 1;
	and.b32  	%r325, %r324, 3;
	neg.s32 	%r447, %r325;
$L__BB5_10:
	.pragma "nounroll";
	// begin inline asm
	ld.global.nc.u64 %rd171, [%rd202];
	// end inline asm
	mov.b64 	%fd272, %rd171;
	setp.lt.f64 	%p162, %fd359, %fd272;
	selp.f64 	%fd359, %fd272, %fd359, %p162;
	add.s32 	%r449, %r449, 256;
	add.s64 	%rd202, %rd202, 2048;
	add.s32 	%r447, %r447, 1;
	setp.ne.s32 	%p163, %r447, 0;
	@%p163 bra 	$L__BB5_10;
$L__BB5_11:
	setp.lt.u32 	%p164, %r4, 768;
	@%p164 bra 	$L__BB5_13;
$L__BB5_12:
	mul.wide.s32 	%rd181, %r449, 8;
	add.s64 	%rd174, %rd15, %rd181;
	// begin inline asm
	ld.global.nc.u64 %rd173, [%rd174];
	// end inline asm
	mov.b64 	%fd273, %rd173;
	setp.lt.f64 	%p165, %fd359, %fd273;
	selp.f64 	%fd274, %fd273, %fd359, %p165;
	add.s64 	%rd176, %rd174, 2048;
	// begin inline asm
	ld.global.nc.u64 %rd175, [%rd176];
	// end inline asm
	mov.b64 	%fd275, %rd175;
	setp.lt.f64 	%p166, %fd274, %fd275;
	selp.f64 	%fd276, %fd275, %fd274, %p166;
	add.s64 	%rd178, %rd174, 4096;
	// begin inline asm
	ld.global.nc.u64 %rd177, [%rd178];
	// end inline asm
	mov.b64 	%fd277, %rd177;
	setp.lt.f64 	%p167, %fd276, %fd277;
	selp.f64 	%fd278, %fd277, %fd276, %p167;
	add.s64 	%rd180, %rd174, 6144;
	// begin inline asm
	ld.global.nc.u64 %rd179, [%rd180];
	// end inline asm
	mov.b64 	%fd279, %rd179;
	setp.lt.f64 	%p168, %fd278, %fd279;
	selp.f64 	%fd359, %fd279, %fd278, %p168;
	add.s32 	%r449, %r449, 1024;
	setp.lt.s32 	%p169, %r449, %r68;
	@%p169 bra 	$L__BB5_12;
$L__BB5_13:
	setp.lt.s32 	%p170, %r68, 256;
	@%p170 bra 	$L__BB5_18;
	// begin inline asm
	mov.u32 %r389, %laneid;
	// end inline asm
	mov.b64 	%rd192, %fd359;
	mov.b64 	{%r391, %r396}, %rd192;
	mov.b32 	%r397, 1;
	mov.b32 	%r438, 31;
	mov.b32 	%r439, -1;
	// begin inline asm
	shfl.sync.down.b32 %r390, %r391, %r397, %r438, %r439;
	// end inline asm
	// begin inline asm
	shfl.sync.down.b32 %r395, %r396, %r397, %r438, %r439;
	// end inline asm
	mov.b64 	%rd193, {%r390, %r395};
	mov.b64 	%fd327, %rd193;
	setp.gt.s32 	%p198, %r389, 30;
	setp.lt.f64 	%p199, %fd359, %fd327;
	selp.f64 	%fd328, %fd327, %fd359, %p199;
	selp.f64 	%fd329, %fd359, %fd328, %p198;
	mov.b64 	%rd194, %fd329;
	mov.b64 	{%r401, %r406}, %rd194;
	mov.b32 	%r407, 2;
	// begin inline asm
	shfl.sync.down.b32 %r400, %r401, %r407, %r438, %r439;
	// end inline asm
	// begin inline asm
	shfl.sync.down.b32 %r405, %r406, %r407, %r438, %r439;
	// end inline asm
	mov.b64 	%rd195, {%r400, %r405};
	mov.b64 	%fd330, %rd195;
	setp.gt.s32 	%p200, %r389, 29;
	setp.lt.f64 	%p201, %fd329, %fd330;
	selp.f64 	%fd331, %fd330, %fd329, %p201;
	selp.f64 	%fd332, %fd329, %fd331, %p200;
	mov.b64 	%rd196, %fd332;
	mov.b64 	{%r411, %r416}, %rd196;
	mov.b32 	%r417, 4;
	// begin inline asm
	shfl.sync.down.b32 %r410, %r411, %r417, %r438, %r439;
	// end inline asm
	// begin inline asm
	shfl.sync.down.b32 %r415, %r416, %r417, %r438, %r439;
	// end inline asm
	mov.b64 	%rd197, {%r410, %r415};
	mov.b64 	%fd333, %rd197;
	setp.gt.s32 	%p202, %r389, 27;
	setp.lt.f64 	%p203, %fd332, %fd333;
	selp.f64 	%fd334, %fd333, %fd332, %p203;
	selp.f64 	%fd335, %fd332, %fd334, %p202;
	mov.b64 	%rd198, %fd335;
	mov.b64 	{%r421, %r426}, %rd198;
	mov.b32 	%r427, 8;
	// begin inline asm
	shfl.sync.down.b32 %r420, %r421, %r427, %r438, %r439;
	// end inline asm
	// begin inline asm
	shfl.sync.down.b32 %r425, %r426, %r427, %r438, %r439;
	// end inline asm
	mov.b64 	%rd199, {%r420, %r425};
	mov.b64 	%fd336, %rd199;
	setp.gt.s32 	%p204, %r389, 23;
	setp.lt.f64 	%p205, %fd335, %fd336;
	selp.f64 	%fd337, %fd336, %fd335, %p205;
	selp.f64 	%fd338, %fd335, %fd337, %p204;
	mov.b64 	%rd200, %fd338;
	mov.b64 	{%r431, %r436}, %rd200;
	mov.b32 	%r437, 16;
	// begin inline asm
	shfl.sync.down.b32 %r430, %r431, %r437, %r438, %r439;
	// end inline asm
	// begin inline asm
	shfl.sync.down.b32 %r435, %r436, %r437, %r438, %r439;
	// end inline asm
	mov.b64 	%rd201, {%r430, %r435};
	mov.b64 	%fd339, %rd201;
	setp.gt.s32 	%p206, %r389, 15;
	setp.lt.f64 	%p207, %fd338, %fd339;
	selp.f64 	%fd10, %fd339, %fd338, %p207;
	selp.f64 	%fd380, %fd338, %fd10, %p206;
	setp.ne.s32 	%p208, %r389, 0;
	@%p208 bra 	$L__BB5_16;
	shr.u32 	%r440, %r1, 2;
	and.b32  	%r441, %r440, 248;
	mov.u32 	%r442, _ZZN3cub18CUB_300001_SM_10006detail6reduce28DeviceReduceSingleTileKernelINS2_10policy_hubIdyN4cuda3__47maximumIvEEE10Policy1000EPdSB_iS8_ddNS5_3std3__410__identityEEEvT0_T1_T2_T3_T4_T6_E12temp_storage;
	add.s32 	%r443, %r442, %r441;
	st.shared.f64 	[%r443+8], %fd10;
$L__BB5_16:
	bar.sync 	0;
	setp.ne.s32 	%p209, %r1, 0;
	@%p209 bra 	$L__BB5_72;
	ld.shared.f64 	%fd340, [_ZZN3cub18CUB_300001_SM_10006detail6reduce28DeviceReduceSingleTileKernelINS2_10policy_hubIdyN4cuda3__47maximumIvEEE10Policy1000EPdSB_iS8_ddNS5_3std3__410__identityEEEvT0_T1_T2_T3_T4_T6_E12temp_storage+16];
	setp.lt.f64 	%p210, %fd380, %fd340;
	selp.f64 	%fd341, %fd340, %fd380, %p210;
	ld.shared.f64 	%fd342, [_ZZN3cub18CUB_300001_SM_10006detail6reduce28DeviceReduceSingleTileKernelINS2_10policy_hubIdyN4cuda3__47maximumIvEEE10Policy1000EPdSB_iS8_ddNS5_3std3__410__identityEEEvT0_T1_T2_T3_T4_T6_E12temp_storage+24];
	setp.lt.f64 	%p211, %fd341, %fd342;
	selp.f64 	%fd343, %fd342, %fd341, %p211;
	ld.shared.f64 	%fd344, [_ZZN3cub18CUB_300001_SM_10006detail6reduce28DeviceReduceSingleTileKernelINS2_10policy_hubIdyN4cuda3__47maximumIvEEE10Policy1000EPdSB_iS8_ddNS5_3std3__410__identityEEEvT0_T1_T2_T3_T4_T6_E12temp_storage+32];
	setp.lt.f64 	%p212, %fd343, %fd344;
	selp.f64 	%fd345, %fd344, %fd343, %p212;
	ld.shared.f64 	%fd346, [_ZZN3cub18CUB_300001_SM_10006detail6reduce28DeviceReduceSingleTileKernelINS2_10policy_hubIdyN4cuda3__47maximumIvEEE10Policy1000EPdSB_iS8_ddNS5_3std3__410__identityEEEvT0_T1_T2_T3_T4_T6_E12temp_storage+40];
	setp.lt.f64 	%p213, %fd345, %fd346;
	selp.f64 	%fd347, %fd346, %fd345, %p213;
	ld.shared.f64 	%fd348, [_ZZN3cub18CUB_300001_SM_10006detail6reduce28DeviceReduceSingleTileKernelINS2_10policy_hubIdyN4cuda3__47maximumIvEEE10Policy1000EPdSB_iS8_ddNS5_3std3__410__identityEEEvT0_T1_T2_T3_T4_T6_E12temp_storage+48];
	setp.lt.f64 	%p214, %fd347, %fd348;
	selp.f64 	%fd349, %fd348, %fd347, %p214;
	ld.shared.f64 	%fd350, [_ZZN3cub18CUB_300001_SM_10006detail6reduce28DeviceReduceSingleTileKernelINS2_10policy_hubIdyN4cuda3__47maximumIvEEE10Policy1000EPdSB_iS8_ddNS5_3std3__410__identityEEEvT0_T1_T2_T3_T4_T6_E12temp_storage+56];
	setp.lt.f64 	%p215, %fd349, %fd350;
	selp.f64 	%fd351, %fd350, %fd349, %p215;
	ld.shared.f64 	%fd352, [_ZZN3cub18CUB_300001_SM_10006detail6reduce28DeviceReduceSingleTileKernelINS2_10policy_hubIdyN4cuda3__47maximumIvEEE10Policy1000EPdSB_iS8_ddNS5_3std3__410__identityEEEvT0_T1_T2_T3_T4_T6_E12temp_storage+64];
	setp.lt.f64 	%p216, %fd351, %fd352;
	selp.f64 	%fd380, %fd352, %fd351, %p216;
	bra.uni 	$L__BB5_72;
$L__BB5_18:
	// begin inline asm
	mov.u32 %r326, %laneid;
	// end inline asm
	and.b32  	%r377, %r1, 992;
	add.s32 	%r378, %r377, 32;
	setp.gt.s32 	%p171, %r378, %r68;
	not.b32 	%r379, %r377;
	add.s32 	%r380, %r68, %r379;
	selp.b32 	%r375, %r380, 31, %p171;
	mov.b64 	%rd182, %fd359;
	mov.b64 	{%r328, %r333}, %rd182;
	mov.b32 	%r334, 1;
	mov.b32 	%r376, -1;
	// begin inline asm
	shfl.sync.down.b32 %r327, %r328, %r334, %r375, %r376;
	// end inline asm
	// begin inline asm
	shfl.sync.down.b32 %r332, %r333, %r334, %r375, %r376;
	// end inline asm
	mov.b64 	%rd183, {%r327, %r332};
	mov.b64 	%fd280, %rd183;
	setp.lt.s32 	%p172, %r326, %r375;
	setp.lt.f64 	%p173, %fd359, %fd280;
	selp.f64 	%fd281, %fd280, %fd359, %p173;
	selp.f64 	%fd282, %fd281, %fd359, %p172;
	mov.b64 	%rd184, %fd282;
	mov.b64 	{%r338, %r343}, %rd184;
	mov.b32 	%r344, 2;
	// begin inline asm
	shfl.sync.down.b32 %r337, %r338, %r344, %r375, %r376;
	// end inline asm
	// begin inline asm
	shfl.sync.down.b32 %r342, %r343, %r344, %r375, %r376;
	// end inline asm
	mov.b64 	%rd185, {%r337, %r342};
	mov.b64 	%fd283, %rd185;
	add.s32 	%r381, %r326, 2;
	setp.gt.s32 	%p174, %r381, %r375;
	setp.lt.f64 	%p175, %fd282, %fd283;
	selp.f64 	%fd284, %fd283, %fd282, %p175;
	selp.f64 	%fd285, %fd282, %fd284, %p174;
	mov.b64 	%rd186, %fd285;
	mov.b64 	{%r348, %r353}, %rd186;
	mov.b32 	%r354, 4;
	// begin inline asm
	shfl.sync.down.b32 %r347, %r348, %r354, %r375, %r376;
	// end inline asm
	// begin inline asm
	shfl.sync.down.b32 %r352, %r353, %r354, %r375, %r376;
	// end inline asm
	mov.b64 	%rd187, {%r347, %r352};
	mov.b64 	%fd286, %rd187;
	add.s32 	%r382, %r326, 4;
	setp.gt.s32 	%p176, %r382, %r375;
	setp.lt.f64 	%p177, %fd285, %fd286;
	selp.f64 	%fd287, %fd286, %fd285, %p177;
	selp.f64 	%fd288, %fd285, %fd287, %p176;
	mov.b64 	%rd188, %fd288;
	mov.b64 	{%r358, %r363}, %rd188;
	mov.b32 	%r364, 8;
	// begin inline asm
	shfl.sync.down.b32 %r357, %r358, %r364, %r375, %r376;
	// end inline asm
	// begin inline asm
	shfl.sync.down.b32 %r362, %r363, %r364, %r375, %r376;
	// end inline asm
	mov.b64 	%rd189, {%r357, %r362};
	mov.b64 	%fd289, %rd189;
	add.s32 	%r383, %r326, 8;
	setp.gt.s32 	%p178, %r383, %r375;
	setp.lt.f64 	%p179, %fd288, %fd289;
	selp.f64 	%fd290, %fd289, %fd288, %p179;
	selp.f64 	%fd291, %fd288, %fd290, %p178;
	mov.b64 	%rd190, %fd291;
	mov.b64 	{%r368, %r373}, %rd190;
	mov.b32 	%r374, 16;
	// begin inline asm
	shfl.sync.down.b32 %r367, %r368, %r374, %r375, %r376;
	// end inline asm
	// begin inline asm
	shfl.sync.down.b32 %r372, %r373, %r374, %r375, %r376;
	// end inline asm
	mov.b64 	%rd191, {%r367, %r372};
	mov.b64 	%fd292, %rd191;
	add.s32 	%r384, %r326, 16;
	setp.gt.s32 	%p180, %r384, %r375;
	setp.lt.f64 	%p181, %fd291, %fd292;
	selp.f64 	%fd293, %fd292, %fd291, %p181;
	selp.f64 	%fd380, %fd291, %fd293, %p180;
	setp.ne.s32 	%p182, %r326, 0;
	@%p182 bra 	$L__BB5_20;
	shr.u32 	%r385, %r1, 2;
	and.b32  	%r386, %r385, 248;
	mov.u32 	%r387, _ZZN3cub18CUB_300001_SM_10006detail6reduce28DeviceReduceSingleTileKernelINS2_10policy_hubIdyN4cuda3__47maximumIvEEE10Policy1000EPdSB_iS8_ddNS5_3std3__410__identityEEEvT0_T1_T2_T3_T4_T6_E12temp_storage;
	add.s32 	%r388, %r387, %r386;
	st.shared.f64 	[%r388+8], %fd380;
$L__BB5_20:
	bar.sync 	0;
	setp.ne.s32 	%p183, %r1, 0;
	@%p183 bra 	$L__BB5_72;
	setp.gt.s32 	%p184, %r68, 32;
	ld.shared.f64 	%fd294, [_ZZN3cub18CUB_300001_SM_10006detail6reduce28DeviceReduceSingleTileKernelINS2_10policy_hubIdyN4cuda3__47maximumIvEEE10Policy1000EPdSB_iS8_ddNS5_3std3__410__identityEEEvT0_T1_T2_T3_T4_T6_E12temp_storage+16];
	setp.lt.f64 	%p185, %fd380, %fd294;
	selp.f64 	%fd296, %fd294, %fd380, %p185;
	selp.f64 	%fd297, %fd296, %fd380, %p184;
	setp.gt.s32 	%p186, %r68, 64;
	ld.shared.f64 	%fd299, [_ZZN3cub18CUB_300001_SM_10006detail6reduce28DeviceReduceSingleTileKernelINS2_10policy_hubIdyN4cuda3__47maximumIvEEE10Policy1000EPdSB_iS8_ddNS5_3std3__410__identityEEEvT0_T1_T2_T3_T4_T6_E12temp_storage+24];
	setp.lt.f64 	%p187, %fd297, %fd299;
	selp.f64 	%fd301, %fd299, %fd297, %p187;
	selp.f64 	%fd302, %fd301, %fd297, %p186;
	setp.gt.s32 	%p188, %r68, 96;
	ld.shared.f64 	%fd304, [_ZZN3cub18CUB_300001_SM_10006detail6reduce28DeviceReduceSingleTileKernelINS2_10policy_hubIdyN4cuda3__47maximumIvEEE10Policy1000EPdSB_iS8_ddNS5_3std3__410__identityEEEvT0_T1_T2_T3_T4_T6_E12temp_storage+32];
	setp.lt.f64 	%p189, %fd302, %fd304;
	selp.f64 	%fd306, %fd304, %fd302, %p189;
	selp.f64 	%fd307, %fd306, %fd302, %p188;
	setp.gt.s32 	%p190, %r68, 128;
	ld.shared.f64 	%fd309, [_ZZN3cub18CUB_300001_SM_10006detail6reduce28DeviceReduceSingleTileKernelINS2_10policy_hubIdyN4cuda3__47maximumIvEEE10Policy1000EPdSB_iS8_ddNS5_3std3__410__identityEEEvT0_T1_T2_T3_T4_T6_E12temp_storage+40];
	setp.lt.f64 	%p191, %fd307, %fd309;
	selp.f64 	%fd311, %fd309, %fd307, %p191;
	selp.f64 	%fd312, %fd311, %fd307, %p190;
	setp.gt.s32 	%p192, %r68, 160;
	ld.shared.f64 	%fd314, [_ZZN3cub18CUB_300001_SM_10006detail6reduce28DeviceReduceSingleTileKernelINS2_10policy_hubIdyN4cuda3__47maximumIvEEE10Policy1000EPdSB_iS8_ddNS5_3std3__410__identityEEEvT0_T1_T2_T3_T4_T6_E12temp_storage+48];
	setp.lt.f64 	%p193, %fd312, %fd314;
	selp.f64 	%fd316, %fd314, %fd312, %p193;
	selp.f64 	%fd317, %fd316, %fd312, %p192;
	setp.gt.s32 	%p194, %r68, 192;
	ld.shared.f64 	%fd319, [_ZZN3cub18CUB_300001_SM_10006detail6reduce28DeviceReduceSingleTileKernelINS2_10policy_hubIdyN4cuda3__47maximumIvEEE10Policy1000EPdSB_iS8_ddNS5_3std3__410__identityEEEvT0_T1_T2_T3_T4_T6_E12temp_storage+56];
	setp.lt.f64 	%p195, %fd317, %fd319;
	selp.f64 	%fd321, %fd319, %fd317, %p195;
	selp.f64 	%fd322, %fd321, %fd317, %p194;
	setp.gt.s32 	%p196, %r68, 224;
	ld.shared.f64 	%fd324, [_ZZN3cub18CUB_300001_SM_10006detail6reduce28DeviceReduceSingleTileKernelINS2_10policy_hubIdyN4cuda3__47maximumIvEEE10Policy1000EPdSB_iS8_ddNS5_3std3__410__identityEEEvT0_T1_T2_T3_T4_T6_E12temp_storage+64];
	setp.lt.f64 	%p197, %fd322, %fd324;
	selp.f64 	%fd326, %fd324, %fd322, %p197;
	selp.f64 	%fd380, %fd326, %fd322, %p196;
	bra.uni 	$L__BB5_72;
$L__BB5_22:
	mov.u32 	%r13, %tid.x;
	shl.b32 	%r14, %r13, 2;
	mul.wide.u32 	%rd126, %r14, 8;
	add.s64 	%rd116, %rd15, %rd126;
	// begin inline asm
	ld.global.nc.v2.u64 {%rd114, %rd115}, [%rd116];
	// end inline asm
	add.s64 	%rd119, %rd116, 16;
	// begin inline asm
	ld.global.nc.v2.u64 {%rd117, %rd118}, [%rd119];
	// end inline asm
	mov.b64 	%fd206, %rd114;
	mov.b64 	%fd207, %rd115;
	mov.b64 	%fd208, %rd117;
	mov.b64 	%fd209, %rd118;
	add.s64 	%rd122, %rd116, 8192;
	// begin inline asm
	ld.global.nc.v2.u64 {%rd120, %rd121}, [%rd122];
	// end inline asm
	add.s64 	%rd125, %rd116, 8208;
	// begin inline asm
	ld.global.nc.v2.u64 {%rd123, %rd124}, [%rd125];
	// end inline asm
	mov.b64 	%fd210, %rd120;
	mov.b64 	%fd211, %rd121;
	mov.b64 	%fd212, %rd123;
	mov.b64 	%fd213, %rd124;
	setp.lt.f64 	%p111, %fd206, %fd207;
	selp.f64 	%fd214, %fd207, %fd206, %p111;
	setp.lt.f64 	%p112, %fd214, %fd208;
	selp.f64 	%fd215, %fd208, %fd214, %p112;
	setp.lt.f64 	%p113, %fd215, %fd209;
	selp.f64 	%fd216, %fd209, %fd215, %p113;
	setp.lt.f64 	%p114, %fd216, %fd210;
	selp.f64 	%fd217, %fd210, %fd216, %p114;
	setp.lt.f64 	%p115, %fd217, %fd211;
	selp.f64 	%fd218, %fd211, %fd217, %p115;
	setp.lt.f64 	%p116, %fd218, %fd212;
	selp.f64 	%fd219, %fd212, %fd218, %p116;
	setp.lt.f64 	%p117, %fd219, %fd213;
	selp.f64 	%fd366, %fd213, %fd219, %p117;
	setp.lt.u32 	%p118, %r68, 4096;
	mov.b32 	%r452, 2048;
	@%p118 bra 	$L__BB5_26;
	add.s32 	%r15, %r68, -2048;
	mov.b32 	%r452, 2048;
$L__BB5_24:
	add.s32 	%r258, %r452, %r14;
	mul.wide.u32 	%rd139, %r258, 8;
	add.s64 	%rd129, %rd15, %rd139;
	// begin inline asm
	ld.global.nc.v2.u64 {%rd127, %rd128}, [%rd129];
	// end inline asm
	add.s64 	%rd132, %rd129, 16;
	// begin inline asm
	ld.global.nc.v2.u64 {%rd130, %rd131}, [%rd132];
	// end inline asm
	mov.b64 	%fd220, %rd127;
	mov.b64 	%fd221, %rd128;
	mov.b64 	%fd222, %rd130;
	mov.b64 	%fd223, %rd131;
	add.s64 	%rd135, %rd129, 8192;
	// begin inline asm
	ld.global.nc.v2.u64 {%rd133, %rd134}, [%rd135];
	// end inline asm
	add.s64 	%rd138, %rd129, 8208;
	// begin inline asm
	ld.global.nc.v2.u64 {%rd136, %rd137}, [%rd138];
	// end inline asm
	mov.b64 	%fd224, %rd133;
	mov.b64 	%fd225, %rd134;
	mov.b64 	%fd226, %rd136;
	mov.b64 	%fd227, %rd137;
	setp.lt.f64 	%p119, %fd366, %fd220;
	selp.f64 	%fd228, %fd220, %fd366, %p119;
	setp.lt.f64 	%p120, %fd228, %fd221;
	selp.f64 	%fd229, %fd221, %fd228, %p120;
	setp.lt.f64 	%p121, %fd229, %fd222;
	selp.f64 	%fd230, %fd222, %fd229, %p121;
	setp.lt.f64 	%p122, %fd230, %fd223;
	selp.f64 	%fd231, %fd223, %fd230, %p122;
	setp.lt.f64 	%p123, %fd231, %fd224;
	selp.f64 	%fd232, %fd224, %fd231, %p123;
	setp.lt.f64 	%p124, %fd232, %fd225;
	selp.f64 	%fd233, %fd225, %fd232, %p124;
	setp.lt.f64 	%p125, %fd233, %fd226;
	selp.f64 	%fd234, %fd226, %fd233, %p125;
	setp.lt.f64 	%p126, %fd234, %fd227;
	selp.f64 	%fd366, %fd227, %fd234, %p126;
	sub.s32 	%r259, %r68, %r452;
	setp.lt.s32 	%p127, %r259, 2048;
	@%p127 bra 	$L__BB5_34;
	add.s32 	%r452, %r452, 2048;
	setp.le.s32 	%p128, %r452, %r15;
	@%p128 bra 	$L__BB5_24;
$L__BB5_26:
	setp.le.s32 	%p129, %r68, %r452;
	@%p129 bra 	$L__BB5_34;
	sub.s32 	%r19, %r68, %r452;
	setp.ge.s32 	%p130, %r13, %r19;
	@%p130 bra 	$L__BB5_34;
	not.b32 	%r260, %r13;
	add.s32 	%r261, %r68, %r260;
	sub.s32 	%r20, %r261, %r452;
	and.b32  	%r262, %r20, 768;
	setp.eq.s32 	%p131, %r262, 768;
	mov.u32 	%r456, %r13;
	@%p131 bra 	$L__BB5_31;
	add.s32 	%r454, %r13, %r452;
	shr.u32 	%r263, %r20, 8;
	add.s32 	%r264, %r263, 1;
	and.b32  	%r265, %r264, 3;
	neg.s32 	%r453, %r265;
	mov.u32 	%r456, %r13;
$L__BB5_30:
	.pragma "nounroll";
	mul.wide.u32 	%rd142, %r454, 8;
	add.s64 	%rd141, %rd15, %rd142;
	// begin inline asm
	ld.global.nc.u64 %rd140, [%rd141];
	// end inline asm
	mov.b64 	%fd236, %rd140;
	setp.lt.f64 	%p132, %fd366, %fd236;
	selp.f64 	%fd366, %fd236, %fd366, %p132;
	add.s32 	%r456, %r456, 256;
	add.s32 	%r454, %r454, 256;
	add.s32 	%r453, %r453, 1;
	setp.ne.s32 	%p133, %r453, 0;
	@%p133 bra 	$L__BB5_30;
$L__BB5_31:
	setp.lt.u32 	%p134, %r20, 768;
	@%p134 bra 	$L__BB5_34;
	cvt.u64.u32 	%rd143, %r456;
	cvt.u64.u32 	%rd144, %r452;
	add.s64 	%rd145, %rd143, %rd144;
	shl.b64 	%rd146, %rd145, 3;
	add.s64 	%rd147, %rd146, %rd15;
	add.s64 	%rd203, %rd147, 4096;
	add.s32 	%r457, %r456, %r452;
$L__BB5_33:
	mul.wide.u32 	%rd156, %r457, 8;
	add.s64 	%rd149, %rd15, %rd156;
	// begin inline asm
	ld.global.nc.u64 %rd148, [%rd149];
	// end inline asm
	mov.b64 	%fd237, %rd148;
	setp.lt.f64 	%p135, %fd366, %fd237;
	selp.f64 	%fd238, %fd237, %fd366, %p135;
	add.s64 	%rd151, %rd203, -2048;
	// begin inline asm
	ld.global.nc.u64 %rd150, [%rd151];
	// end inline asm
	mov.b64 	%fd239, %rd150;
	setp.lt.f64 	%p136, %fd238, %fd239;
	selp.f64 	%fd240, %fd239, %fd238, %p136;
	// begin inline asm
	ld.global.nc.u64 %rd152, [%rd203];
	// end inline asm
	mov.b64 	%fd241, %rd152;
	setp.lt.f64 	%p137, %fd240, %fd241;
	selp.f64 	%fd242, %fd241, %fd240, %p137;
	add.s64 	%rd155, %rd203, 2048;
	// begin inline asm
	ld.global.nc.u64 %rd154, [%rd155];
	// end inline asm
	mov.b64 	%fd243, %rd154;
	setp.lt.f64 	%p138, %fd242, %fd243;
	selp.f64 	%fd366, %fd243, %fd242, %p138;
	add.s32 	%r456, %r456, 1024;
	add.s64 	%rd203, %rd203, 8192;
	add.s32 	%r457, %r457, 1024;
	setp.lt.s32 	%p139, %r456, %r19;
	@%p139 bra 	$L__BB5_33;
$L__BB5_34:
	// begin inline asm
	mov.u32 %r266, %laneid;
	// end inline asm
	mov.b64 	%rd157, %fd366;
	mov.b64 	{%r268, %r273}, %rd157;
	mov.b32 	%r274, 1;
	mov.b32 	%r315, 31;
	mov.b32 	%r316, -1;
	// begin inline asm
	shfl.sync.down.b32 %r267, %r268, %r274, %r315, %r316;
	// end inline asm
	// begin inline asm
	shfl.sync.down.b32 %r272, %r273, %r274, %r315, %r316;
	// end inline asm
	mov.b64 	%rd158, {%r267, %r272};
	mov.b64 	%fd244, %rd158;
	setp.gt.s32 	%p140, %r266, 30;
	setp.lt.f64 	%p141, %fd366, %fd244;
	selp.f64 	%fd245, %fd244, %fd366, %p141;
	selp.f64 	%fd246, %fd366, %fd245, %p140;
	mov.b64 	%rd159, %fd246;
	mov.b64 	{%r278, %r283}, %rd159;
	mov.b32 	%r284, 2;
	// begin inline asm
	shfl.sync.down.b32 %r277, %r278, %r284, %r315, %r316;
	// end inline asm
	// begin inline asm
	shfl.sync.down.b32 %r282, %r283, %r284, %r315, %r316;
	// end inline asm
	mov.b64 	%rd160, {%r277, %r282};
	mov.b64 	%fd247, %rd160;
	setp.gt.s32 	%p142, %r266, 29;
	setp.lt.f64 	%p143, %fd246, %fd247;
	selp.f64 	%fd248, %fd247, %fd246, %p143;
	selp.f64 	%fd249, %fd246, %fd248, %p142;
	mov.b64 	%rd161, %fd249;
	mov.b64 	{%r288, %r293}, %rd161;
	mov.b32 	%r294, 4;
	// begin inline asm
	shfl.sync.down.b32 %r287, %r288, %r294, %r315, %r316;
	// end inline asm
	// begin inline asm
	shfl.sync.down.b32 %r292, %r293, %r294, %r315, %r316;
	// end inline asm
	mov.b64 	%rd162, {%r287, %r292};
	mov.b64 	%fd250, %rd162;
	setp.gt.s32 	%p144, %r266, 27;
	setp.lt.f64 	%p145, %fd249, %fd250;
	selp.f64 	%fd251, %fd250, %fd249, %p145;
	selp.f64 	%fd252, %fd249, %fd251, %p144;
	mov.b64 	%rd163, %fd252;
	mov.b64 	{%r298, %r303}, %rd163;
	mov.b32 	%r304, 8;
	// begin inline asm
	shfl.sync.down.b32 %r297, %r298, %r304, %r315, %r316;
	// end inline asm
	// begin inline asm
	shfl.sync.down.b32 %r302, %r303, %r304, %r315, %r316;
	// end inline asm
	mov.b64 	%rd164, {%r297, %r302};
	mov.b64 	%fd253, %rd164;
	setp.gt.s32 	%p146, %r266, 23;
	setp.lt.f64 	%p147, %fd252, %fd253;
	selp.f64 	%fd254, %fd253, %fd252, %p147;
	selp.f64 	%fd255, %fd252, %fd254, %p146;
	mov.b64 	%rd165, %fd255;
	mov.b64 	{%r308, %r313}, %rd165;
	mov.b32 	%r314, 16;
	// begin inline asm
	shfl.sync.down.b32 %r307, %r308, %r314, %r315, %r316;
	// end inline asm
	// begin inline asm
	shfl.sync.down.b32 %r312, %r313, %r314, %r315, %r316;
	// end inline asm
	mov.b64 	%rd166, {%r307, %r312};
	mov.b64 	%fd256, %rd166;
	setp.gt.s32 	%p148, %r266, 15;
	setp.lt.f64 	%p149, %fd255, %fd256;
	selp.f64 	%fd26, %fd256, %fd255, %p149;
	selp.f64 	%fd380, %fd255, %fd26, %p148;
	setp.ne.s32 	%p150, %r266, 0;
	@%p150 bra 	$L__BB5_36;
	shr.u32 	%r317, %r13, 2;
	and.b32  	%r318, %r317, 248;
	mov.u32 	%r319, _ZZN3cub18CUB_300001_SM_10006detail6reduce28DeviceReduceSingleTileKernelINS2_10policy_hubIdyN4cuda3__47maximumIvEEE10Policy1000EPdSB_iS8_ddNS5_3std3__410__identityEEEvT0_T1_T2_T3_T4_T6_E12temp_storage;
	add.s32 	%r320, %r319, %r318;
	st.shared.f64 	[%r320+8], %fd26;
$L__BB5_36:
	bar.sync 	0;
	setp.ne.s32 	%p151, %r13, 0;
	@%p151 bra 	$L__BB5_72;
	ld.shared.f64 	%fd257, [_ZZN3cub18CUB_300001_SM_10006detail6reduce28DeviceReduceSingleTileKernelINS2_10policy_hubIdyN4cuda3__47maximumIvEEE10Policy1000EPdSB_iS8_ddNS5_3std3__410__identityEEEvT0_T1_T2_T3_T4_T6_E12temp_storage+16];
	setp.lt.f64 	%p152, %fd380, %fd257;
	selp.f64 	%fd258, %fd257, %fd380, %p152;
	ld.shared.f64 	%fd259, [_ZZN3cub18CUB_300001_SM_10006detail6reduce28DeviceReduceSingleTileKernelINS2_10policy_hubIdyN4cuda3__47maximumIvEEE10Policy1000EPdSB_iS8_ddNS5_3std3__410__identityEEEvT0_T1_T2_T3_T4_T6_E12temp_storage+24];
	setp.lt.f64 	%p153, %fd258, %fd259;
	selp.f64 	%fd260, %fd259, %fd258, %p153;
	ld.shared.f64 	%fd261, [_ZZN3cub18CUB_300001_SM_10006detail6reduce28DeviceReduceSingleTileKernelINS2_10policy_hubIdyN4cuda3__47maximumIvEEE10Policy1000EPdSB_iS8_ddNS5_3std3__410__identityEEEvT0_T1_T2_T3_T4_T6_E12temp_storage+32];
	setp.lt.f64 	%p154, %fd260, %fd261;
	selp.f64 	%fd262, %fd261, %fd260, %p154;
	ld.shared.f64 	%fd263, [_ZZN3cub18CUB_300001_SM_10006detail6reduce28DeviceReduceSingleTileKernelINS2_10policy_hubIdyN4cuda3__47maximumIvEEE10Policy1000EPdSB_iS8_ddNS5_3std3__410__identityEEEvT0_T1_T2_T3_T4_T6_E12temp_storage+40];
	setp.lt.f64 	%p155, %fd262, %fd263;
	selp.f64 	%fd264, %fd263, %fd262, %p155;
	ld.shared.f64 	%fd265, [_ZZN3cub18CUB_300001_SM_10006detail6reduce28DeviceReduceSingleTileKernelINS2_10policy_hubIdyN4cuda3__47maximumIvEEE10Policy1000EPdSB_iS8_ddNS5_3std3__410__identityEEEvT0_T1_T2_T3_T4_T6_E12temp_storage+48];
	setp.lt.f64 	%p156, %fd264, %fd265;
	selp.f64 	%fd266, %fd265, %fd264, %p156;
	ld.shared.f64 	%fd267, [_ZZN3cub18CUB_300001_SM_10006detail6reduce28DeviceReduceSingleTileKernelINS2_10policy_hubIdyN4cuda3__47maximumIvEEE10Policy1000EPdSB_iS8_ddNS5_3std3__410__identityEEEvT0_T1_T2_T3_T4_T6_E12temp_storage+56];
	setp.lt.f64 	%p157, %fd266, %fd267;
	selp.f64 	%fd268, %fd267, %fd266, %p157;
	ld.shared.f64 	%fd269, [_ZZN3cub18CUB_300001_SM_10006detail6reduce28DeviceReduceSingleTileKernelINS2_10policy_hubIdyN4cuda3__47maximumIvEEE10Policy1000EPdSB_iS8_ddNS5_3std3__410__identityEEEvT0_T1_T2_T3_T4_T6_E12temp_storage+64];
	setp.lt.f64 	%p158, %fd268, %fd269;
	selp.f64 	%fd380, %fd269, %fd268, %p158;
	bra.uni 	$L__BB5_72;
$L__BB5_38:
	setp.gt.s32 	%p3, %r68, 2047;
	@%p3 bra 	$L__BB5_56;
	mov.u32 	%r35, %tid.x;
	setp.ge.s32 	%p52, %r35, %r68;
	mov.f64 	%fd372, 0d0000000000000000;
	mov.u32 	%r462, %r35;
	@%p52 bra 	$L__BB5_41;
	mul.wide.u32 	%rd81, %r35, 8;
	add.s64 	%rd80, %rd15, %rd81;
	// begin inline asm
	ld.global.nc.u64 %rd79, [%rd80];
	// end inline asm
	mov.b64 	%fd372, %rd79;
	add.s32 	%r462, %r35, 256;
$L__BB5_41:
	setp.ge.s32 	%p53, %r462, %r68;
	@%p53 bra 	$L__BB5_47;
	not.b32 	%r133, %r462;
	add.s32 	%r38, %r68, %r133;
	and.b32  	%r134, %r38, 768;
	setp.eq.s32 	%p54, %r134, 768;
	@%p54 bra 	$L__BB5_45;
	mul.wide.u32 	%rd82, %r462, 8;
	add.s64 	%rd204, %rd15, %rd82;
	shr.u32 	%r135, %r38, 8;
	add.s32 	%r136, %r135, 1;
	and.b32  	%r137, %r136, 3;
	neg.s32 	%r460, %r137;
$L__BB5_44:
	.pragma "nounroll";
	// begin inline asm
	ld.global.nc.u64 %rd83, [%rd204];
	// end inline asm
	mov.b64 	%fd125, %rd83;
	setp.lt.f64 	%p55, %fd372, %fd125;
	selp.f64 	%fd372, %fd125, %fd372, %p55;
	add.s32 	%r462, %r462, 256;
	add.s64 	%rd204, %rd204, 2048;
	add.s32 	%r460, %r460, 1;
	setp.ne.s32 	%p56, %r460, 0;
	@%p56 bra 	$L__BB5_44;
$L__BB5_45:
	setp.lt.u32 	%p57, %r38, 768;
	@%p57 bra 	$L__BB5_47;
$L__BB5_46:
	mul.wide.s32 	%rd93, %r462, 8;
	add.s64 	%rd86, %rd15, %rd93;
	// begin inline asm
	ld.global.nc.u64 %rd85, [%rd86];
	// end inline asm
	mov.b64 	%fd126, %rd85;
	setp.lt.f64 	%p58, %fd372, %fd126;
	selp.f64 	%fd127, %fd126, %fd372, %p58;
	add.s64 	%rd88, %rd86, 2048;
	// begin inline asm
	ld.global.nc.u64 %rd87, [%rd88];
	// end inline asm
	mov.b64 	%fd128, %rd87;
	setp.lt.f64 	%p59, %fd127, %fd128;
	selp.f64 	%fd129, %fd128, %fd127, %p59;
	add.s64 	%rd90, %rd86, 4096;
	// begin inline asm
	ld.global.nc.u64 %rd89, [%rd90];
	// end inline asm
	mov.b64 	%fd130, %rd89;
	setp.lt.f64 	%p60, %fd129, %fd130;
	selp.f64 	%fd131, %fd130, %fd129, %p60;
	add.s64 	%rd92, %rd86, 6144;
	// begin inline asm
	ld.global.nc.u64 %rd91, [%rd92];
	// end inline asm
	mov.b64 	%fd132, %rd91;
	setp.lt.f64 	%p61, %fd131, %fd132;
	selp.f64 	%fd372, %fd132, %fd131, %p61;
	add.s32 	%r462, %r462, 1024;
	setp.lt.s32 	%p62, %r462, %r68;
	@%p62 bra 	$L__BB5_46;
$L__BB5_47:
	setp.lt.s32 	%p63, %r68, 256;
	@%p63 bra 	$L__BB5_52;
	// begin inline asm
	mov.u32 %r201, %laneid;
	// end inline asm
	mov.b64 	%rd104, %fd372;
	mov.b64 	{%r203, %r208}, %rd104;
	mov.b32 	%r209, 1;
	mov.b32 	%r250, 31;
	mov.b32 	%r251, -1;
	// begin inline asm
	shfl.sync.down.b32 %r202, %r203, %r209, %r250, %r251;
	// end inline asm
	// begin inline asm
	shfl.sync.down.b32 %r207, %r208, %r209, %r250, %r251;
	// end inline asm
	mov.b64 	%rd105, {%r202, %r207};
	mov.b64 	%fd180, %rd105;
	setp.gt.s32 	%p91, %r201, 30;
	setp.lt.f64 	%p92, %fd372, %fd180;
	selp.f64 	%fd181, %fd180, %fd372, %p92;
	selp.f64 	%fd182, %fd372, %fd181, %p91;
	mov.b64 	%rd106, %fd182;
	mov.b64 	{%r213, %r218}, %rd106;
	mov.b32 	%r219, 2;
	// begin inline asm
	shfl.sync.down.b32 %r212, %r213, %r219, %r250, %r251;
	// end inline asm
	// begin inline asm
	shfl.sync.down.b32 %r217, %r218, %r219, %r250, %r251;
	// end inline asm
	mov.b64 	%rd107, {%r212, %r217};
	mov.b64 	%fd183, %rd107;
	setp.gt.s32 	%p93, %r201, 29;
	setp.lt.f64 	%p94, %fd182, %fd183;
	selp.f64 	%fd184, %fd183, %fd182, %p94;
	selp.f64 	%fd185, %fd182, %fd184, %p93;
	mov.b64 	%rd108, %fd185;
	mov.b64 	{%r223, %r228}, %rd108;
	mov.b32 	%r229, 4;
	// begin inline asm
	shfl.sync.down.b32 %r222, %r223, %r229, %r250, %r251;
	// end inline asm
	// begin inline asm
	shfl.sync.down.b32 %r227, %r228, %r229, %r250, %r251;
	// end inline asm
	mov.b64 	%rd109, {%r222, %r227};
	mov.b64 	%fd186, %rd109;
	setp.gt.s32 	%p95, %r201, 27;
	setp.lt.f64 	%p96, %fd185, %fd186;
	selp.f64 	%fd187, %fd186, %fd185, %p96;
	selp.f64 	%fd188, %fd185, %fd187, %p95;
	mov.b64 	%rd110, %fd188;
	mov.b64 	{%r233, %r238}, %rd110;
	mov.b32 	%r239, 8;
	// begin inline asm
	shfl.sync.down.b32 %r232, %r233, %r239, %r250, %r251;
	// end inline asm
	// begin inline asm
	shfl.sync.down.b32 %r237, %r238, %r239, %r250, %r251;
	// end inline asm
	mov.b64 	%rd111, {%r232, %r237};
	mov.b64 	%fd189, %rd111;
	setp.gt.s32 	%p97, %r201, 23;
	setp.lt.f64 	%p98, %fd188, %fd189;
	selp.f64 	%fd190, %fd189, %fd188, %p98;
	selp.f64 	%fd191, %fd188, %fd190, %p97;
	mov.b64 	%rd112, %fd191;
	mov.b64 	{%r243, %r248}, %rd112;
	mov.b32 	%r249, 16;
	// begin inline asm
	shfl.sync.down.b32 %r242, %r243, %r249, %r250, %r251;
	// end inline asm
	// begin inline asm
	shfl.sync.down.b32 %r247, %r248, %r249, %r250, %r251;
	// end inline asm
	mov.b64 	%rd113, {%r242, %r247};
	mov.b64 	%fd192, %rd113;
	setp.gt.s32 	%p99, %r201, 15;
	setp.lt.f64 	%p100, %fd191, %fd192;
	selp.f64 	%fd38, %fd192, %fd191, %p100;
	selp.f64 	%fd380, %fd191, %fd38, %p99;
	setp.ne.s32 	%p101, %r201, 0;
	@%p101 bra 	$L__BB5_50;
	shr.u32 	%r252, %r35, 2;
	and.b32  	%r253, %r252, 248;
	mov.u32 	%r254, _ZZN3cub18CUB_300001_SM_10006detail6reduce28DeviceReduceSingleTileKernelINS2_10policy_hubIdyN4cuda3__47maximumIvEEE10Policy1000EPdSB_iS8_ddNS5_3std3__410__identityEEEvT0_T1_T2_T3_T4_T6_E12temp_storage;
	add.s32 	%r255, %r254, %r253;
	st.shared.f64 	[%r255+8], %fd38;
$L__BB5_50:
	bar.sync 	0;
	setp.ne.s32 	%p102, %r35, 0;
	@%p102 bra 	$L__BB5_72;
	ld.shared.f64 	%fd193, [_ZZN3cub18CUB_300001_SM_10006detail6reduce28DeviceReduceSingleTileKernelINS2_10policy_hubIdyN4cuda3__47maximumIvEEE10Policy1000EPdSB_iS8_ddNS5_3std3__410__identityEEEvT0_T1_T2_T3_T4_T6_E12temp_storage+16];
	setp.lt.f64 	%p103, %fd380, %fd193;
	selp.f64 	%fd194, %fd193, %fd380, %p103;
	ld.shared.f64 	%fd195, [_ZZN3cub18CUB_300001_SM_10006detail6reduce28DeviceReduceSingleTileKernelINS2_10policy_hubIdyN4cuda3__47maximumIvEEE10Policy1000EPdSB_iS8_ddNS5_3std3__410__identityEEEvT0_T1_T2_T3_T4_T6_E12temp_storage+24];
	setp.lt.f64 	%p104, %fd194, %fd195;
	selp.f64 	%fd196, %fd195, %fd194, %p104;
	ld.shared.f64 	%fd197, [_ZZN3cub18CUB_300001_SM_10006detail6reduce28DeviceReduceSingleTileKernelINS2_10policy_hubIdyN4cuda3__47maximumIvEEE10Policy1000EPdSB_iS8_ddNS5_3std3__410__identityEEEvT0_T1_T2_T3_T4_T6_E12temp_storage+32];
	setp.lt.f64 	%p105, %fd196, %fd197;
	selp.f64 	%fd198, %fd197, %fd196, %p105;
	ld.shared.f64 	%fd199, [_ZZN3cub18CUB_300001_SM_10006detail6reduce28DeviceReduceSingleTileKernelINS2_10policy_hubIdyN4cuda3__47maximumIvEEE10Policy1000EPdSB_iS8_ddNS5_3std3__410__identityEEEvT0_T1_T2_T3_T4_T6_E12temp_storage+40];
	setp.lt.f64 	%p106, %fd198, %fd199;
	selp.f64 	%fd200, %fd199, %fd198, %p106;
	ld.shared.f64 	%fd201, [_ZZN3cub18CUB_300001_SM_10006detail6reduce28DeviceReduceSingleTileKernelINS2_10policy_hubIdyN4cuda3__47maximumIvEEE10Policy1000EPdSB_iS8_ddNS5_3std3__410__identityEEEvT0_T1_T2_T3_T4_T6_E12temp_storage+48];
	setp.lt.f64 	%p107, %fd200, %fd201;
	selp.f64 	%fd202, %fd201, %fd200, %p107;
	ld.shared.f64 	%fd203, [_ZZN3cub18CUB_300001_SM_10006detail6reduce28DeviceReduceSingleTileKernelINS2_10policy_hubIdyN4cuda3__47maximumIvEEE10Policy1000EPdSB_iS8_ddNS5_3std3__410__identityEEEvT0_T1_T2_T3_T4_T6_E12temp_storage+56];
	setp.lt.f64 	%p108, %fd202, %fd203;
	selp.f64 	%fd204, %fd203, %fd202, %p108;
	ld.shared.f64 	%fd205, [_ZZN3cub18CUB_300001_SM_10006detail6reduce28DeviceReduceSingleTileKernelINS2_10policy_hubIdyN4cuda3__47maximumIvEEE10Policy1000EPdSB_iS8_ddNS5_3std3__410__identityEEEvT0_T1_T2_T3_T4_T6_E12temp_storage+64];
	setp.lt.f64 	%p109, %fd204, %fd205;
	selp.f64 	%fd380, %fd205, %fd204, %p109;
	bra.uni 	$L__BB5_72;
$L__BB5_52:
	// begin inline asm
	mov.u32 %r138, %laneid;
	// end inline asm
	and.b32  	%r189, %r35, 992;
	add.s32 	%r190, %r189, 32;
	setp.gt.s32 	%p64, %r190, %r68;
	not.b32 	%r191, %r189;
	add.s32 	%r192, %r68, %r191;
	selp.b32 	%r187, %r192, 31, %p64;
	mov.b64 	%rd94, %fd372;
	mov.b64 	{%r140, %r145}, %rd94;
	mov.b32 	%r146, 1;
	mov.b32 	%r188, -1;
	// begin inline asm
	shfl.sync.down.b32 %r139, %r140, %r146, %r187, %r188;
	// end inline asm
	// begin inline asm
	shfl.sync.down.b32 %r144, %r145, %r146, %r187, %r188;
	// end inline asm
	mov.b64 	%rd95, {%r139, %r144};
	mov.b64 	%fd133, %rd95;
	setp.lt.s32 	%p65, %r138, %r187;
	setp.lt.f64 	%p66, %fd372, %fd133;
	selp.f64 	%fd134, %fd133, %fd372, %p66;
	selp.f64 	%fd135, %fd134, %fd372, %p65;
	mov.b64 	%rd96, %fd135;
	mov.b64 	{%r150, %r155}, %rd96;
	mov.b32 	%r156, 2;
	// begin inline asm
	shfl.sync.down.b32 %r149, %r150, %r156, %r187, %r188;
	// end inline asm
	// begin inline asm
	shfl.sync.down.b32 %r154, %r155, %r156, %r187, %r188;
	// end inline asm
	mov.b64 	%rd97, {%r149, %r154};
	mov.b64 	%fd136, %rd97;
	add.s32 	%r193, %r138, 2;
	setp.gt.s32 	%p67, %r193, %r187;
	setp.lt.f64 	%p68, %fd135, %fd136;
	selp.f64 	%fd137, %fd136, %fd135, %p68;
	selp.f64 	%fd138, %fd135, %fd137, %p67;
	mov.b64 	%rd98, %fd138;
	mov.b64 	{%r160, %r165}, %rd98;
	mov.b32 	%r166, 4;
	// begin inline asm
	shfl.sync.down.b32 %r159, %r160, %r166, %r187, %r188;
	// end inline asm
	// begin inline asm
	shfl.sync.down.b32 %r164, %r165, %r166, %r187, %r188;
	// end inline asm
	mov.b64 	%rd99, {%r159, %r164};
	mov.b64 	%fd139, %rd99;
	add.s32 	%r194, %r138, 4;
	setp.gt.s32 	%p69, %r194, %r187;
	setp.lt.f64 	%p70, %fd138, %fd139;
	selp.f64 	%fd140, %fd139, %fd138, %p70;
	selp.f64 	%fd141, %fd138, %fd140, %p69;
	mov.b64 	%rd100, %fd141;
	mov.b64 	{%r170, %r175}, %rd100;
	mov.b32 	%r176, 8;
	// begin inline asm
	shfl.sync.down.b32 %r169, %r170, %r176, %r187, %r188;
	// end inline asm
	// begin inline asm
	shfl.sync.down.b32 %r174, %r175, %r176, %r187, %r188;
	// end inline asm
	mov.b64 	%rd101, {%r169, %r174};
	mov.b64 	%fd142, %rd101;
	add.s32 	%r195, %r138, 8;
	setp.gt.s32 	%p71, %r195, %r187;
	setp.lt.f64 	%p72, %fd141, %fd142;
	selp.f64 	%fd143, %fd142, %fd141, %p72;
	selp.f64 	%fd144, %fd141, %fd143, %p71;
	mov.b64 	%rd102, %fd144;
	mov.b64 	{%r180, %r185}, %rd102;
	mov.b32 	%r186, 16;
	// begin inline asm
	shfl.sync.down.b32 %r179, %r180, %r186, %r187, %r188;
	// end inline asm
	// begin inline asm
	shfl.sync.down.b32 %r184, %r185, %r186, %r187, %r188;
	// end inline asm
	mov.b64 	%rd103, {%r179, %r184};
	mov.b64 	%fd145, %rd103;
	add.s32 	%r196, %r138, 16;
	setp.gt.s32 	%p73, %r196, %r187;
	setp.lt.f64 	%p74, %fd144, %fd145;
	selp.f64 	%fd146, %fd145, %fd144, %p74;
	selp.f64 	%fd380, %fd144, %fd146, %p73;
	setp.ne.s32 	%p75, %r138, 0;
	@%p75 bra 	$L__BB5_54;
	shr.u32 	%r197, %r35, 2;
	and.b32  	%r198, %r197, 248;
	mov.u32 	%r199, _ZZN3cub18CUB_300001_SM_10006detail6reduce28DeviceReduceSingleTileKernelINS2_10policy_hubIdyN4cuda3__47maximumIvEEE10Policy1000EPdSB_iS8_ddNS5_3std3__410__identityEEEvT0_T1_T2_T3_T4_T6_E12temp_storage;
	add.s32 	%r200, %r199, %r198;
	st.shared.f64 	[%r200+8], %fd380;
$L__BB5_54:
	bar.sync 	0;
	setp.ne.s32 	%p76, %r35, 0;
	@%p76 bra 	$L__BB5_72;
	setp.gt.s32 	%p77, %r68, 32;
	ld.shared.f64 	%fd147, [_ZZN3cub18CUB_300001_SM_10006detail6reduce28DeviceReduceSingleTileKernelINS2_10policy_hubIdyN4cuda3__47maximumIvEEE10Policy1000EPdSB_iS8_ddNS5_3std3__410__identityEEEvT0_T1_T2_T3_T4_T6_E12temp_storage+16];
	setp.lt.f64 	%p78, %fd380, %fd147;
	selp.f64 	%fd149, %fd147, %fd380, %p78;
	selp.f64 	%fd150, %fd149, %fd380, %p77;
	setp.gt.s32 	%p79, %r68, 64;
	ld.shared.f64 	%fd152, [_ZZN3cub18CUB_300001_SM_10006detail6reduce28DeviceReduceSingleTileKernelINS2_10policy_hubIdyN4cuda3__47maximumIvEEE10Policy1000EPdSB_iS8_ddNS5_3std3__410__identityEEEvT0_T1_T2_T3_T4_T6_E12temp_storage+24];
	setp.lt.f64 	%p80, %fd150, %fd152;
	selp.f64 	%fd154, %fd152, %fd150, %p80;
	selp.f64 	%fd155, %fd154, %fd150, %p79;
	setp.gt.s32 	%p81, %r68, 96;
	ld.shared.f64 	%fd157, [_ZZN3cub18CUB_300001_SM_10006detail6reduce28DeviceReduceSingleTileKernelINS2_10policy_hubIdyN4cuda3__47maximumIvEEE10Policy1000EPdSB_iS8_ddNS5_3std3__410__identityEEEvT0_T1_T2_T3_T4_T6_E12temp_storage+32];
	setp.lt.f64 	%p82, %fd155, %fd157;
	selp.f64 	%fd159, %fd157, %fd155, %p82;
	selp.f64 	%fd160, %fd159, %fd155, %p81;
	setp.gt.s32 	%p83, %r68, 128;
	ld.shared.f64 	%fd162, [_ZZN3cub18CUB_300001_SM_10006detail6reduce28DeviceReduceSingleTileKernelINS2_10policy_hubIdyN4cuda3__47maximumIvEEE10Policy1000EPdSB_iS8_ddNS5_3std3__410__identityEEEvT0_T1_T2_T3_T4_T6_E12temp_storage+40];
	setp.lt.f64 	%p84, %fd160, %fd162;
	selp.f64 	%fd164, %fd162, %fd160, %p84;
	selp.f64 	%fd165, %fd164, %fd160, %p83;
	setp.gt.s32 	%p85, %r68, 160;
	ld.shared.f64 	%fd167, [_ZZN3cub18CUB_300001_SM_10006detail6reduce28DeviceReduceSingleTileKernelINS2_10policy_hubIdyN4cuda3__47maximumIvEEE10Policy1000EPdSB_iS8_ddNS5_3std3__410__identityEEEvT0_T1_T2_T3_T4_T6_E12temp_storage+48];
	setp.lt.f64 	%p86, %fd165, %fd167;
	selp.f64 	%fd169, %fd167, %fd165, %p86;
	selp.f64 	%fd170, %fd169, %fd165, %p85;
	setp.gt.s32 	%p87, %r68, 192;
	ld.shared.f64 	%fd172, [_ZZN3cub18CUB_300001_SM_10006detail6reduce28DeviceReduceSingleTileKernelINS2_10policy_hubIdyN4cuda3__47maximumIvEEE10Policy1000EPdSB_iS8_ddNS5_3std3__410__identityEEEvT0_T1_T2_T3_T4_T6_E12temp_storage+56];
	setp.lt.f64 	%p88, %fd170, %fd172;
	selp.f64 	%fd174, %fd172, %fd170, %p88;
	selp.f64 	%fd175, %fd174, %fd170, %p87;
	setp.gt.s32 	%p89, %r68, 224;
	ld.shared.f64 	%fd177, [_ZZN3cub18CUB_300001_SM_10006detail6reduce28DeviceReduceSingleTileKernelINS2_10policy_hubIdyN4cuda3__47maximumIvEEE10Policy1000EPdSB_iS8_ddNS5_3std3__410__identityEEEvT0_T1_T2_T3_T4_T6_E12temp_storage+64];
	setp.lt.f64 	%p90, %fd175, %fd177;
	selp.f64 	%fd179, %fd177, %fd175, %p90;
	selp.f64 	%fd380, %fd179, %fd175, %p89;
	bra.uni 	$L__BB5_72;
$L__BB5_56:
	mov.u32 	%r47, %tid.x;
	mul.wide.u32 	%rd34, %r47, 8;
	add.s64 	%rd19, %rd15, %rd34;
	// begin inline asm
	ld.global.nc.u64 %rd18, [%rd19];
	// end inline asm
	mov.b64 	%fd59, %rd18;
	add.s64 	%rd21, %rd19, 2048;
	// begin inline asm
	ld.global.nc.u64 %rd20, [%rd21];
	// end inline asm
	mov.b64 	%fd60, %rd20;
	add.s64 	%rd23, %rd19, 4096;
	// begin inline asm
	ld.global.nc.u64 %rd22, [%rd23];
	// end inline asm
	mov.b64 	%fd61, %rd22;
	add.s64 	%rd25, %rd19, 6144;
	// begin inline asm
	ld.global.nc.u64 %rd24, [%rd25];
	// end inline asm
	mov.b64 	%fd62, %rd24;
	add.s64 	%rd27, %rd19, 8192;
	// begin inline asm
	ld.global.nc.u64 %rd26, [%rd27];
	// end inline asm
	mov.b64 	%fd63, %rd26;
	add.s64 	%rd29, %rd19, 10240;
	// begin inline asm
	ld.global.nc.u64 %rd28, [%rd29];
	// end inline asm
	mov.b64 	%fd64, %rd28;
	add.s64 	%rd31, %rd19, 12288;
	// begin inline asm
	ld.global.nc.u64 %rd30, [%rd31];
	// end inline asm
	mov.b64 	%fd65, %rd30;
	add.s64 	%rd33, %rd19, 14336;
	// begin inline asm
	ld.global.nc.u64 %rd32, [%rd33];
	// end inline asm
	mov.b64 	%fd66, %rd32;
	setp.lt.f64 	%p4, %fd59, %fd60;
	selp.f64 	%fd67, %fd60, %fd59, %p4;
	setp.lt.f64 	%p5, %fd67, %fd61;
	selp.f64 	%fd68, %fd61, %fd67, %p5;
	setp.lt.f64 	%p6, %fd68, %fd62;
	selp.f64 	%fd69, %fd62, %fd68, %p6;
	setp.lt.f64 	%p7, %fd69, %fd63;
	selp.f64 	%fd70, %fd63, %fd69, %p7;
	setp.lt.f64 	%p8, %fd70, %fd64;
	selp.f64 	%fd71, %fd64, %fd70, %p8;
	setp.lt.f64 	%p9, %fd71, %fd65;
	selp.f64 	%fd72, %fd65, %fd71, %p9;
	setp.lt.f64 	%p10, %fd72, %fd66;
	selp.f64 	%fd379, %fd66, %fd72, %p10;
	setp.lt.u32 	%p11, %r68, 4096;
	mov.b32 	%r465, 2048;
	@%p11 bra 	$L__BB5_60;
	add.s32 	%r48, %r68, -2048;
	mov.b32 	%r465, 2048;
$L__BB5_58:
	mul.wide.s32 	%rd51, %r465, 8;
	add.s64 	%rd36, %rd19, %rd51;
	// begin inline asm
	ld.global.nc.u64 %rd35, [%rd36];
	// end inline asm
	mov.b64 	%fd73, %rd35;
	add.s64 	%rd38, %rd36, 2048;
	// begin inline asm
	ld.global.nc.u64 %rd37, [%rd38];
	// end inline asm
	mov.b64 	%fd74, %rd37;
	add.s64 	%rd40, %rd36, 4096;
	// begin inline asm
	ld.global.nc.u64 %rd39, [%rd40];
	// end inline asm
	mov.b64 	%fd75, %rd39;
	add.s64 	%rd42, %rd36, 6144;
	// begin inline asm
	ld.global.nc.u64 %rd41, [%rd42];
	// end inline asm
	mov.b64 	%fd76, %rd41;
	add.s64 	%rd44, %rd36, 8192;
	// begin inline asm
	ld.global.nc.u64 %rd43, [%rd44];
	// end inline asm
	mov.b64 	%fd77, %rd43;
	add.s64 	%rd46, %rd36, 10240;
	// begin inline asm
	ld.global.nc.u64 %rd45, [%rd46];
	// end inline asm
	mov.b64 	%fd78, %rd45;
	add.s64 	%rd48, %rd36, 12288;
	// begin inline asm
	ld.global.nc.u64 %rd47, [%rd48];
	// end inline asm
	mov.b64 	%fd79, %rd47;
	add.s64 	%rd50, %rd36, 14336;
	// begin inline asm
	ld.global.nc.u64 %rd49, [%rd50];
	// end inline asm
	mov.b64 	%fd80, %rd49;
	setp.lt.f64 	%p12, %fd379, %fd73;
	selp.f64 	%fd81, %fd73, %fd379, %p12;
	setp.lt.f64 	%p13, %fd81, %fd74;
	selp.f64 	%fd82, %fd74, %fd81, %p13;
	setp.lt.f64 	%p14, %fd82, %fd75;
	selp.f64 	%fd83, %fd75, %fd82, %p14;
	setp.lt.f64 	%p15, %fd83, %fd76;
	selp.f64 	%fd84, %fd76, %fd83, %p15;
	setp.lt.f64 	%p16, %fd84, %fd77;
	selp.f64 	%fd85, %fd77, %fd84, %p16;
	setp.lt.f64 	%p17, %fd85, %fd78;
	selp.f64 	%fd86, %fd78, %fd85, %p17;
	setp.lt.f64 	%p18, %fd86, %fd79;
	selp.f64 	%fd87, %fd79, %fd86, %p18;
	setp.lt.f64 	%p19, %fd87, %fd80;
	selp.f64 	%fd379, %fd80, %fd87, %p19;
	sub.s32 	%r71, %r68, %r465;
	setp.lt.s32 	%p20, %r71, 2048;
	@%p20 bra 	$L__BB5_68;
	add.s32 	%r465, %r465, 2048;
	setp.le.s32 	%p21, %r465, %r48;
	@%p21 bra 	$L__BB5_58;
$L__BB5_60:
	setp.le.s32 	%p22, %r68, %r465;
	@%p22 bra 	$L__BB5_68;
	sub.s32 	%r52, %r68, %r465;
	setp.ge.s32 	%p23, %r47, %r52;
	@%p23 bra 	$L__BB5_68;
	not.b32 	%r72, %r47;
	add.s32 	%r73, %r68, %r72;
	sub.s32 	%r53, %r73, %r465;
	and.b32  	%r74, %r53, 768;
	setp.eq.s32 	%p24, %r74, 768;
	mov.u32 	%r469, %r47;
	@%p24 bra 	$L__BB5_65;
	add.s32 	%r467, %r47, %r465;
	shr.u32 	%r75, %r53, 8;
	add.s32 	%r76, %r75, 1;
	and.b32  	%r77, %r76, 3;
	neg.s32 	%r466, %r77;
	mov.u32 	%r469, %r47;
$L__BB5_64:
	.pragma "nounroll";
	mul.wide.u32 	%rd54, %r467, 8;
	add.s64 	%rd53, %rd15, %rd54;
	// begin inline asm
	ld.global.nc.u64 %rd52, [%rd53];
	// end inline asm
	mov.b64 	%fd89, %rd52;
	setp.lt.f64 	%p25, %fd379, %fd89;
	selp.f64 	%fd379, %fd89, %fd379, %p25;
	add.s32 	%r469, %r469, 256;
	add.s32 	%r467, %r467, 256;
	add.s32 	%r466, %r466, 1;
	setp.ne.s32 	%p26, %r466, 0;
	@%p26 bra 	$L__BB5_64;
$L__BB5_65:
	setp.lt.u32 	%p27, %r53, 768;
	@%p27 bra 	$L__BB5_68;
	cvt.u64.u32 	%rd55, %r469;
	cvt.u64.u32 	%rd56, %r465;
	add.s64 	%rd57, %rd55, %rd56;
	shl.b64 	%rd58, %rd57, 3;
	add.s64 	%rd59, %rd58, %rd15;
	add.s64 	%rd205, %rd59, 4096;
	add.s32 	%r470, %r469, %r465;
$L__BB5_67:
	mul.wide.u32 	%rd68, %r470, 8;
	add.s64 	%rd61, %rd15, %rd68;
	// begin inline asm
	ld.global.nc.u64 %rd60, [%rd61];
	// end inline asm
	mov.b64 	%fd90, %rd60;
	setp.lt.f64 	%p28, %fd379, %fd90;
	selp.f64 	%fd91, %fd90, %fd379, %p28;
	add.s64 	%rd63, %rd205, -2048;
	// begin inline asm
	ld.global.nc.u64 %rd62, [%rd63];
	// end inline asm
	mov.b64 	%fd92, %rd62;
	setp.lt.f64 	%p29, %fd91, %fd92;
	selp.f64 	%fd93, %fd92, %fd91, %p29;
	// begin inline asm
	ld.global.nc.u64 %rd64, [%rd205];
	// end inline asm
	mov.b64 	%fd94, %rd64;
	setp.lt.f64 	%p30, %fd93, %fd94;
	selp.f64 	%fd95, %fd94, %fd93, %p30;
	add.s64 	%rd67, %rd205, 2048;
	// begin inline asm
	ld.global.nc.u64 %rd66, [%rd67];
	// end inline asm
	mov.b64 	%fd96, %rd66;
	setp.lt.f64 	%p31, %fd95, %fd96;
	selp.f64 	%fd379, %fd96, %fd95, %p31;
	add.s32 	%r469, %r469, 1024;
	add.s64 	%rd205, %rd205, 8192;
	add.s32 	%r470, %r470, 1024;
	setp.lt.s32 	%p32, %r469, %r52;
	@%p32 bra 	$L__BB5_67;
$L__BB5_68:
	// begin inline asm
	mov.u32 %r78, %laneid;
	// end inline asm
	mov.b64 	%rd69, %fd379;
	mov.b64 	{%r80, %r85}, %rd69;
	mov.b32 	%r86, 1;
	mov.b32 	%r127, 31;
	mov.b32 	%r128, -1;
	// begin inline asm
	shfl.sync.down.b32 %r79, %r80, %r86, %r127, %r128;
	// end inline asm
	// begin inline asm
	shfl.sync.down.b32 %r84, %r85, %r86, %r127, %r128;
	// end inline asm
	mov.b64 	%rd70, {%r79, %r84};
	mov.b64 	%fd97, %rd70;
	setp.gt.s32 	%p33, %r78, 30;
	setp.lt.f64 	%p34, %fd379, %fd97;
	selp.f64 	%fd98, %fd97, %fd379, %p34;
	selp.f64 	%fd99, %fd379, %fd98, %p33;
	mov.b64 	%rd71, %fd99;
	mov.b64 	{%r90, %r95}, %rd71;
	mov.b32 	%r96, 2;
	// begin inline asm
	shfl.sync.down.b32 %r89, %r90, %r96, %r127, %r128;
	// end inline asm
	// begin inline asm
	shfl.sync.down.b32 %r94, %r95, %r96, %r127, %r128;
	// end inline asm
	mov.b64 	%rd72, {%r89, %r94};
	mov.b64 	%fd100, %rd72;
	setp.gt.s32 	%p35, %r78, 29;
	setp.lt.f64 	%p36, %fd99, %fd100;
	selp.f64 	%fd101, %fd100, %fd99, %p36;
	selp.f64 	%fd102, %fd99, %fd101, %p35;
	mov.b64 	%rd73, %fd102;
	mov.b64 	{%r100, %r105}, %rd73;
	mov.b32 	%r106, 4;
	// begin inline asm
	shfl.sync.down.b32 %r99, %r100, %r106, %r127, %r128;
	// end inline asm
	// begin inline asm
	shfl.sync.down.b32 %r104, %r105, %r106, %r127, %r128;
	// end inline asm
	mov.b64 	%rd74, {%r99, %r104};
	mov.b64 	%fd103, %rd74;
	setp.gt.s32 	%p37, %r78, 27;
	setp.lt.f64 	%p38, %fd102, %fd103;
	selp.f64 	%fd104, %fd103, %fd102, %p38;
	selp.f64 	%fd105, %fd102, %fd104, %p37;
	mov.b64 	%rd75, %fd105;
	mov.b64 	{%r110, %r115}, %rd75;
	mov.b32 	%r116, 8;
	// begin inline asm
	shfl.sync.down.b32 %r109, %r110, %r116, %r127, %r128;
	// end inline asm
	// begin inline asm
	shfl.sync.down.b32 %r114, %r115, %r116, %r127, %r128;
	// end inline asm
	mov.b64 	%rd76, {%r109, %r114};
	mov.b64 	%fd106, %rd76;
	setp.gt.s32 	%p39, %r78, 23;
	setp.lt.f64 	%p40, %fd105, %fd106;
	selp.f64 	%fd107, %fd106, %fd105, %p40;
	selp.f64 	%fd108, %fd105, %fd107, %p39;
	mov.b64 	%rd77, %fd108;
	mov.b64 	{%r120, %r125}, %rd77;
	mov.b32 	%r126, 16;
	// begin inline asm
	shfl.sync.down.b32 %r119, %r120, %r126, %r127, %r128;
	// end inline asm
	// begin inline asm
	shfl.sync.down.b32 %r124, %r125, %r126, %r127, %r128;
	// end inline asm
	mov.b64 	%rd78, {%r119, %r124};
	mov.b64 	%fd109, %rd78;
	setp.gt.s32 	%p41, %r78, 15;
	setp.lt.f64 	%p42, %fd108, %fd109;
	selp.f64 	%fd54, %fd109, %fd108, %p42;
	selp.f64 	%fd380, %fd108, %fd54, %p41;
	setp.ne.s32 	%p43, %r78, 0;
	@%p43 bra 	$L__BB5_70;
	shr.u32 	%r129, %r47, 2;
	and.b32  	%r130, %r129, 248;
	mov.u32 	%r131, _ZZN3cub18CUB_300001_SM_10006detail6reduce28DeviceReduceSingleTileKernelINS2_10policy_hubIdyN4cuda3__47maximumIvEEE10Policy1000EPdSB_iS8_ddNS5_3std3__410__identityEEEvT0_T1_T2_T3_T4_T6_E12temp_storage;
	add.s32 	%r132, %r131, %r130;
	st.shared.f64 	[%r132+8], %fd54;
$L__BB5_70:
	bar.sync 	0;
	setp.ne.s32 	%p44, %r47, 0;
	@%p44 bra 	$L__BB5_72;
	ld.shared.f64 	%fd110, [_ZZN3cub18CUB_300001_SM_10006detail6reduce28DeviceReduceSingleTileKernelINS2_10policy_hubIdyN4cuda3__47maximumIvEEE10Policy1000EPdSB_iS8_ddNS5_3std3__410__identityEEEvT0_T1_T2_T3_T4_T6_E12temp_storage+16];
	setp.lt.f64 	%p45, %fd380, %fd110;
	selp.f64 	%fd111, %fd110, %fd380, %p45;
	ld.shared.f64 	%fd112, [_ZZN3cub18CUB_300001_SM_10006detail6reduce28DeviceReduceSingleTileKernelINS2_10policy_hubIdyN4cuda3__47maximumIvEEE10Policy1000EPdSB_iS8_ddNS5_3std3__410__identityEEEvT0_T1_T2_T3_T4_T6_E12temp_storage+24];
	setp.lt.f64 	%p46, %fd111, %fd112;
	selp.f64 	%fd113, %fd112, %fd111, %p46;
	ld.shared.f64 	%fd114, [_ZZN3cub18CUB_300001_SM_10006detail6reduce28DeviceReduceSingleTileKernelINS2_10policy_hubIdyN4cuda3__47maximumIvEEE10Policy1000EPdSB_iS8_ddNS5_3std3__410__identityEEEvT0_T1_T2_T3_T4_T6_E12temp_storage+32];
	setp.lt.f64 	%p47, %fd113, %fd114;
	selp.f64 	%fd115, %fd114, %fd113, %p47;
	ld.shared.f64 	%fd116, [_ZZN3cub18CUB_300001_SM_10006detail6reduce28DeviceReduceSingleTileKernelINS2_10policy_hubIdyN4cuda3__47maximumIvEEE10Policy1000EPdSB_iS8_ddNS5_3std3__410__identityEEEvT0_T1_T2_T3_T4_T6_E12temp_storage+40];
	setp.lt.f64 	%p48, %fd115, %fd116;
	selp.f64 	%fd117, %fd116, %fd115, %p48;
	ld.shared.f64 	%fd118, [_ZZN3cub18CUB_300001_SM_10006detail6reduce28DeviceReduceSingleTileKernelINS2_10policy_hubIdyN4cuda3__47maximumIvEEE10Policy1000EPdSB_iS8_ddNS5_3std3__410__identityEEEvT0_T1_T2_T3_T4_T6_E12temp_storage+48];
	setp.lt.f64 	%p49, %fd117, %fd118;
	selp.f64 	%fd119, %fd118, %fd117, %p49;
	ld.shared.f64 	%fd120, [_ZZN3cub18CUB_300001_SM_10006detail6reduce28DeviceReduceSingleTileKernelINS2_10policy_hubIdyN4cuda3__47maximumIvEEE10Policy1000EPdSB_iS8_ddNS5_3std3__410__identityEEEvT0_T1_T2_T3_T4_T6_E12temp_storage+56];
	setp.lt.f64 	%p50, %fd119, %fd120;
	selp.f64 	%fd121, %fd120, %fd119, %p50;
	ld.shared.f64 	%fd122, [_ZZN3cub18CUB_300001_SM_10006detail6reduce28DeviceReduceSingleTileKernelINS2_10policy_hubIdyN4cuda3__47maximumIvEEE10Policy1000EPdSB_iS8_ddNS5_3std3__410__identityEEEvT0_T1_T2_T3_T4_T6_E12temp_storage+64];
	setp.lt.f64 	%p51, %fd121, %fd122;
	selp.f64 	%fd380, %fd122, %fd121, %p51;
$L__BB5_72:
	mov.u32 	%r444, %tid.x;
	setp.ne.s32 	%p217, %r444, 0;
	@%p217 bra 	$L__BB5_74;
	setp.lt.f64 	%p218, %fd58, %fd380;
	selp.f64 	%fd353, %fd380, %fd58, %p218;
	st.global.f64 	[%rd1], %fd353;
$L__BB5_74:
	ret;

}


// ===== COMPILED SASS (sm_100) =====

	.target	sm_100

	.elftype	@"ET_EXEC"


//--------------------- .note.nv.tkinfo           --------------------------
	.section	.note.nv.tkinfo,"",@"SHT_NOTE"
	.sectionflags	@"SHF_NOTE_NV_TKINFO"
	.tkinfo
        /*0018*/ 	.word	0x00000002
        /*0030*/ 	.string	""
        /*0030*/ 	.string	"ptxas"
        /*0030*/ 	.string	"Cuda compilation tools, release 13.0, V13.0.88"
        /*0030*/ 	.string	"Build cuda_13.0.r13.0/compiler.36424714_0"
        /*0030*/ 	.string	"-arch sm_100 -m 64 "



//--------------------- .note.nv.cuinfo           --------------------------
	.section	.note.nv.cuinfo,"",@"SHT_NOTE"
	.sectionflags	@"SHF_NOTE_NV_CUINFO"
        /*0018*/ 	.short	0x0002
        /*001a*/ 	.short	0x0064
        /*001c*/ 	.short	0x0082
	.zero		2


//--------------------- .nv.info                  --------------------------
	.section	.nv.info,"",@"SHT_CUDA_INFO"
	.align	4


	//----- nvinfo : EIATTR_REGCOUNT
	.align		4
        /*0000*/ 	.byte	0x04, 0x2f
        /*0002*/ 	.short	(.L_41 - .L_40)
	.align		4
.L_40:
        /*0004*/ 	.word	index@(_Z15calculateMatrixPdS_m)
        /*0008*/ 	.word	0x00000014


	//----- nvinfo : EIATTR_FRAME_SIZE
	.align		4
.L_41:
        /*000c*/ 	.byte	0x04, 0x11
        /*000e*/ 	.short	(.L_43 - .L_42)
	.align		4
.L_42:
        /*0010*/ 	.word	index@(_Z15calculateMatrixPdS_m)
        /*0014*/ 	.word	0x00000000


	//----- nvinfo : EIATTR_REGCOUNT
	.align		4
.L_43:
        /*0018*/ 	.byte	0x04, 0x2f
        /*001a*/ 	.short	(.L_45 - .L_44)
	.align		4
.L_44:
        /*001c*/ 	.word	index@(_Z14getErrorMatrixPdS_S_m)
        /*0020*/ 	.word	0x0000000c


	//----- nvinfo : EIATTR_FRAME_SIZE
	.align		4
.L_45:
        /*0024*/ 	.byte	0x04, 0x11
        /*0026*/ 	.short	(.L_47 - .L_46)
	.align		4
.L_46:
        /*0028*/ 	.word	index@(_Z14getErrorMatrixPdS_S_m)
        /*002c*/ 	.word	0x00000000


	//----- nvinfo : EIATTR_REGCOUNT
	.align		4
.L_47:
        /*0030*/ 	.byte	0x04, 0x2f
        /*0032*/ 	.short	(.L_49 - .L_48)
	.align		4
.L_48:
        /*0034*/ 	.word	index@(_ZN3cub18CUB_300001_SM_10006detail11EmptyKernelIvEEvv)
        /*0038*/ 	.word	0x00000004


	//----- nvinfo : EIATTR_FRAME_SIZE
	.align		4
.L_49:
        /*003c*/ 	.byte	0x04, 0x11
        /*003e*/ 	.short	(.L_51 - .L_50)
	.align		4
.L_50:
        /*0040*/ 	.word	index@(_ZN3cub18CUB_300001_SM_10006detail11EmptyKernelIvEEvv)
        /*0044*/ 	.word	0x00000000


	//----- nvinfo : EIATTR_REGCOUNT
	.align		4
.L_51:
        /*0048*/ 	.byte	0x04, 0x2f
        /*004a*/ 	.short	(.L_53 - .L_52)
	.align		4
.L_52:
        /*004c*/ 	.word	index@(_ZN3cub18CUB_300001_SM_10006detail6reduce28DeviceReduceSingleTileKernelINS2_10policy_hubIdyN4cuda3__47maximumIvEEE10Policy1000EPdSB_yS8_ddNS5_3std3__410__identityEEEvT0_T1_T2_T3_T4_T6_)
        /*0050*/ 	.word	0x00000030


	//----- nvinfo : EIATTR_FRAME_SIZE
	.align		4
.L_53:
        /*0054*/ 	.byte	0x04, 0x11
        /*0056*/ 	.short	(.L_55 - .L_54)
	.align		4
.L_54:
        /*0058*/ 	.word	index@(_ZN3cub18CUB_300001_SM_10006detail6reduce28DeviceReduceSingleTileKernelINS2_10policy_hubIdyN4cuda3__47maximumIvEEE10Policy1000EPdSB_yS8_ddNS5_3std3__410__identityEEEvT0_T1_T2_T3_T4_T6_)
        /*005c*/ 	.word	0x00000000


	//----- nvinfo : EIATTR_REGCOUNT
	.align		4
.L_55:
        /*0060*/ 	.byte	0x04, 0x2f
        /*0062*/ 	.short	(.L_57 - .L_56)
	.align		4
.L_56:
        /*0064*/ 	.word	index@(_ZN3cub18CUB_300001_SM_10006detail6reduce18DeviceReduceKernelINS2_10policy_hubIdyN4cuda3__47maximumIvEEE10Policy1000EPdyS8_dNS5_3std3__410__identityEEEvT0_PT3_T1_NS0_13GridEvenShareISI_EET2_T4_)
        /*0068*/ 	.word	0x0000001f


	//----- nvinfo : EIATTR_FRAME_SIZE
	.align		4
.L_57:
        /*006c*/ 	.byte	0x04, 0x11
        /*006e*/ 	.short	(.L_59 - .L_58)
	.align		4
.L_58:
        /*0070*/ 	.word	index@(_ZN3cub18CUB_300001_SM_10006detail6reduce18DeviceReduceKernelINS2_10policy_hubIdyN4cuda3__47maximumIvEEE10Policy1000EPdyS8_dNS5_3std3__410__identityEEEvT0_PT3_T1_NS0_13GridEvenShareISI_EET2_T4_)
        /*0074*/ 	.word	0x00000000


	//----- nvinfo : EIATTR_REGCOUNT
	.align		4
.L_59:
        /*0078*/ 	.byte	0x04, 0x2f
        /*007a*/ 	.short	(.L_61 - .L_60)
	.align		4
.L_60:
        /*007c*/ 	.word	index@(_ZN3cub18CUB_300001_SM_10006detail6reduce28DeviceReduceSingleTileKernelINS2_10policy_hubIdyN4cuda3__47maximumIvEEE10Policy1000EPdSB_iS8_ddNS5_3std3__410__identityEEEvT0_T1_T2_T3_T4_T6_)
        /*0080*/ 	.word	0x00000030


	//----- nvinfo : EIATTR_FRAME_SIZE
	.align		4
.L_61:
        /*0084*/ 	.byte	0x04, 0x11
        /*0086*/ 	.short	(.L_63 - .L_62)
	.align		4
.L_62:
        /*0088*/ 	.word	index@(_ZN3cub18CUB_300001_SM_10006detail6reduce28DeviceReduceSingleTileKernelINS2_10policy_hubIdyN4cuda3__47maximumIvEEE10Policy1000EPdSB_iS8_ddNS5_3std3__410__identityEEEvT0_T1_T2_T3_T4_T6_)
        /*008c*/ 	.word	0x00000000


	//----- nvinfo : EIATTR_MIN_STACK_SIZE
	.align		4
.L_63:
        /*0090*/ 	.byte	0x04, 0x12
        /*0092*/ 	.short	(.L_65 - .L_64)
	.align		4
.L_64:
        /*0094*/ 	.word	index@(_ZN3cub18CUB_300001_SM_10006detail6reduce28DeviceReduceSingleTileKernelINS2_10policy_hubIdyN4cuda3__47maximumIvEEE10Policy1000EPdSB_iS8_ddNS5_3std3__410__identityEEEvT0_T1_T2_T3_T4_T6_)
        /*0098*/ 	.word	0x00000000


	//----- nvinfo : EIATTR_MIN_STACK_SIZE
	.align		4
.L_65:
        /*009c*/ 	.byte	0x04, 0x12
        /*009e*/ 	.short	(.L_67 - .L_66)
	.align		4
.L_66:
        /*00a0*/ 	.word	index@(_ZN3cub18CUB_300001_SM_10006detail6reduce18DeviceReduceKernelINS2_10policy_hubIdyN4cuda3__47maximumIvEEE10Policy1000EPdyS8_dNS5_3std3__410__identityEEEvT0_PT3_T1_NS0_13GridEvenShareISI_EET2_T4_)
        /*00a4*/ 	.word	0x00000000


	//----- nvinfo : EIATTR_MIN_STACK_SIZE
	.align		4
.L_67:
        /*00a8*/ 	.byte	0x04, 0x12
        /*00aa*/ 	.short	(.L_69 - .L_68)
	.align		4
.L_68:
        /*00ac*/ 	.word	index@(_ZN3cub18CUB_300001_SM_10006detail6reduce28DeviceReduceSingleTileKernelINS2_10policy_hubIdyN4cuda3__47maximumIvEEE10Policy1000EPdSB_yS8_ddNS5_3std3__410__identityEEEvT0_T1_T2_T3_T4_T6_)
        /*00b0*/ 	.word	0x00000000


	//----- nvinfo : EIATTR_MIN_STACK_SIZE
	.align		4
.L_69:
        /*00b4*/ 	.byte	0x04, 0x12
        /*00b6*/ 	.short	(.L_71 - .L_70)
	.align		4
.L_70:
        /*00b8*/ 	.word	index@(_ZN3cub18CUB_300001_SM_10006detail11EmptyKernelIvEEvv)
        /*00bc*/ 	.word	0x00000000


	//----- nvinfo : EIATTR_MIN_STACK_SIZE
	.align		4
.L_71:
        /*00c0*/ 	.byte	0x04, 0x12
        /*00c2*/ 	.short	(.L_73 - .L_72)
	.align		4
.L_72:
        /*00c4*/ 	.word	index@(_Z14getErrorMatrixPdS_S_m)
        /*00c8*/ 	.word	0x00000000


	//----- nvinfo : EIATTR_MIN_STACK_SIZE
	.align		4
.L_73:
        /*00cc*/ 	.byte	0x04, 0x12
        /*00ce*/ 	.short	(.L_75 - .L_74)
	.align		4
.L_74:
        /*00d0*/ 	.word	index@(_Z15calculateMatrixPdS_m)
        /*00d4*/ 	.word	0x00000000
.L_75:


//--------------------- .nv.compat                --------------------------
	.section	.nv.compat,"",@"SHT_CUDA_COMPAT_INFO"
	.align	4
        /*0000*/ 	.byte	0x02, 0x09, 0x00, 0x00, 0x02, 0x02, 0x01, 0x00, 0x02, 0x05, 0x05, 0x00, 0x03, 0x07, 0x01, 0x01
        /*0010*/ 	.byte	0x02, 0x03, 0x00, 0x00, 0x02, 0x06, 0x01, 0x00, 0x04, 0x0b, 0x08, 0x00, 0x01, 0x00, 0x00, 0x00
        /*0020*/ 	.byte	0x00, 0x00, 0x00, 0x00


//--------------------- .nv.info._ZN3cub18CUB_300001_SM_10006detail6reduce28DeviceReduceSingleTileKernelINS2_10policy_hubIdyN4cuda3__47maximumIvEEE10Policy1000EPdSB_iS8_ddNS5_3std3__410__identityEEEvT0_T1_T2_T3_T4_T6_ --------------------------
	.section	.nv.info._ZN3cub18CUB_300001_SM_10006detail6reduce28DeviceReduceSingleTileKernelINS2_10policy_hubIdyN4cuda3__47maximumIvEEE10Policy1000EPdSB_iS8_ddNS5_3std3__410__identityEEEvT0_T1_T2_T3_T4_T6_,"",@"SHT_CUDA_INFO"
	.sectionflags	@""
	.align	4


	//----- nvinfo : EIATTR_CUDA_API_VERSION
	.align		4
        /*0000*/ 	.byte	0x04, 0x37
        /*0002*/ 	.short	(.L_77 - .L_76)
.L_76:
        /*0004*/ 	.word	0x00000082


	//----- nvinfo : EIATTR_KPARAM_INFO
	.align		4
.L_77:
        /*0008*/ 	.byte	0x04, 0x17
        /*000a*/ 	.short	(.L_79 - .L_78)
.L_78:
        /*000c*/ 	.word	0x00000000
        /*0010*/ 	.short	0x0005
        /*0012*/ 	.short	0x0020
        /*0014*/ 	.byte	0x00, 0xf0, 0x05, 0x00


	//----- nvinfo : EIATTR_KPARAM_INFO
	.align		4
.L_79:
        /*0018*/ 	.byte	0x04, 0x17
        /*001a*/ 	.short	(.L_81 - .L_80)
.L_80:
        /*001c*/ 	.word	0x00000000
        /*0020*/ 	.short	0x0004
        /*0022*/ 	.short	0x0018
        /*0024*/ 	.byte	0x00, 0xf0, 0x21, 0x00


	//----- nvinfo : EIATTR_KPARAM_INFO
	.align		4
.L_81:
        /*0028*/ 	.byte	0x04, 0x17
        /*002a*/ 	.short	(.L_83 - .L_82)
.L_82:
        /*002c*/ 	.word	0x00000000
        /*0030*/ 	.short	0x0003
        /*0032*/ 	.short	0x0014
        /*0034*/ 	.byte	0x00, 0xf0, 0x05, 0x00


	//----- nvinfo : EIATTR_KPARAM_INFO
	.align		4
.L_83:
        /*0038*/ 	.byte	0x04, 0x17
        /*003a*/ 	.short	(.L_85 - .L_84)
.L_84:
        /*003c*/ 	.word	0x00000000
        /*0040*/ 	.short	0x0002
        /*0042*/ 	.short	0x0010
        /*0044*/ 	.byte	0x00, 0xf0, 0x11, 0x00


	//----- nvinfo : EIATTR_KPARAM_INFO
	.align		4
.L_85:
        /*0048*/ 	.byte	0x04, 0x17
        /*004a*/ 	.short	(.L_87 - .L_86)
.L_86:
        /*004c*/ 	.word	0x00000000
        /*0050*/ 	.short	0x0001
        /*0052*/ 	.short	0x0008
        /*0054*/ 	.byte	0x00, 0xf5, 0x21, 0x00


	//----- nvinfo : EIATTR_KPARAM_INFO
	.align		4
.L_87:
        /*0058*/ 	.byte	0x04, 0x17
        /*005a*/ 	.short	(.L_89 - .L_88)
.L_88:
        /*005c*/ 	.word	0x00000000
        /*0060*/ 	.short	0x0000
        /*0062*/ 	.short	0x0000
        /*0064*/ 	.byte	0x00, 0xf5, 0x21, 0x00


	//----- nvinfo : EIATTR_SPARSE_MMA_MASK
	.align		4
.L_89:
        /*0068*/ 	.byte	0x03, 0x50
        /*006a*/ 	.short	0x0000


	//----- nvinfo : EIATTR_MAXREG_COUNT
	.align		4
        /*006c*/ 	.byte	0x03, 0x1b
        /*006e*/ 	.short	0x00ff


	//----- nvinfo : EIATTR_NUM_BARRIERS
	.align		4
        /*0070*/ 	.byte	0x02, 0x4c
        /*0072*/ 	.byte	0x01
	.zero		1


	//----- nvinfo : EIATTR_MERCURY_ISA_VERSION
	.align		4
        /*0074*/ 	.byte	0x03, 0x5f
        /*0076*/ 	.short	0x0101


	//----- nvinfo : EIATTR_COOP_GROUP_MASK_REGIDS
	.align		4
        /*0078*/ 	.byte	0x04, 0x29
        /*007a*/ 	.short	(.L_91 - .L_90)


	//   ....[0]....
.L_90:
        /*007c*/ 	.word	0xffffffff


	//   ....[1]....
        /*0080*/ 	.word	0xffffffff


	//   ....[2]....
        /*0084*/ 	.word	0xffffffff


	//   ....[3]....
        /*0088*/ 	.word	0xffffffff


	//   ....[4]....
        /*008c*/ 	.word	0xffffffff


	//   ....[5]....
        /*0090*/ 	.word	0xffffffff


	//   ....[6]....
        /*0094*/ 	.word	0xffffffff


	//   ....[7]....
        /*0098*/ 	.word	0xffffffff


	//   ....[8]....
        /*009c*/ 	.word	0xffffffff


	//   ....[9]....
        /*00a0*/ 	.word	0xffffffff


	//   ....[10]....
        /*00a4*/ 	.word	0xffffffff


	//   ....[11]....
        /*00a8*/ 	.word	0xffffffff


	//   ....[12]....
        /*00ac*/ 	.word	0xffffffff


	//   ....[13]....
        /*00b0*/ 	.word	0xffffffff


	//   ....[14]....
        /*00b4*/ 	.word	0xffffffff


	//   ....[15]....
        /*00b8*/ 	.word	0xffffffff


	//   ....[16]....
        /*00bc*/ 	.word	0xffffffff


	//   ....[17]....
        /*00c0*/ 	.word	0xffffffff


	//   ....[18]....
        /*00c4*/ 	.word	0xffffffff


	//   ....[19]....
        /*00c8*/ 	.word	0xffffffff


	//   ....[20]....
        /*00cc*/ 	.word	0xffffffff


	//   ....[21]....
        /*00d0*/ 	.word	0xffffffff


	//   ....[22]....
        /*00d4*/ 	.word	0xffffffff


	//   ....[23]....
        /*00d8*/ 	.word	0xffffffff


	//   ....[24]....
        /*00dc*/ 	.word	0xffffffff


	//   ....[25]....
        /*00e0*/ 	.word	0xffffffff


	//   ....[26]....
        /*00e4*/ 	.word	0xffffffff


	//   ....[27]....
        /*00e8*/ 	.word	0xffffffff


	//   ....[28]....
        /*00ec*/ 	.word	0xffffffff


	//   ....[29]....
        /*00f0*/ 	.word	0xffffffff


	//   ....[30]....
        /*00f4*/ 	.word	0xffffffff


	//   ....[31]....
        /*00f8*/ 	.word	0xffffffff


	//   ....[32]....
        /*00fc*/ 	.word	0xffffffff


	//   ....[33]....
        /*0100*/ 	.word	0xffffffff


	//   ....[34]....
        /*0104*/ 	.word	0xffffffff


	//   ....[35]....
        /*0108*/ 	.word	0xffffffff


	//   ....[36]....
        /*010c*/ 	.word	0xffffffff


	//   ....[37]....
        /*0110*/ 	.word	0xffffffff


	//   ....[38]....
        /*0114*/ 	.word	0xffffffff


	//   ....[39]....
        /*0118*/ 	.word	0xffffffff


	//   ....[40]....
        /*011c*/ 	.word	0xffffffff


	//   ....[41]....
        /*0120*/ 	.word	0xffffffff


	//   ....[42]....
        /*0124*/ 	.word	0xffffffff


	//   ....[43]....
        /*0128*/ 	.word	0xffffffff


	//   ....[44]....
        /*012c*/ 	.word	0xffffffff


	//   ....[45]....
        /*0130*/ 	.word	0xffffffff


	//   ....[46]....
        /*0134*/ 	.word	0xffffffff


	//   ....[47]....
        /*0138*/ 	.word	0xffffffff


	//   ....[48]....
        /*013c*/ 	.word	0xffffffff


	//   ....[49]....
        /*0140*/ 	.word	0xffffffff


	//   ....[50]....
        /*0144*/ 	.word	0xffffffff


	//   ....[51]....
        /*0148*/ 	.word	0xffffffff


	//   ....[52]....
        /*014c*/ 	.word	0xffffffff


	//   ....[53]....
        /*0150*/ 	.word	0xffffffff


	//   ....[54]....
        /*0154*/ 	.word	0xffffffff


	//   ....[55]....
        /*0158*/ 	.word	0xffffffff


	//   ....[56]....
        /*015c*/ 	.word	0xffffffff


	//   ....[57]....
        /*0160*/ 	.word	0xffffffff


	//   ....[58]....
        /*0164*/ 	.word	0xffffffff


	//   ....[59]....
        /*0168*/ 	.word	0xffffffff


	//----- nvinfo : EIATTR_COOP_GROUP_INSTR_OFFSETS
	.align		4
.L_91:
        /*016c*/ 	.byte	0x04, 0x28
        /*016e*/ 	.short	(.L_93 - .L_92)


	//   ....[0]....
.L_92:
        /*0170*/ 	.word	0x00000d30


	//   ....[1]....
        /*0174*/ 	.word	0x00000d40


	//   ....[2]....
        /*0178*/ 	.word	0x00000dd0


	//   ....[3]....
        /*017c*/ 	.word	0x00000e10


	//   ....[4]....
        /*0180*/ 	.word	0x00000e80


	//   ....[5]....
        /*0184*/ 	.word	0x00000ea0


	//   ....[6]....
        /*0188*/ 	.word	0x00000ef0


	//   ....[7]....
        /*018c*/ 	.word	0x00000f10


	//   ....[8]....
        /*0190*/ 	.word	0x00000f60


	//   ....[9]....
        /*0194*/ 	.word	0x00000f80


	//   ....[10]....
        /*0198*/ 	.word	0x00001280


	//   ....[11]....
        /*019c*/ 	.word	0x00001290


	//   ....[12]....
        /*01a0*/ 	.word	0x00001320


	//   ....[13]....
        /*01a4*/ 	.word	0x00001350


	//   ....[14]....
        /*01a8*/ 	.word	0x000013b0


	//   ....[15]....
        /*01ac*/ 	.word	0x000013e0


	//   ....[16]....
        /*01b0*/ 	.word	0x00001440


	//   ....[17]....
        /*01b4*/ 	.word	0x00001480


	//   ....[18]....
        /*01b8*/ 	.word	0x000014f0


	//   ....[19]....
        /*01bc*/ 	.word	0x00001530


	//   ....[20]....
        /*01c0*/ 	.word	0x00002960


	//   ....[21]....
        /*01c4*/ 	.word	0x00002970


	//   ....[22]....
        /*01c8*/ 	.word	0x00002a00


	//   ....[23]....
        /*01cc*/ 	.word	0x00002a30


	//   ....[24]....
        /*01d0*/ 	.word	0x00002aa0


	//   ....[25]....
        /*01d4*/ 	.word	0x00002ac0


	//   ....[26]....
        /*01d8*/ 	.word	0x00002b20


	//   ....[27]....
        /*01dc*/ 	.word	0x00002b30


	//   ....[28]....
        /*01e0*/ 	.word	0x00002b80


	//   ....[29]....
        /*01e4*/ 	.word	0x00002b90


	//   ....[30]....
        /*01e8*/ 	.word	0x00003a20


	//   ....[31]....
        /*01ec*/ 	.word	0x00003a30


	//   ....[32]....
        /*01f0*/ 	.word	0x00003ac0


	//   ....[33]....
        /*01f4*/ 	.word	0x00003b00


	//   ....[34]....
        /*01f8*/ 	.word	0x00003b80


	//   ....[35]....
        /*01fc*/ 	.word	0x00003bc0


	//   ....[36]....
        /*0200*/ 	.word	0x00003c20


	//   ....[37]....
        /*0204*/ 	.word	0x00003c50


	//   ....[38]....
        /*0208*/ 	.word	0x00003ca0


	//   ....[39]....
        /*020c*/ 	.word	0x00003cd0


	//   ....[40]....
        /*0210*/ 	.word	0x00003fb0


	//   ....[41]....
        /*0214*/ 	.word	0x00003fc0


	//   ....[42]....
        /*0218*/ 	.word	0x00004050


	//   ....[43]....
        /*021c*/ 	.word	0x00004080


	//   ....[44]....
        /*0220*/ 	.word	0x000040d0


	//   ....[45]....
        /*0224*/ 	.word	0x00004100


	//   ....[46]....
        /*0228*/ 	.word	0x00004170


	//   ....[47]....
        /*022c*/ 	.word	0x000041b0


	//   ....[48]....
        /*0230*/ 	.word	0x00004220


	//   ....[49]....
        /*0234*/ 	.word	0x00004250


	//   ....[50]....
        /*0238*/ 	.word	0x00005700


	//   ....[51]....
        /*023c*/ 	.word	0x00005710


	//   ....[52]....
        /*0240*/ 	.word	0x000057a0


	//   ....[53]....
        /*0244*/ 	.word	0x000057e0


	//   ....[54]....
        /*0248*/ 	.word	0x00005860


	//   ....[55]....
        /*024c*/ 	.word	0x000058a0


	//   ....[56]....
        /*0250*/ 	.word	0x00005900


	//   ....[57]....
        /*0254*/ 	.word	0x00005930


	//   ....[58]....
        /*0258*/ 	.word	0x00005980


	//   ....[59]....
        /*025c*/ 	.word	0x000059b0


	//----- nvinfo : EIATTR_VRC_CTA_INIT_COUNT
	.align		4
.L_93:
        /*0260*/ 	.byte	0x02, 0x4a
	.zero		1
	.zero		1


	//----- nvinfo : EIATTR_EXIT_INSTR_OFFSETS
	.align		4
        /*0264*/ 	.byte	0x04, 0x1c
        /*0266*/ 	.short	(.L_95 - .L_94)


	//   ....[0]....
.L_94:
        /*0268*/ 	.word	0x00000080


	//   ....[1]....
        /*026c*/ 	.word	0x000000c0


	//   ....[2]....
        /*0270*/ 	.word	0x00005c20


	//   ....[3]....
        /*0274*/ 	.word	0x00005ca0


	//----- nvinfo : EIATTR_MAX_THREADS
	.align		4
.L_95:
        /*0278*/ 	.byte	0x04, 0x05
        /*027a*/ 	.short	(.L_97 - .L_96)
.L_96:
        /*027c*/ 	.word	0x00000100
        /*0280*/ 	.word	0x00000001
        /*0284*/ 	.word	0x00000001


	//----- nvinfo : EIATTR_CRS_STACK_SIZE
	.align		4
.L_97:
        /*0288*/ 	.byte	0x04, 0x1e
        /*028a*/ 	.short	(.L_99 - .L_98)
.L_98:
        /*028c*/ 	.word	0x00000000


	//----- nvinfo : EIATTR_CBANK_PARAM_SIZE
	.align		4
.L_99:
        /*0290*/ 	.byte	0x03, 0x19
        /*0292*/ 	.short	0x0021


	//----- nvinfo : EIATTR_PARAM_CBANK
	.align		4
        /*0294*/ 	.byte	0x04, 0x0a
        /*0296*/ 	.short	(.L_101 - .L_100)
	.align		4
.L_100:
        /*0298*/ 	.word	index@(.nv.constant0._ZN3cub18CUB_300001_SM_10006detail6reduce28DeviceReduceSingleTileKernelINS2_10policy_hubIdyN4cuda3__47maximumIvEEE10Policy1000EPdSB_iS8_ddNS5_3std3__410__identityEEEvT0_T1_T2_T3_T4_T6_)
        /*029c*/ 	.short	0x0380
        /*029e*/ 	.short	0x0021


	//----- nvinfo : EIATTR_SW_WAR
	.align		4
.L_101:
        /*02a0*/ 	.byte	0x04, 0x36
        /*02a2*/ 	.short	(.L_103 - .L_102)
.L_102:
        /*02a4*/ 	.word	0x00000008
.L_103:


//--------------------- .nv.info._ZN3cub18CUB_300001_SM_10006detail6reduce18DeviceReduceKernelINS2_10policy_hubIdyN4cuda3__47maximumIvEEE10Policy1000EPdyS8_dNS5_3std3__410__identityEEEvT0_PT3_T1_NS0_13GridEvenShareISI_EET2_T4_ --------------------------
	.section	.nv.info._ZN3cub18CUB_300001_SM_10006detail6reduce18DeviceReduceKernelINS2_10policy_hubIdyN4cuda3__47maximumIvEEE10Policy1000EPdyS8_dNS5_3std3__410__identityEEEvT0_PT3_T1_NS0_13GridEvenShareISI_EET2_T4_,"",@"SHT_CUDA_INFO"
	.sectionflags	@""
	.align	4


	//----- nvinfo : EIATTR_CUDA_API_VERSION
	.align		4
        /*0000*/ 	.byte	0x04, 0x37
        /*0002*/ 	.short	(.L_105 - .L_104)
.L_104:
        /*0004*/ 	.word	0x00000082


	//----- nvinfo : EIATTR_KPARAM_INFO
	.align		4
.L_105:
        /*0008*/ 	.byte	0x04, 0x17
        /*000a*/ 	.short	(.L_107 - .L_106)
.L_106:
        /*000c*/ 	.word	0x00000000
        /*0010*/ 	.short	0x0005
        /*0012*/ 	.short	0x0061
        /*0014*/ 	.byte	0x00, 0xf0, 0x05, 0x00


	//----- nvinfo : EIATTR_KPARAM_INFO
	.align		4
.L_107:
        /*0018*/ 	.byte	0x04, 0x17
        /*001a*/ 	.short	(.L_109 - .L_108)
.L_108:
        /*001c*/ 	.word	0x00000000
        /*0020*/ 	.short	0x0004
        /*0022*/ 	.short	0x0060
        /*0024*/ 	.byte	0x00, 0xf0, 0x05, 0x00


	//----- nvinfo : EIATTR_KPARAM_INFO
	.align		4
.L_109:
        /*0028*/ 	.byte	0x04, 0x17
        /*002a*/ 	.short	(.L_111 - .L_110)
.L_110:
        /*002c*/ 	.word	0x00000000
        /*0030*/ 	.short	0x0003
        /*0032*/ 	.short	0x0018
        /*0034*/ 	.byte	0x00, 0xf0, 0x21, 0x01


	//----- nvinfo : EIATTR_KPARAM_INFO
	.align		4
.L_111:
        /*0038*/ 	.byte	0x04, 0x17
        /*003a*/ 	.short	(.L_113 - .L_112)
.L_112:
        /*003c*/ 	.word	0x00000000
        /*0040*/ 	.short	0x0002
        /*0042*/ 	.short	0x0010
        /*0044*/ 	.byte	0x00, 0xf0, 0x21, 0x00


	//----- nvinfo : EIATTR_KPARAM_INFO
	.align		4
.L_113:
        /*0048*/ 	.byte	0x04, 0x17
        /*004a*/ 	.short	(.L_115 - .L_114)
.L_114:
        /*004c*/ 	.word	0x00000000
        /*0050*/ 	.short	0x0001
        /*0052*/ 	.short	0x0008
        /*0054*/ 	.byte	0x00, 0xf5, 0x21, 0x00


	//----- nvinfo : EIATTR_KPARAM_INFO
	.align		4
.L_115:
        /*0058*/ 	.byte	0x04, 0x17
        /*005a*/ 	.short	(.L_117 - .L_116)
.L_116:
        /*005c*/ 	.word	0x00000000
        /*0060*/ 	.short	0x0000
        /*0062*/ 	.short	0x0000
        /*0064*/ 	.byte	0x00, 0xf5, 0x21, 0x00


	//----- nvinfo : EIATTR_SPARSE_MMA_MASK
	.align		4
.L_117:
        /*0068*/ 	.byte	0x03, 0x50
        /*006a*/ 	.short	0x0000


	//----- nvinfo : EIATTR_MAXREG_COUNT
	.align		4
        /*006c*/ 	.byte	0x03, 0x1b
        /*006e*/ 	.short	0x00ff


	//----- nvinfo : EIATTR_NUM_BARRIERS
	.align		4
        /*0070*/ 	.byte	0x02, 0x4c
        /*0072*/ 	.byte	0x01
	.zero		1


	//----- nvinfo : EIATTR_MERCURY_ISA_VERSION
	.align		4
        /*0074*/ 	.byte	0x03, 0x5f
        /*0076*/ 	.short	0x0101


	//----- nvinfo : EIATTR_COOP_GROUP_MASK_REGIDS
	.align		4
        /*0078*/ 	.byte	0x04, 0x29
        /*007a*/ 	.short	(.L_119 - .L_118)


	//   ....[0]....
.L_118:
        /*007c*/ 	.word	0xffffffff


	//   ....[1]....
        /*0080*/ 	.word	0xffffffff


	//   ....[2]....
        /*0084*/ 	.word	0xffffffff


	//   ....[3]....
        /*0088*/ 	.word	0xffffffff


	//   ....[4]....
        /*008c*/ 	.word	0xffffffff


	//   ....[5]....
        /*0090*/ 	.word	0xffffffff


	//   ....[6]....
        /*0094*/ 	.word	0xffffffff


	//   ....[7]....
        /*0098*/ 	.word	0xffffffff


	//   ....[8]....
        /*009c*/ 	.word	0xffffffff


	//   ....[9]....
        /*00a0*/ 	.word	0xffffffff


	//   ....[10]....
        /*00a4*/ 	.word	0xffffffff


	//   ....[11]....
        /*00a8*/ 	.word	0xffffffff


	//   ....[12]....
        /*00ac*/ 	.word	0xffffffff


	//   ....[13]....
        /*00b0*/ 	.word	0xffffffff


	//   ....[14]....
        /*00b4*/ 	.word	0xffffffff


	//   ....[15]....
        /*00b8*/ 	.word	0xffffffff


	//   ....[16]....
        /*00bc*/ 	.word	0xffffffff


	//   ....[17]....
        /*00c0*/ 	.word	0xffffffff


	//   ....[18]....
        /*00c4*/ 	.word	0xffffffff


	//   ....[19]....
        /*00c8*/ 	.word	0xffffffff


	//   ....[20]....
        /*00cc*/ 	.word	0xffffffff


	//   ....[21]....
        /*00d0*/ 	.word	0xffffffff


	//   ....[22]....
        /*00d4*/ 	.word	0xffffffff


	//   ....[23]....
        /*00d8*/ 	.word	0xffffffff


	//   ....[24]....
        /*00dc*/ 	.word	0xffffffff


	//   ....[25]....
        /*00e0*/ 	.word	0xffffffff


	//   ....[26]....
        /*00e4*/ 	.word	0xffffffff


	//   ....[27]....
        /*00e8*/ 	.word	0xffffffff


	//   ....[28]....
        /*00ec*/ 	.word	0xffffffff


	//   ....[29]....
        /*00f0*/ 	.word	0xffffffff


	//   ....[30]....
        /*00f4*/ 	.word	0xffffffff


	//   ....[31]....
        /*00f8*/ 	.word	0xffffffff


	//   ....[32]....
        /*00fc*/ 	.word	0xffffffff


	//   ....[33]....
        /*0100*/ 	.word	0xffffffff


	//   ....[34]....
        /*0104*/ 	.word	0xffffffff


	//   ....[35]....
        /*0108*/ 	.word	0xffffffff


	//   ....[36]....
        /*010c*/ 	.word	0xffffffff


	//   ....[37]....
        /*0110*/ 	.word	0xffffffff


	//   ....[38]....
        /*0114*/ 	.word	0xffffffff


	//   ....[39]....
        /*0118*/ 	.word	0xffffffff


	//   ....[40]....
        /*011c*/ 	.word	0xffffffff


	//   ....[41]....
        /*0120*/ 	.word	0xffffffff


	//   ....[42]....
        /*0124*/ 	.word	0xffffffff


	//   ....[43]....
        /*0128*/ 	.word	0xffffffff


	//   ....[44]....
        /*012c*/ 	.word	0xffffffff


	//   ....[45]....
        /*0130*/ 	.word	0xffffffff


	//   ....[46]....
        /*0134*/ 	.word	0xffffffff


	//   ....[47]....
        /*0138*/ 	.word	0xffffffff


	//   ....[48]....
        /*013c*/ 	.word	0xffffffff


	//   ....[49]....
        /*0140*/ 	.word	0xffffffff


	//   ....[50]....
        /*0144*/ 	.word	0xffffffff


	//   ....[51]....
        /*0148*/ 	.word	0xffffffff


	//   ....[52]....
        /*014c*/ 	.word	0xffffffff


	//   ....[53]....
        /*0150*/ 	.word	0xffffffff


	//   ....[54]....
        /*0154*/ 	.word	0xffffffff


	//   ....[55]....
        /*0158*/ 	.word	0xffffffff


	//   ....[56]....
        /*015c*/ 	.word	0xffffffff


	//   ....[57]....
        /*0160*/ 	.word	0xffffffff


	//   ....[58]....
        /*0164*/ 	.word	0xffffffff


	//   ....[59]....
        /*0168*/ 	.word	0xffffffff


	//----- nvinfo : EIATTR_COOP_GROUP_INSTR_OFFSETS
	.align		4
.L_119:
        /*016c*/ 	.byte	0x04, 0x28
        /*016e*/ 	.short	(.L_121 - .L_120)


	//   ....[0]....
.L_120:
        /*0170*/ 	.word	0x00000eb0


	//   ....[1]....
        /*0174*/ 	.word	0x00000ec0


	//   ....[2]....
        /*0178*/ 	.word	0x00000f50


	//   ....[3]....
        /*017c*/ 	.word	0x00000f80


	//   ....[4]....
        /*0180*/ 	.word	0x00000ff0


	//   ....[5]....
        /*0184*/ 	.word	0x00001010


	//   ....[6]....
        /*0188*/ 	.word	0x00001070


	//   ....[7]....
        /*018c*/ 	.word	0x00001080


	//   ....[8]....
        /*0190*/ 	.word	0x000010d0


	//   ....[9]....
        /*0194*/ 	.word	0x000010e0


	//   ....[10]....
        /*0198*/ 	.word	0x000013c0


	//   ....[11]....
        /*019c*/ 	.word	0x000013d0


	//   ....[12]....
        /*01a0*/ 	.word	0x00001460


	//   ....[13]....
        /*01a4*/ 	.word	0x00001480


	//   ....[14]....
        /*01a8*/ 	.word	0x000014e0


	//   ....[15]....
        /*01ac*/ 	.word	0x00001500


	//   ....[16]....
        /*01b0*/ 	.word	0x00001560


	//   ....[17]....
        /*01b4*/ 	.word	0x00001590


	//   ....[18]....
        /*01b8*/ 	.word	0x00001610


	//   ....[19]....
        /*01bc*/ 	.word	0x00001630


	//   ....[20]....
        /*01c0*/ 	.word	0x00002c70


	//   ....[21]....
        /*01c4*/ 	.word	0x00002c80


	//   ....[22]....
        /*01c8*/ 	.word	0x00002d20


	//   ....[23]....
        /*01cc*/ 	.word	0x00002d50


	//   ....[24]....
        /*01d0*/ 	.word	0x00002db0


	//   ....[25]....
        /*01d4*/ 	.word	0x00002de0


	//   ....[26]....
        /*01d8*/ 	.word	0x00002e30


	//   ....[27]....
        /*01dc*/ 	.word	0x00002e50


	//   ....[28]....
        /*01e0*/ 	.word	0x00002ea0


	//   ....[29]....
        /*01e4*/ 	.word	0x00002ec0


	//   ....[30]....
        /*01e8*/ 	.word	0x00003f90


	//   ....[31]....
        /*01ec*/ 	.word	0x00003fa0


	//   ....[32]....
        /*01f0*/ 	.word	0x00004030


	//   ....[33]....
        /*01f4*/ 	.word	0x00004060


	//   ....[34]....
        /*01f8*/ 	.word	0x000040d0


	//   ....[35]....
        /*01fc*/ 	.word	0x000040f0


	//   ....[36]....
        /*0200*/ 	.word	0x00004150


	//   ....[37]....
        /*0204*/ 	.word	0x00004160


	//   ....[38]....
        /*0208*/ 	.word	0x000041b0


	//   ....[39]....
        /*020c*/ 	.word	0x000041c0


	//   ....[40]....
        /*0210*/ 	.word	0x000044a0


	//   ....[41]....
        /*0214*/ 	.word	0x000044b0


	//   ....[42]....
        /*0218*/ 	.word	0x00004540


	//   ....[43]....
        /*021c*/ 	.word	0x00004560


	//   ....[44]....
        /*0220*/ 	.word	0x000045c0


	//   ....[45]....
        /*0224*/ 	.word	0x000045e0


	//   ....[46]....
        /*0228*/ 	.word	0x00004640


	//   ....[47]....
        /*022c*/ 	.word	0x00004680


	//   ....[48]....
        /*0230*/ 	.word	0x00004700


	//   ....[49]....
        /*0234*/ 	.word	0x00004720


	//   ....[50]....
        /*0238*/ 	.word	0x00005db0


	//   ....[51]....
        /*023c*/ 	.word	0x00005dc0


	//   ....[52]....
        /*0240*/ 	.word	0x00005e60


	//   ....[53]....
        /*0244*/ 	.word	0x00005e90


	//   ....[54]....
        /*0248*/ 	.word	0x00005ef0


	//   ....[55]....
        /*024c*/ 	.word	0x00005f20


	//   ....[56]....
        /*0250*/ 	.word	0x00005f70


	//   ....[57]....
        /*0254*/ 	.word	0x00005f90


	//   ....[58]....
        /*0258*/ 	.word	0x00005fe0


	//   ....[59]....
        /*025c*/ 	.word	0x00006000


	//----- nvinfo : EIATTR_VRC_CTA_INIT_COUNT
	.align		4
.L_121:
        /*0260*/ 	.byte	0x02, 0x4a
	.zero		1
	.zero		1


	//----- nvinfo : EIATTR_EXIT_INSTR_OFFSETS
	.align		4
        /*0264*/ 	.byte	0x04, 0x1c
        /*0266*/ 	.short	(.L_123 - .L_122)


	//   ....[0]....
.L_122:
        /*0268*/ 	.word	0x000062c0


	//   ....[1]....
        /*026c*/ 	.word	0x00006320


	//----- nvinfo : EIATTR_MAX_THREADS
	.align		4
.L_123:
        /*0270*/ 	.byte	0x04, 0x05
        /*0272*/ 	.short	(.L_125 - .L_124)
.L_124:
        /*0274*/ 	.word	0x00000100
        /*0278*/ 	.word	0x00000001
        /*027c*/ 	.word	0x00000001


	//----- nvinfo : EIATTR_CRS_STACK_SIZE
	.align		4
.L_125:
        /*0280*/ 	.byte	0x04, 0x1e
        /*0282*/ 	.short	(.L_127 - .L_126)
.L_126:
        /*0284*/ 	.word	0x00000000


	//----- nvinfo : EIATTR_CBANK_PARAM_SIZE
	.align		4
.L_127:
        /*0288*/ 	.byte	0x03, 0x19
        /*028a*/ 	.short	0x0062


	//----- nvinfo : EIATTR_PARAM_CBANK
	.align		4
        /*028c*/ 	.byte	0x04, 0x0a
        /*028e*/ 	.short	(.L_129 - .L_128)
	.align		4
.L_128:
        /*0290*/ 	.word	index@(.nv.constant0._ZN3cub18CUB_300001_SM_10006detail6reduce18DeviceReduceKernelINS2_10policy_hubIdyN4cuda3__47maximumIvEEE10Policy1000EPdyS8_dNS5_3std3__410__identityEEEvT0_PT3_T1_NS0_13GridEvenShareISI_EET2_T4_)
        /*0294*/ 	.short	0x0380
        /*0296*/ 	.short	0x0062


	//----- nvinfo : EIATTR_SW_WAR
	.align		4
.L_129:
        /*0298*/ 	.byte	0x04, 0x36
        /*029a*/ 	.short	(.L_131 - .L_130)
.L_130:
        /*029c*/ 	.word	0x00000008
.L_131:


//--------------------- .nv.info._ZN3cub18CUB_300001_SM_10006detail6reduce28DeviceReduceSingleTileKernelINS2_10policy_hubIdyN4cuda3__47maximumIvEEE10Policy1000EPdSB_yS8_ddNS5_3std3__410__identityEEEvT0_T1_T2_T3_T4_T6_ --------------------------
	.section	.nv.info._ZN3cub18CUB_300001_SM_10006detail6reduce28DeviceReduceSingleTileKernelINS2_10policy_hubIdyN4cuda3__47maximumIvEEE10Policy1000EPdSB_yS8_ddNS5_3std3__410__identityEEEvT0_T1_T2_T3_T4_T6_,"",@"SHT_CUDA_INFO"
	.sectionflags	@""
	.align	4


	//----- nvinfo : EIATTR_CUDA_API_VERSION
	.align		4
        /*0000*/ 	.byte	0x04, 0x37
        /*0002*/ 	.short	(.L_133 - .L_132)
.L_132:
        /*0004*/ 	.word	0x00000082


	//----- nvinfo : EIATTR_KPARAM_INFO
	.align		4
.L_133:
        /*0008*/ 	.byte	0x04, 0x17
        /*000a*/ 	.short	(.L_135 - .L_134)
.L_134:
        /*000c*/ 	.word	0x00000000
        /*0010*/ 	.short	0x0005
        /*0012*/ 	.short	0x0028
        /*0014*/ 	.byte	0x00, 0xf0, 0x05, 0x00


	//----- nvinfo : EIATTR_KPARAM_INFO
	.align		4
.L_135:
        /*0018*/ 	.byte	0x04, 0x17
        /*001a*/ 	.short	(.L_137 - .L_136)
.L_136:
        /*001c*/ 	.word	0x00000000
        /*0020*/ 	.short	0x0004
        /*0022*/ 	.short	0x0020
        /*0024*/ 	.byte	0x00, 0xf0, 0x21, 0x00


	//----- nvinfo : EIATTR_KPARAM_INFO
	.align		4
.L_137:
        /*0028*/ 	.byte	0x04, 0x17
        /*002a*/ 	.short	(.L_139 - .L_138)
.L_138:
        /*002c*/ 	.word	0x00000000
        /*0030*/ 	.short	0x0003
        /*0032*/ 	.short	0x0018
        /*0034*/ 	.byte	0x00, 0xf0, 0x05, 0x00


	//----- nvinfo : EIATTR_KPARAM_INFO
	.align		4
.L_139:
        /*0038*/ 	.byte	0x04, 0x17
        /*003a*/ 	.short	(.L_141 - .L_140)
.L_140:
        /*003c*/ 	.word	0x00000000
        /*0040*/ 	.short	0x0002
        /*0042*/ 	.short	0x0010
        /*0044*/ 	.byte	0x00, 0xf0, 0x21, 0x00


	//----- nvinfo : EIATTR_KPARAM_INFO
	.align		4
.L_141:
        /*0048*/ 	.byte	0x04, 0x17
        /*004a*/ 	.short	(.L_143 - .L_142)
.L_142:
        /*004c*/ 	.word	0x00000000
        /*0050*/ 	.short	0x0001
        /*0052*/ 	.short	0x0008
        /*0054*/ 	.byte	0x00, 0xf5, 0x21, 0x00


	//----- nvinfo : EIATTR_KPARAM_INFO
	.align		4
.L_143:
        /*0058*/ 	.byte	0x04, 0x17
        /*005a*/ 	.short	(.L_145 - .L_144)
.L_144:
        /*005c*/ 	.word	0x00000000
        /*0060*/ 	.short	0x0000
        /*0062*/ 	.short	0x0000
        /*0064*/ 	.byte	0x00, 0xf5, 0x21, 0x00


	//----- nvinfo : EIATTR_SPARSE_MMA_MASK
	.align		4
.L_145:
        /*0068*/ 	.byte	0x03, 0x50
        /*006a*/ 	.short	0x0000


	//----- nvinfo : EIATTR_MAXREG_COUNT
	.align		4
        /*006c*/ 	.byte	0x03, 0x1b
        /*006e*/ 	.short	0x00ff


	//----- nvinfo : EIATTR_NUM_BARRIERS
	.align		4
        /*0070*/ 	.byte	0x02, 0x4c
        /*0072*/ 	.byte	0x01
	.zero		1


	//----- nvinfo : EIATTR_MERCURY_ISA_VERSION
	.align		4
        /*0074*/ 	.byte	0x03, 0x5f
        /*0076*/ 	.short	0x0101


	//----- nvinfo : EIATTR_COOP_GROUP_MASK_REGIDS
	.align		4
        /*0078*/ 	.byte	0x04, 0x29
        /*007a*/ 	.short	(.L_147 - .L_146)


	//   ....[0]....
.L_146:
        /*007c*/ 	.word	0xffffffff


	//   ....[1]....
        /*0080*/ 	.word	0xffffffff


	//   ....[2]....
        /*0084*/ 	.word	0xffffffff


	//   ....[3]....
        /*0088*/ 	.word	0xffffffff


	//   ....[4]....
        /*008c*/ 	.word	0xffffffff


	//   ....[5]....
        /*0090*/ 	.word	0xffffffff


	//   ....[6]....
        /*0094*/ 	.word	0xffffffff


	//   ....[7]....
        /*0098*/ 	.word	0xffffffff


	//   ....[8]....
        /*009c*/ 	.word	0xffffffff


	//   ....[9]....
        /*00a0*/ 	.word	0xffffffff


	//   ....[10]....
        /*00a4*/ 	.word	0xffffffff


	//   ....[11]....
        /*00a8*/ 	.word	0xffffffff


	//   ....[12]....
        /*00ac*/ 	.word	0xffffffff


	//   ....[13]....
        /*00b0*/ 	.word	0xffffffff


	//   ....[14]....
        /*00b4*/ 	.word	0xffffffff


	//   ....[15]....
        /*00b8*/ 	.word	0xffffffff


	//   ....[16]....
        /*00bc*/ 	.word	0xffffffff


	//   ....[17]....
        /*00c0*/ 	.word	0xffffffff


	//   ....[18]....
        /*00c4*/ 	.word	0xffffffff


	//   ....[19]....
        /*00c8*/ 	.word	0xffffffff


	//   ....[20]....
        /*00cc*/ 	.word	0xffffffff


	//   ....[21]....
        /*00d0*/ 	.word	0xffffffff


	//   ....[22]....
        /*00d4*/ 	.word	0xffffffff


	//   ....[23]....
        /*00d8*/ 	.word	0xffffffff


	//   ....[24]....
        /*00dc*/ 	.word	0xffffffff


	//   ....[25]....
        /*00e0*/ 	.word	0xffffffff


	//   ....[26]....
        /*00e4*/ 	.word	0xffffffff


	//   ....[27]....
        /*00e8*/ 	.word	0xffffffff


	//   ....[28]....
        /*00ec*/ 	.word	0xffffffff


	//   ....[29]....
        /*00f0*/ 	.word	0xffffffff


	//   ....[30]....
        /*00f4*/ 	.word	0xffffffff


	//   ....[31]....
        /*00f8*/ 	.word	0xffffffff


	//   ....[32]....
        /*00fc*/ 	.word	0xffffffff


	//   ....[33]....
        /*0100*/ 	.word	0xffffffff


	//   ....[34]....
        /*0104*/ 	.word	0xffffffff


	//   ....[35]....
        /*0108*/ 	.word	0xffffffff


	//   ....[36]....
        /*010c*/ 	.word	0xffffffff


	//   ....[37]....
        /*0110*/ 	.word	0xffffffff


	//   ....[38]....
        /*0114*/ 	.word	0xffffffff


	//   ....[39]....
        /*0118*/ 	.word	0xffffffff


	//   ....[40]....
        /*011c*/ 	.word	0xffffffff


	//   ....[41]....
        /*0120*/ 	.word	0xffffffff


	//   ....[42]....
        /*0124*/ 	.word	0xffffffff


	//   ....[43]....
        /*0128*/ 	.word	0xffffffff


	//   ....[44]....
        /*012c*/ 	.word	0xffffffff


	//   ....[45]....
        /*0130*/ 	.word	0xffffffff


	//   ....[46]....
        /*0134*/ 	.word	0xffffffff


	//   ....[47]....
        /*0138*/ 	.word	0xffffffff


	//   ....[48]....
        /*013c*/ 	.word	0xffffffff


	//   ....[49]....
        /*0140*/ 	.word	0xffffffff


	//   ....[50]....
        /*0144*/ 	.word	0xffffffff


	//   ....[51]....
        /*0148*/ 	.word	0xffffffff


	//   ....[52]....
        /*014c*/ 	.word	0xffffffff


	//   ....[53]....
        /*0150*/ 	.word	0xffffffff


	//   ....[54]....
        /*0154*/ 	.word	0xffffffff


	//   ....[55]....
        /*0158*/ 	.word	0xffffffff


	//   ....[56]....
        /*015c*/ 	.word	0xffffffff


	//   ....[57]....
        /*0160*/ 	.word	0xffffffff


	//   ....[58]....
        /*0164*/ 	.word	0xffffffff


	//   ....[59]....
        /*0168*/ 	.word	0xffffffff


	//----- nvinfo : EIATTR_COOP_GROUP_INSTR_OFFSETS
	.align		4
.L_147:
        /*016c*/ 	.byte	0x04, 0x28
        /*016e*/ 	.short	(.L_149 - .L_148)


	//   ....[0]....
.L_148:
        /*0170*/ 	.word	0x00000d70


	//   ....[1]....
        /*0174*/ 	.word	0x00000d80


	//   ....[2]....
        /*0178*/ 	.word	0x00000e10


	//   ....[3]....
        /*017c*/ 	.word	0x00000e50


	//   ....[4]....
        /*0180*/ 	.word	0x00000ed0


	//   ....[5]....
        /*0184*/ 	.word	0x00000f10


	//   ....[6]....
        /*0188*/ 	.word	0x00000f70


	//   ....[7]....
        /*018c*/ 	.word	0x00000fa0


	//   ....[8]....
        /*0190*/ 	.word	0x00000fe0


	//   ....[9]....
        /*0194*/ 	.word	0x00001010


	//   ....[10]....
        /*0198*/ 	.word	0x00001300


	//   ....[11]....
        /*019c*/ 	.word	0x00001310


	//   ....[12]....
        /*01a0*/ 	.word	0x000013a0


	//   ....[13]....
        /*01a4*/ 	.word	0x000013d0


	//   ....[14]....
        /*01a8*/ 	.word	0x00001420


	//   ....[15]....
        /*01ac*/ 	.word	0x00001450


	//   ....[16]....
        /*01b0*/ 	.word	0x000014c0


	//   ....[17]....
        /*01b4*/ 	.word	0x00001500


	//   ....[18]....
        /*01b8*/ 	.word	0x00001570


	//   ....[19]....
        /*01bc*/ 	.word	0x000015a0


	//   ....[20]....
        /*01c0*/ 	.word	0x00002a40


	//   ....[21]....
        /*01c4*/ 	.word	0x00002a50


	//   ....[22]....
        /*01c8*/ 	.word	0x00002ae0


	//   ....[23]....
        /*01cc*/ 	.word	0x00002b10


	//   ....[24]....
        /*01d0*/ 	.word	0x00002b80


	//   ....[25]....
        /*01d4*/ 	.word	0x00002ba0


	//   ....[26]....
        /*01d8*/ 	.word	0x00002c00


	//   ....[27]....
        /*01dc*/ 	.word	0x00002c10


	//   ....[28]....
        /*01e0*/ 	.word	0x00002c50


	//   ....[29]....
        /*01e4*/ 	.word	0x00002c60


	//   ....[30]....
        /*01e8*/ 	.word	0x00003b40


	//   ....[31]....
        /*01ec*/ 	.word	0x00003b50


	//   ....[32]....
        /*01f0*/ 	.word	0x00003be0


	//   ....[33]....
        /*01f4*/ 	.word	0x00003c20


	//   ....[34]....
        /*01f8*/ 	.word	0x00003ca0


	//   ....[35]....
        /*01fc*/ 	.word	0x00003ce0


	//   ....[36]....
        /*0200*/ 	.word	0x00003d40


	//   ....[37]....
        /*0204*/ 	.word	0x00003d70


	//   ....[38]....
        /*0208*/ 	.word	0x00003db0


	//   ....[39]....
        /*020c*/ 	.word	0x00003de0


	//   ....[40]....
        /*0210*/ 	.word	0x000040f0


	//   ....[41]....
        /*0214*/ 	.word	0x00004100


	//   ....[42]....
        /*0218*/ 	.word	0x00004190


	//   ....[43]....
        /*021c*/ 	.word	0x000041c0


	//   ....[44]....
        /*0220*/ 	.word	0x00004210


	//   ....[45]....
        /*0224*/ 	.word	0x00004240


	//   ....[46]....
        /*0228*/ 	.word	0x000042b0


	//   ....[47]....
        /*022c*/ 	.word	0x000042f0


	//   ....[48]....
        /*0230*/ 	.word	0x00004360


	//   ....[49]....
        /*0234*/ 	.word	0x00004390


	//   ....[50]....
        /*0238*/ 	.word	0x000058a0


	//   ....[51]....
        /*023c*/ 	.word	0x000058b0


	//   ....[52]....
        /*0240*/ 	.word	0x00005940


	//   ....[53]....
        /*0244*/ 	.word	0x00005980


	//   ....[54]....
        /*0248*/ 	.word	0x00005a00


	//   ....[55]....
        /*024c*/ 	.word	0x00005a40


	//   ....[56]....
        /*0250*/ 	.word	0x00005aa0


	//   ....[57]....
        /*0254*/ 	.word	0x00005ad0


	//   ....[58]....
        /*0258*/ 	.word	0x00005b10


	//   ....[59]....
        /*025c*/ 	.word	0x00005b40


	//----- nvinfo : EIATTR_VRC_CTA_INIT_COUNT
	.align		4
.L_149:
        /*0260*/ 	.byte	0x02, 0x4a
	.zero		1
	.zero		1


	//----- nvinfo : EIATTR_EXIT_INSTR_OFFSETS
	.align		4
        /*0264*/ 	.byte	0x04, 0x1c
        /*0266*/ 	.short	(.L_151 - .L_150)


	//   ....[0]....
.L_150:
        /*0268*/ 	.word	0x000000a0


	//   ....[1]....
        /*026c*/ 	.word	0x000000e0


	//   ....[2]....
        /*0270*/ 	.word	0x00005de0


	//   ....[3]....
        /*0274*/ 	.word	0x00005e60


	//----- nvinfo : EIATTR_MAX_THREADS
	.align		4
.L_151:
        /*0278*/ 	.byte	0x04, 0x05
        /*027a*/ 	.short	(.L_153 - .L_152)
.L_152:
        /*027c*/ 	.word	0x00000100
        /*0280*/ 	.word	0x00000001
        /*0284*/ 	.word	0x00000001


	//----- nvinfo : EIATTR_CRS_STACK_SIZE
	.align		4
.L_153:
        /*0288*/ 	.byte	0x04, 0x1e
        /*028a*/ 	.short	(.L_155 - .L_154)
.L_154:
        /*028c*/ 	.word	0x00000000


	//----- nvinfo : EIATTR_CBANK_PARAM_SIZE
	.align		4
.L_155:
        /*0290*/ 	.byte	0x03, 0x19
        /*0292*/ 	.short	0x0029


	//----- nvinfo : EIATTR_PARAM_CBANK
	.align		4
        /*0294*/ 	.byte	0x04, 0x0a
        /*0296*/ 	.short	(.L_157 - .L_156)
	.align		4
.L_156:
        /*0298*/ 	.word	index@(.nv.constant0._ZN3cub18CUB_300001_SM_10006detail6reduce28DeviceReduceSingleTileKernelINS2_10policy_hubIdyN4cuda3__47maximumIvEEE10Policy1000EPdSB_yS8_ddNS5_3std3__410__identityEEEvT0_T1_T2_T3_T4_T6_)
        /*029c*/ 	.short	0x0380
        /*029e*/ 	.short	0x0029


	//----- nvinfo : EIATTR_SW_WAR
	.align		4
.L_157:
        /*02a0*/ 	.byte	0x04, 0x36
        /*02a2*/ 	.short	(.L_159 - .L_158)
.L_158:
        /*02a4*/ 	.word	0x00000008
.L_159:


//--------------------- .nv.info._ZN3cub18CUB_300001_SM_10006detail11EmptyKernelIvEEvv --------------------------
	.section	.nv.info._ZN3cub18CUB_300001_SM_10006detail11EmptyKernelIvEEvv,"",@"SHT_CUDA_INFO"
	.sectionflags	@""
	.align	4


	//----- nvinfo : EIATTR_CUDA_API_VERSION
	.align		4
        /*0000*/ 	.byte	0x04, 0x37
        /*0002*/ 	.short	(.L_161 - .L_160)
.L_160:
        /*0004*/ 	.word	0x00000082


	//----- nvinfo : EIATTR_SPARSE_MMA_MASK
	.align		4
.L_161:
        /*0008*/ 	.byte	0x03, 0x50
        /*000a*/ 	.short	0x0000


	//----- nvinfo : EIATTR_MAXREG_COUNT
	.align		4
        /*000c*/ 	.byte	0x03, 0x1b
        /*000e*/ 	.short	0x00ff


	//----- nvinfo : EIATTR_MERCURY_ISA_VERSION
	.align		4
        /*0010*/ 	.byte	0x03, 0x5f
        /*0012*/ 	.short	0x0101


	//----- nvinfo : EIATTR_VRC_CTA_INIT_COUNT
	.align		4
        /*0014*/ 	.byte	0x02, 0x4a
	.zero		1
	.zero		1


	//----- nvinfo : EIATTR_EXIT_INSTR_OFFSETS
	.align		4
        /*0018*/ 	.byte	0x04, 0x1c
        /*001a*/ 	.short	(.L_163 - .L_162)


	//   ....[0]....
.L_162:
        /*001c*/ 	.word	0x00000010


	//----- nvinfo : EIATTR_SW_WAR
	.align		4
.L_163:
        /*0020*/ 	.byte	0x04, 0x36
        /*0022*/ 	.short	(.L_165 - .L_164)
.L_164:
        /*0024*/ 	.word	0x00000008
.L_165:


//--------------------- .nv.info._Z14getErrorMatrixPdS_S_m --------------------------
	.section	.nv.info._Z14getErrorMatrixPdS_S_m,"",@"SHT_CUDA_INFO"
	.sectionflags	@""
	.align	4


	//----- nvinfo : EIATTR_CUDA_API_VERSION
	.align		4
        /*0000*/ 	.byte	0x04, 0x37
        /*0002*/ 	.short	(.L_167 - .L_166)
.L_166:
        /*0004*/ 	.word	0x00000082


	//----- nvinfo : EIATTR_KPARAM_INFO
	.align		4
.L_167:
        /*0008*/ 	.byte	0x04, 0x17
        /*000a*/ 	.short	(.L_169 - .L_168)
.L_168:
        /*000c*/ 	.word	0x00000000
        /*0010*/ 	.short	0x0003
        /*0012*/ 	.short	0x0018
        /*0014*/ 	.byte	0x00, 0xf0, 0x21, 0x00


	//----- nvinfo : EIATTR_KPARAM_INFO
	.align		4
.L_169:
        /*0018*/ 	.byte	0x04, 0x17
        /*001a*/ 	.short	(.L_171 - .L_170)
.L_170:
        /*001c*/ 	.word	0x00000000
        /*0020*/ 	.short	0x0002
        /*0022*/ 	.short	0x0010
        /*0024*/ 	.byte	0x00, 0xf5, 0x21, 0x00


	//----- nvinfo : EIATTR_KPARAM_INFO
	.align		4
.L_171:
        /*0028*/ 	.byte	0x04, 0x17
        /*002a*/ 	.short	(.L_173 - .L_172)
.L_172:
        /*002c*/ 	.word	0x00000000
        /*0030*/ 	.short	0x0001
        /*0032*/ 	.short	0x0008
        /*0034*/ 	.byte	0x00, 0xf5, 0x21, 0x00


	//----- nvinfo : EIATTR_KPARAM_INFO
	.align		4
.L_173:
        /*0038*/ 	.byte	0x04, 0x17
        /*003a*/ 	.short	(.L_175 - .L_174)
.L_174:
        /*003c*/ 	.word	0x00000000
        /*0040*/ 	.short	0x0000
        /*0042*/ 	.short	0x0000
        /*0044*/ 	.byte	0x00, 0xf5, 0x21, 0x00


	//----- nvinfo : EIATTR_SPARSE_MMA_MASK
	.align		4
.L_175:
        /*0048*/ 	.byte	0x03, 0x50
        /*004a*/ 	.short	0x0000


	//----- nvinfo : EIATTR_MAXREG_COUNT
	.align		4
        /*004c*/ 	.byte	0x03, 0x1b
        /*004e*/ 	.short	0x00ff


	//----- nvinfo : EIATTR_MERCURY_ISA_VERSION
	.align		4
        /*0050*/ 	.byte	0x03, 0x5f
        /*0052*/ 	.short	0x0101


	//----- nvinfo : EIATTR_VRC_CTA_INIT_COUNT
	.align		4
        /*0054*/ 	.byte	0x02, 0x4a
	.zero		1
	.zero		1


	//----- nvinfo : EIATTR_EXIT_INSTR_OFFSETS
	.align		4
        /*0058*/ 	.byte	0x04, 0x1c
        /*005a*/ 	.short	(.L_177 - .L_176)


	//   ....[0]....
.L_176:
        /*005c*/ 	.word	0x000000d0


	//   ....[1]....
        /*0060*/ 	.word	0x000001e0


	//----- nvinfo : EIATTR_CBANK_PARAM_SIZE
	.align		4
.L_177:
        /*0064*/ 	.byte	0x03, 0x19
        /*0066*/ 	.short	0x0020


	//----- nvinfo : EIATTR_PARAM_CBANK
	.align		4
        /*0068*/ 	.byte	0x04, 0x0a
        /*006a*/ 	.short	(.L_179 - .L_178)
	.align		4
.L_178:
        /*006c*/ 	.word	index@(.nv.constant0._Z14getErrorMatrixPdS_S_m)
        /*0070*/ 	.short	0x0380
        /*0072*/ 	.short	0x0020


	//----- nvinfo : EIATTR_SW_WAR
	.align		4
.L_179:
        /*0074*/ 	.byte	0x04, 0x36
        /*0076*/ 	.short	(.L_181 - .L_180)
.L_180:
        /*0078*/ 	.word	0x00000008
.L_181:


//--------------------- .nv.info._Z15calculateMatrixPdS_m --------------------------
	.section	.nv.info._Z15calculateMatrixPdS_m,"",@"SHT_CUDA_INFO"
	.sectionflags	@""
	.align	4


	//----- nvinfo : EIATTR_CUDA_API_VERSION
	.align		4
        /*0000*/ 	.byte	0x04, 0x37
        /*0002*/ 	.short	(.L_183 - .L_182)
.L_182:
        /*0004*/ 	.word	0x00000082


	//----- nvinfo : EIATTR_KPARAM_INFO
	.align		4
.L_183:
        /*0008*/ 	.byte	0x04, 0x17
        /*000a*/ 	.short	(.L_185 - .L_184)
.L_184:
        /*000c*/ 	.word	0x00000000
        /*0010*/ 	.short	0x0002
        /*0012*/ 	.short	0x0010
        /*0014*/ 	.byte	0x00, 0xf0, 0x21, 0x00


	//----- nvinfo : EIATTR_KPARAM_INFO
	.align		4
.L_185:
        /*0018*/ 	.byte	0x04, 0x17
        /*001a*/ 	.short	(.L_187 - .L_186)
.L_186:
        /*001c*/ 	.word	0x00000000
        /*0020*/ 	.short	0x0001
        /*0022*/ 	.short	0x0008
        /*0024*/ 	.byte	0x00, 0xf5, 0x21, 0x00


	//----- nvinfo : EIATTR_KPARAM_INFO
	.align		4
.L_187:
        /*0028*/ 	.byte	0x04, 0x17
        /*002a*/ 	.short	(.L_189 - .L_188)
.L_188:
        /*002c*/ 	.word	0x00000000
        /*0030*/ 	.short	0x0000
        /*0032*/ 	.short	0x0000
        /*0034*/ 	.byte	0x00, 0xf5, 0x21, 0x00


	//----- nvinfo : EIATTR_SPARSE_MMA_MASK
	.align		4
.L_189:
        /*0038*/ 	.byte	0x03, 0x50
        /*003a*/ 	.short	0x0000


	//----- nvinfo : EIATTR_MAXREG_COUNT
	.align		4
        /*003c*/ 	.byte	0x03, 0x1b
        /*003e*/ 	.short	0x00ff


	//----- nvinfo : EIATTR_MERCURY_ISA_VERSION
	.align		4
        /*0040*/ 	.byte	0x03, 0x5f
        /*0042*/ 	.short	0x0101


	//----- nvinfo : EIATTR_VRC_CTA_INIT_COUNT
	.align		4
        /*0044*/ 	.byte	0x02, 0x4a
	.zero		1
	.zero		1


	//----- nvinfo : EIATTR_EXIT_INSTR_OFFSETS
	.align		4
        /*0048*/ 	.byte	0x04, 0x1c
        /*004a*/ 	.short	(.L_191 - .L_190)


	//   ....[0]....
.L_190:
        /*004c*/ 	.word	0x00000130


	//   ....[1]....
        /*0050*/ 	.word	0x00000160


	//   ....[2]....
        /*0054*/ 	.word	0x000001d0


	//   ....[3]....
        /*0058*/ 	.word	0x00000390


	//----- nvinfo : EIATTR_CBANK_PARAM_SIZE
	.align		4
.L_191:
        /*005c*/ 	.byte	0x03, 0x19
        /*005e*/ 	.short	0x0018


	//----- nvinfo : EIATTR_PARAM_CBANK
	.align		4
        /*0060*/ 	.byte	0x04, 0x0a
        /*0062*/ 	.short	(.L_193 - .L_192)
	.align		4
.L_192:
        /*0064*/ 	.word	index@(.nv.constant0._Z15calculateMatrixPdS_m)
        /*0068*/ 	.short	0x0380
        /*006a*/ 	.short	0x0018


	//----- nvinfo : EIATTR_SW_WAR
	.align		4
.L_193:
        /*006c*/ 	.byte	0x04, 0x36
        /*006e*/ 	.short	(.L_195 - .L_194)
.L_194:
        /*0070*/ 	.word	0x00000008
.L_195:


//--------------------- .nv.callgraph             --------------------------
	.section	.nv.callgraph,"",@"SHT_CUDA_CALLGRAPH"
	.align	4
	.sectionentsize	8
	.align		4
        /*0000*/ 	.word	0x00000000
	.align		4
        /*0004*/ 	.word	0xffffffff
	.align		4
        /*0008*/ 	.word	0x00000000
	.align		4
        /*000c*/ 	.word	0xfffffffe
	.align		4
        /*0010*/ 	.word	0x00000000
	.align		4
        /*0014*/ 	.word	0xfffffffd
	.align		4
        /*0018*/ 	.word	0x00000000
	.align		4
        /*001c*/ 	.word	0xfffffffc


//--------------------- .nv.constant4             --------------------------
	.section	.nv.constant4,"a",@progbits
	.align	8
	.align		8
.nv.constant4:
        /*0000*/ 	.dword	_ZN34_INTERNAL_070ecb5f_4_k_cu_7cbe66bf4cuda3std3__45__cpo5beginE
	.align		8
        /*0008*/ 	.dword	_ZN34_INTERNAL_070ecb5f_4_k_cu_7cbe66bf4cuda3std3__45__cpo3endE
	.align		8
        /*0010*/ 	.dword	_ZN34_INTERNAL_070ecb5f_4_k_cu_7cbe66bf4cuda3std3__45__cpo6cbeginE
	.align		8
        /*0018*/ 	.dword	_ZN34_INTERNAL_070ecb5f_4_k_cu_7cbe66bf4cuda3std3__45__cpo4cendE
	.align		8
        /*0020*/ 	.dword	_ZN34_INTERNAL_070ecb5f_4_k_cu_7cbe66bf4cuda3std3__45__cpo6rbeginE
	.align		8
        /*0028*/ 	.dword	_ZN34_INTERNAL_070ecb5f_4_k_cu_7cbe66bf4cuda3std3__45__cpo4rendE
	.align		8
        /*0030*/ 	.dword	_ZN34_INTERNAL_070ecb5f_4_k_cu_7cbe66bf4cuda3std3__45__cpo7crbeginE
	.align		8
        /*0038*/ 	.dword	_ZN34_INTERNAL_070ecb5f_4_k_cu_7cbe66bf4cuda3std3__45__cpo5crendE
	.align		8
        /*0040*/ 	.dword	_ZN34_INTERNAL_070ecb5f_4_k_cu_7cbe66bf4cuda3std3__436_GLOBAL__N__070ecb5f_4_k_cu_7cbe66bf6ignoreE
	.align		8
        /*0048*/ 	.dword	_ZN34_INTERNAL_070ecb5f_4_k_cu_7cbe66bf4cuda3std3__419piecewise_constructE
	.align		8
        /*0050*/ 	.dword	_ZN34_INTERNAL_070ecb5f_4_k_cu_7cbe66bf4cuda3std3__48in_placeE
	.align		8
        /*0058*/ 	.dword	_ZN34_INTERNAL_070ecb5f_4_k_cu_7cbe66bf4cuda3std3__420unreachable_sentinelE
	.align		8
        /*0060*/ 	.dword	_ZN34_INTERNAL_070ecb5f_4_k_cu_7cbe66bf4cuda3std3__47nulloptE
	.align		8
        /*0068*/ 	.dword	_ZN34_INTERNAL_070ecb5f_4_k_cu_7cbe66bf4cuda3std3__48unexpectE
	.align		8
        /*0070*/ 	.dword	_ZN34_INTERNAL_070ecb5f_4_k_cu_7cbe66bf4cuda3std6ranges3__45__cpo4swapE
	.align		8
        /*0078*/ 	.dword	_ZN34_INTERNAL_070ecb5f_4_k_cu_7cbe66bf4cuda3std6ranges3__45__cpo9iter_moveE
	.align		8
        /*0080*/ 	.dword	_ZN34_INTERNAL_070ecb5f_4_k_cu_7cbe66bf4cuda3std6ranges3__45__cpo5beginE
	.align		8
        /*0088*/ 	.dword	_ZN34_INTERNAL_070ecb5f_4_k_cu_7cbe66bf4cuda3std6ranges3__45__cpo3endE
	.align		8
        /*0090*/ 	.dword	_ZN34_INTERNAL_070ecb5f_4_k_cu_7cbe66bf4cuda3std6ranges3__45__cpo6cbeginE
	.align		8
        /*0098*/ 	.dword	_ZN34_INTERNAL_070ecb5f_4_k_cu_7cbe66bf4cuda3std6ranges3__45__cpo4cendE
	.align		8
        /*00a0*/ 	.dword	_ZN34_INTERNAL_070ecb5f_4_k_cu_7cbe66bf4cuda3std6ranges3__45__cpo7advanceE
	.align		8
        /*00a8*/ 	.dword	_ZN34_INTERNAL_070ecb5f_4_k_cu_7cbe66bf4cuda3std6ranges3__45__cpo9iter_swapE
	.align		8
        /*00b0*/ 	.dword	_ZN34_INTERNAL_070ecb5f_4_k_cu_7cbe66bf4cuda3std6ranges3__45__cpo4nextE
	.align		8
        /*00b8*/ 	.dword	_ZN34_INTERNAL_070ecb5f_4_k_cu_7cbe66bf4cuda3std6ranges3__45__cpo4prevE
	.align		8
        /*00c0*/ 	.dword	_ZN34_INTERNAL_070ecb5f_4_k_cu_7cbe66bf4cuda3std6ranges3__45__cpo4dataE
	.align		8
        /*00c8*/ 	.dword	_ZN34_INTERNAL_070ecb5f_4_k_cu_7cbe66bf4cuda3std6ranges3__45__cpo5cdataE
	.align		8
        /*00d0*/ 	.dword	_ZN34_INTERNAL_070ecb5f_4_k_cu_7cbe66bf4cuda3std6ranges3__45__cpo4sizeE
	.align		8
        /*00d8*/ 	.dword	_ZN34_INTERNAL_070ecb5f_4_k_cu_7cbe66bf4cuda3std6ranges3__45__cpo5ssizeE
	.align		8
        /*00e0*/ 	.dword	_ZN34_INTERNAL_070ecb5f_4_k_cu_7cbe66bf4cuda3std6ranges3__45__cpo8distanceE
	.align		8
        /*00e8*/ 	.dword	_ZN34_INTERNAL_070ecb5f_4_k_cu_7cbe66bf6thrust24THRUST_300001_SM_1000_NS6system6detail10sequential3seqE
	.align		8
        /*00f0*/ 	.dword	_ZN34_INTERNAL_070ecb5f_4_k_cu_7cbe66bf6thrust24THRUST_300001_SM_1000_NS12placeholders2_1E
	.align		8
        /*00f8*/ 	.dword	_ZN34_INTERNAL_070ecb5f_4_k_cu_7cbe66bf6thrust24THRUST_300001_SM_1000_NS12placeholders2_2E
	.align		8
        /*0100*/ 	.dword	_ZN34_INTERNAL_070ecb5f_4_k_cu_7cbe66bf6thrust24THRUST_300001_SM_1000_NS12placeholders2_3E
	.align		8
        /*0108*/ 	.dword	_ZN34_INTERNAL_070ecb5f_4_k_cu_7cbe66bf6thrust24THRUST_300001_SM_1000_NS12placeholders2_4E
	.align		8
        /*0110*/ 	.dword	_ZN34_INTERNAL_070ecb5f_4_k_cu_7cbe66bf6thrust24THRUST_300001_SM_1000_NS12placeholders2_5E
	.align		8
        /*0118*/ 	.dword	_ZN34_INTERNAL_070ecb5f_4_k_cu_7cbe66bf6thrust24THRUST_300001_SM_1000_NS12placeholders2_6E
	.align		8
        /*0120*/ 	.dword	_ZN34_INTERNAL_070ecb5f_4_k_cu_7cbe66bf6thrust24THRUST_300001_SM_1000_NS12placeholders2_7E
	.align		8
        /*0128*/ 	.dword	_ZN34_INTERNAL_070ecb5f_4_k_cu_7cbe66bf6thrust24THRUST_300001_SM_1000_NS12placeholders2_8E
	.align		8
        /*0130*/ 	.dword	_ZN34_INTERNAL_070ecb5f_4_k_cu_7cbe66bf6thrust24THRUST_300001_SM_1000_NS12placeholders2_9E
	.align		8
        /*0138*/ 	.dword	_ZN34_INTERNAL_070ecb5f_4_k_cu_7cbe66bf6thrust24THRUST_300001_SM_1000_NS12placeholders3_10E


//--------------------- .text._ZN3cub18CUB_300001_SM_10006detail6reduce28DeviceReduceSingleTileKernelINS2_10policy_hubIdyN4cuda3__47maximumIvEEE10Policy1000EPdSB_iS8_ddNS5_3std3__410__identityEEEvT0_T1_T2_T3_T4_T6_ --------------------------
	.section	.text._ZN3cub18CUB_300001_SM_10006detail6reduce28DeviceReduceSingleTileKernelINS2_10policy_hubIdyN4cuda3__47maximumIvEEE10Policy1000EPdSB_iS8_ddNS5_3std3__410__identityEEEvT0_T1_T2_T3_T4_T6_,"ax",@progbits
	.align	128
        .global         _ZN3cub18CUB_300001_SM_10006detail6reduce28DeviceReduceSingleTileKernelINS2_10policy_hubIdyN4cuda3__47maximumIvEEE10Policy1000EPdSB_iS8_ddNS5_3std3__410__identityEEEvT0_T1_T2_T3_T4_T6_
        .type           _ZN3cub18CUB_300001_SM_10006detail6reduce28DeviceReduceSingleTileKernelINS2_10policy_hubIdyN4cuda3__47maximumIvEEE10Policy1000EPdSB_iS8_ddNS5_3std3__410__identityEEEvT0_T1_T2_T3_T4_T6_,@function
        .size           _ZN3cub18CUB_300001_SM_10006detail6reduce28DeviceReduceSingleTileKernelINS2_10policy_hubIdyN4cuda3__47maximumIvEEE10Policy1000EPdSB_iS8_ddNS5_3std3__410__identityEEEvT0_T1_T2_T3_T4_T6_,(.L_x_173 - _ZN3cub18CUB_300001_SM_10006detail6reduce28DeviceReduceSingleTileKernelINS2_10policy_hubIdyN4cuda3__47maximumIvEEE10Policy1000EPdSB_iS8_ddNS5_3std3__410__identityEEEvT0_T1_T2_T3_T4_T6_)
        .other          _ZN3cub18CUB_300001_SM_10006detail6reduce28DeviceReduceSingleTileKernelINS2_10policy_hubIdyN4cuda3__47maximumIvEEE10Policy1000EPdSB_iS8_ddNS5_3std3__410__identityEEEvT0_T1_T2_T3_T4_T6_,@"STO_CUDA_ENTRY STV_DEFAULT"
_ZN3cub18CUB_300001_SM_10006detail6reduce28DeviceReduceSingleTileKernelINS2_10policy_hubIdyN4cuda3__47maximumIvEEE10Policy1000EPdSB_iS8_ddNS5_3std3__410__identityEEEvT0_T1_T2_T3_T4_T6_:
.text._ZN3cub18CUB_300001_SM_10006detail6reduce28DeviceReduceSingleTileKernelINS2_10policy_hubIdyN4cuda3__47maximumIvEEE10Policy1000EPdSB_iS8_ddNS5_3std3__410__identityEEEvT0_T1_T2_T3_T4_T6_:
[----:B------:R-:W-:Y:S01]  /*0000*/  LDC R1, c[0x0][0x37c] ;  /* 0x0000df00ff017b82 */ /* 0x000fe20000000800 */
[----:B------:R-:W0:Y:S01]  /*0010*/  LDCU UR4, c[0x0][0x390] ;  /* 0x00007200ff0477ac */ /* 0x000e220008000800 */
[----:B------:R-:W1:Y:S01]  /*0020*/  LDCU.64 UR6, c[0x0][0x358] ;  /* 0x00006b00ff0677ac */ /* 0x000e620008000a00 */
[----:B0-----:R-:W-:-:S05]  /*0030*/  IMAD.U32 R4, RZ, RZ, UR4 ;  /* 0x00000004ff047e24 */ /* 0x001fca000f8e00ff */
[----:B------:R-:W-:-:S13]  /*0040*/  ISETP.NE.AND P0, PT, R4, RZ, PT ;  /* 0x000000ff0400720c */ /* 0x000fda0003f05270 */
[----:B-1----:R-:W-:Y:S05]  /*0050*/  @P0 BRA `(.L_x_0) ;  /* 0x00000000001c0947 */ /* 0x002fea0003800000 */
[----:B------:R-:W0:Y:S02]  /*0060*/  S2R R0, SR_TID.X ;  /* 0x0000000000007919 */ /* 0x000e240000002100 */
[----:B0-----:R-:W-:-:S13]  /*0070*/  ISETP.NE.AND P0, PT, R0, RZ, PT ;  /* 0x000000ff0000720c */ /* 0x001fda0003f05270 */
[----:B------:R-:W-:Y:S05]  /*0080*/  @P0 EXIT ;  /* 0x000000000000094d */ /* 0x000fea0003800000 */
[----:B------:R-:W0:Y:S08]  /*0090*/  LDC.64 R2, c[0x0][0x388] ;  /* 0x0000e200ff027b82 */ /* 0x000e300000000a00 */
[----:B------:R-:W0:Y:S02]  /*00a0*/  LDC.64 R4, c[0x0][0x398] ;  /* 0x0000e600ff047b82 */ /* 0x000e240000000a00 */
[----:B0-----:R-:W-:Y:S01]  /*00b0*/  STG.E.64 desc[UR6][R2.64], R4 ;  /* 0x0000000402007986 */ /* 0x001fe2000c101b06 */
[----:B------:R-:W-:Y:S05]  /*00c0*/  EXIT ;  /* 0x000000000000794d */ /* 0x000fea0003800000 */
.L_x_0:
[----:B------:R-:W0:Y:S01]  /*00d0*/  LDCU UR4, c[0x0][0x380] ;  /* 0x00007000ff0477ac */ /* 0x000e220008000800 */
[----:B------:R-:W-:Y:S01]  /*00e0*/  BSSY.RECONVERGENT B0, `(.L_x_1) ;  /* 0x00005b3000007945 */ /* 0x000fe20003800200 */
[----:B0-----:R-:W-:-:S09]  /*00f0*/  ULOP3.LUT UP0, URZ, UR4, 0x1f, URZ, 0xc0, !UPT ;  /* 0x0000001f04ff7892 */ /* 0x001fd2000f80c0ff */
[----:B------:R-:W-:Y:S05]  /*0100*/  BRA.U UP0, `(.L_x_2) ;  /* 0x0000002d003c7547 */ /* 0x000fea000b800000 */
[----:B------:R-:W-:-:S13]  /*0110*/  ISETP.GT.AND P0, PT, R4, 0x7ff, PT ;  /* 0x000007ff0400780c */ /* 0x000fda0003f04270 */
[----:B------:R-:W-:Y:S05]  /*0120*/  @P0 BRA `(.L_x_3) ;  /* 0x0000001400e80947 */ /* 0x000fea0003800000 */
[----:B------:R-:W0:Y:S01]  /*0130*/  S2R R3, SR_TID.X ;  /* 0x0000000000037919 */ /* 0x000e220000002100 */
[----:B------:R-:W-:Y:S01]  /*0140*/  BSSY.RECONVERGENT B1, `(.L_x_4) ;  /* 0x0000009000017945 */ /* 0x000fe20003800200 */
[----:B------:R-:W-:Y:S02]  /*0150*/  CS2R R6, SRZ ;  /* 0x0000000000067805 */ /* 0x000fe4000001ff00 */
[----:B0-----:R-:W-:Y:S01]  /*0160*/  ISETP.GE.AND P0, PT, R3, R4, PT ;  /* 0x000000040300720c */ /* 0x001fe20003f06270 */
[----:B------:R-:W-:-:S12]  /*0170*/  IMAD.MOV.U32 R5, RZ, RZ, R3 ;  /* 0x000000ffff057224 */ /* 0x000fd800078e0003 */
[----:B------:R-:W-:Y:S05]  /*0180*/  @P0 BRA `(.L_x_5) ;  /* 0x0000000000100947 */ /* 0x000fea0003800000 */
[----:B------:R-:W0:Y:S02]  /*0190*/  LDC.64 R6, c[0x0][0x380] ;  /* 0x0000e000ff067b82 */ /* 0x000e240000000a00 */
[----:B0-----:R-:W-:-:S06]  /*01a0*/  IMAD.WIDE.U32 R6, R3, 0x8, R6 ;  /* 0x0000000803067825 */ /* 0x001fcc00078e0006 */
[----:B------:R-:W5:Y:S01]  /*01b0*/  LDG.E.64.CONSTANT R6, desc[UR6][R6.64] ;  /* 0x0000000606067981 */ /* 0x000f62000c1e9b00 */
[----:B------:R-:W-:-:S07]  /*01c0*/  VIADD R5, R3, 0x100 ;  /* 0x0000010003057836 */ /* 0x000fce0000000000 */
.L_x_5:
[----:B------:R-:W-:Y:S05]  /*01d0*/  BSYNC.RECONVERGENT B1 ;  /* 0x0000000000017941 */ /* 0x000fea0003800200 */
.L_x_4:
[----:B------:R-:W-:Y:S01]  /*01e0*/  ISETP.GE.AND P0, PT, R5, R4, PT ;  /* 0x000000040500720c */ /* 0x000fe20003f06270 */
[----:B------:R-:W-:-:S12]  /*01f0*/  BSSY.RECONVERGENT B1, `(.L_x_6) ;  /* 0x00000b0000017945 */ /* 0x000fd80003800200 */
[----:B------:R-:W-:Y:S05]  /*0200*/  @P0 BRA `(.L_x_7) ;  /* 0x0000000800b80947 */ /* 0x000fea0003800000 */
[----:B------:R-:W-:Y:S01]  /*0210*/  LOP3.LUT R9, RZ, R5, RZ, 0x33, !PT ;  /* 0x00000005ff097212 */ /* 0x000fe200078e33ff */
[----:B------:R-:W-:Y:S04]  /*0220*/  BSSY.RECONVERGENT B2, `(.L_x_8) ;  /* 0x0000019000027945 */ /* 0x000fe80003800200 */
[----:B------:R-:W-:-:S05]  /*0230*/  IMAD.IADD R0, R9, 0x1, R4 ;  /* 0x0000000109007824 */ /* 0x000fca00078e0204 */
[C---:B------:R-:W-:Y:S02]  /*0240*/  LOP3.LUT R2, R0.reuse, 0x300, RZ, 0xc0, !PT ;  /* 0x0000030000027812 */ /* 0x040fe400078ec0ff */
[----:B------:R-:W-:Y:S02]  /*0250*/  ISETP.GE.U32.AND P0, PT, R0, 0x300, PT ;  /* 0x000003000000780c */ /* 0x000fe40003f06070 */
[----:B------:R-:W-:-:S13]  /*0260*/  ISETP.NE.AND P1, PT, R2, 0x300, PT ;  /* 0x000003000200780c */ /* 0x000fda0003f25270 */
[----:B------:R-:W-:Y:S05]  /*0270*/  @!P1 BRA `(.L_x_9) ;  /* 0x00000000004c9947 */ /* 0x000fea0003800000 */
[----:B------:R-:W0:Y:S01]  /*0280*/  LDC.64 R8, c[0x0][0x380] ;  /* 0x0000e000ff087b82 */ /* 0x000e220000000a00 */
[----:B------:R-:W-:-:S04]  /*0290*/  LEA.HI R0, R0, 0x1, RZ, 0x18 ;  /* 0x0000000100007811 */ /* 0x000fc800078fc0ff */
[----:B------:R-:W-:-:S05]  /*02a0*/  LOP3.LUT R0, R0, 0x3, RZ, 0xc0, !PT ;  /* 0x0000000300007812 */ /* 0x000fca00078ec0ff */
[----:B------:R-:W-:Y:S02]  /*02b0*/  IMAD.MOV R0, RZ, RZ, -R0 ;  /* 0x000000ffff007224 */ /* 0x000fe400078e0a00 */
[----:B0-----:R-:W-:-:S04]  /*02c0*/  IMAD.WIDE.U32 R8, R5, 0x8, R8 ;  /* 0x0000000805087825 */ /* 0x001fc800078e0008 */
[----:B------:R-:W-:Y:S02]  /*02d0*/  IMAD.MOV.U32 R2, RZ, RZ, R8 ;  /* 0x000000ffff027224 */ /* 0x000fe400078e0008 */
[----:B------:R-:W-:-:S07]  /*02e0*/  IMAD.MOV.U32 R11, RZ, RZ, R9 ;  /* 0x000000ffff0b7224 */ /* 0x000fce00078e0009 */
.L_x_10:
[----:B------:R-:W-:Y:S02]  /*02f0*/  IMAD.MOV.U32 R8, RZ, RZ, R2 ;  /* 0x000000ffff087224 */ /* 0x000fe400078e0002 */
[----:B------:R-:W-:-:S06]  /*0300*/  IMAD.MOV.U32 R9, RZ, RZ, R11 ;  /* 0x000000ffff097224 */ /* 0x000fcc00078e000b */
[----:B------:R-:W2:Y:S01]  /*0310*/  LDG.E.64.CONSTANT R8, desc[UR6][R8.64] ;  /* 0x0000000608087981 */ /* 0x000ea2000c1e9b00 */
[----:B------:R-:W-:Y:S01]  /*0320*/  VIADD R0, R0, 0x1 ;  /* 0x0000000100007836 */ /* 0x000fe20000000000 */
[----:B------:R-:W-:Y:S01]  /*0330*/  IADD3 R2, P3, PT, R2, 0x800, RZ ;  /* 0x0000080002027810 */ /* 0x000fe20007f7e0ff */
[----:B------:R-:W-:-:S03]  /*0340*/  VIADD R5, R5, 0x100 ;  /* 0x0000010005057836 */ /* 0x000fc60000000000 */
[----:B------:R-:W-:Y:S01]  /*0350*/  ISETP.NE.AND P2, PT, R0, RZ, PT ;  /* 0x000000ff0000720c */ /* 0x000fe20003f45270 */
[----:B------:R-:W-:Y:S01]  /*0360*/  IMAD.X R11, RZ, RZ, R11, P3 ;  /* 0x000000ffff0b7224 */ /* 0x000fe200018e060b */
[----:B--2--5:R-:W-:-:S06]  /*0370*/  DSETP.GEU.AND P1, PT, R6, R8, PT ;  /* 0x000000080600722a */ /* 0x024fcc0003f2e000 */
[----:B------:R-:W-:Y:S02]  /*0380*/  FSEL R6, R8, R6, !P1 ;  /* 0x0000000608067208 */ /* 0x000fe40004800000 */
[----:B------:R-:W-:-:S03]  /*0390*/  FSEL R7, R9, R7, !P1 ;  /* 0x0000000709077208 */ /* 0x000fc60004800000 */
[----:B------:R-:W-:Y:S05]  /*03a0*/  @P2 BRA `(.L_x_10) ;  /* 0xfffffffc00d02947 */ /* 0x000fea000383ffff */
.L_x_9:
[----:B------:R-:W-:Y:S05]  /*03b0*/  BSYNC.RECONVERGENT B2 ;  /* 0x0000000000027941 */ /* 0x000fea0003800200 */
.L_x_8:
[----:B------:R-:W-:Y:S05]  /*03c0*/  @!P0 BRA `(.L_x_7) ;  /* 0x0000000800488947 */ /* 0x000fea0003800000 */
[----:B------:R-:W-:Y:S01]  /*03d0*/  IMAD.IADD R0, R4, 0x1, -R5 ;  /* 0x0000000104007824 */ /* 0x000fe200078e0a05 */
[----:B------:R-:W-:Y:S01]  /*03e0*/  BSSY.RECONVERGENT B2, `(.L_x_11) ;  /* 0x0000051000027945 */ /* 0x000fe20003800200 */
[----:B------:R-:W-:-:S03]  /*03f0*/  PLOP3.LUT P0, PT, PT, PT, PT, 0x80, 0x8 ;  /* 0x000000000008781c */ /* 0x000fc60003f0f070 */
[----:B------:R-:W-:-:S13]  /*0400*/  ISETP.GT.AND P1, PT, R0, 0xc00, PT ;  /* 0x00000c000000780c */ /* 0x000fda0003f24270 */
[----:B------:R-:W-:Y:S05]  /*0410*/  @!P1 BRA `(.L_x_12) ;  /* 0x0000000400349947 */ /* 0x000fea0003800000 */
[----:B------:R-:W0:Y:S01]  /*0420*/  LDC.64 R8, c[0x0][0x380] ;  /* 0x0000e000ff087b82 */ /* 0x000e220000000a00 */
[----:B------:R-:W-:Y:S01]  /*0430*/  PLOP3.LUT P0, PT, PT, PT, PT, 0x8, 0x80 ;  /* 0x000000000080781c */ /* 0x000fe20003f0e170 */
[----:B------:R-:W-:-:S12]  /*0440*/  VIADD R0, R4, 0xfffff400 ;  /* 0xfffff40004007836 */ /* 0x000fd80000000000 */
.L_x_13:
[----:B0-----:R-:W-:-:S05]  /*0450*/  IMAD.WIDE R30, R5, 0x8, R8 ;  /* 0x00000008051e7825 */ /* 0x001fca00078e0208 */
[----:B------:R-:W2:Y:S04]  /*0460*/  LDG.E.64.CONSTANT R10, desc[UR6][R30.64] ;  /* 0x000000061e0a7981 */ /* 0x000ea8000c1e9b00 */
[----:B------:R-:W3:Y:S04]  /*0470*/  LDG.E.64.CONSTANT R12, desc[UR6][R30.64+0x800] ;  /* 0x000800061e0c7981 */ /* 0x000ee8000c1e9b00 */
[----:B------:R-:W4:Y:S01]  /*0480*/  LDG.E.64.CONSTANT R14, desc[UR6][R30.64+0x1000] ;  /* 0x001000061e0e7981 */ /* 0x000f22000c1e9b00 */
[----:B------:R-:W-:-:S03]  /*0490*/  VIADD R39, R5, 0x400 ;  /* 0x0000040005277836 */ /* 0x000fc60000000000 */
[----:B------:R-:W4:Y:S01]  /*04a0*/  LDG.E.64.CONSTANT R16, desc[UR6][R30.64+0x1800] ;  /* 0x001800061e107981 */ /* 0x000f22000c1e9b00 */
[----:B------:R-:W-:-:S05]  /*04b0*/  IMAD.WIDE R38, R39, 0x8, R8 ;  /* 0x0000000827267825 */ /* 0x000fca00078e0208 */
[----:B------:R-:W4:Y:S04]  /*04c0*/  LDG.E.64.CONSTANT R18, desc[UR6][R38.64] ;  /* 0x0000000626127981 */ /* 0x000f28000c1e9b00 */
[----:B------:R-:W4:Y:S04]  /*04d0*/  LDG.E.64.CONSTANT R20, desc[UR6][R38.64+0x800] ;  /* 0x0008000626147981 */ /* 0x000f28000c1e9b00 */
        /* <DEDUP_REMOVED lines=12> */
[----:B------:R-:W4:Y:S04]  /*05a0*/  LDG.E.64.CONSTANT R38, desc[UR6][R44.64+0x1000] ;  /* 0x001000062c267981 */ /* 0x000f28000c1e9b00 */
[----:B------:R-:W4:Y:S01]  /*05b0*/  LDG.E.64.CONSTANT R40, desc[UR6][R44.64+0x1800] ;  /* 0x001800062c287981 */ /* 0x000f22000c1e9b00 */
[----:B------:R-:W-:-:S05]  /*05c0*/  VIADD R5, R5, 0x1000 ;  /* 0x0000100005057836 */ /* 0x000fca0000000000 */
[----:B------:R-:W-:Y:S01]  /*05d0*/  ISETP.GE.AND P2, PT, R5, R0, PT ;  /* 0x000000000500720c */ /* 0x000fe20003f46270 */
[----:B--2--5:R-:W-:-:S06]  /*05e0*/  DSETP.GEU.AND P1, PT, R6, R10, PT ;  /* 0x0000000a0600722a */ /* 0x024fcc0003f2e000 */
[----:B------:R-:W-:Y:S02]  /*05f0*/  FSEL R6, R10, R6, !P1 ;  /* 0x000000060a067208 */ /* 0x000fe40004800000 */
[----:B------:R-:W-:-:S06]  /*0600*/  FSEL R7, R11, R7, !P1 ;  /* 0x000000070b077208 */ /* 0x000fcc0004800000 */
[----:B---3--:R-:W-:-:S06]  /*0610*/  DSETP.GEU.AND P1, PT, R6, R12, PT ;  /* 0x0000000c0600722a */ /* 0x008fcc0003f2e000 */
[----:B------:R-:W-:Y:S02]  /*0620*/  FSEL R6, R12, R6, !P1 ;  /* 0x000000060c067208 */ /* 0x000fe40004800000 */
[----:B------:R-:W-:-:S06]  /*0630*/  FSEL R7, R13, R7, !P1 ;  /* 0x000000070d077208 */ /* 0x000fcc0004800000 */
[----:B----4-:R-:W-:-:S06]  /*0640*/  DSETP.GEU.AND P1, PT, R6, R14, PT ;  /* 0x0000000e0600722a */ /* 0x010fcc0003f2e000 */
[----:B------:R-:W-:Y:S02]  /*0650*/  FSEL R6, R14, R6, !P1 ;  /* 0x000000060e067208 */ /* 0x000fe40004800000 */
[----:B------:R-:W-:-:S06]  /*0660*/  FSEL R7, R15, R7, !P1 ;  /* 0x000000070f077208 */ /* 0x000fcc0004800000 */
[----:B------:R-:W-:-:S06]  /*0670*/  DSETP.GEU.AND P1, PT, R6, R16, PT ;  /* 0x000000100600722a */ /* 0x000fcc0003f2e000 */
        /* <DEDUP_REMOVED lines=37> */
[----:B------:R-:W-:Y:S01]  /*08d0*/  FSEL R7, R41, R7, !P1 ;  /* 0x0000000729077208 */ /* 0x000fe20004800000 */
[----:B------:R-:W-:Y:S06]  /*08e0*/  @!P2 BRA `(.L_x_13) ;  /* 0xfffffff800d8a947 */ /* 0x000fec000383ffff */
.L_x_12:
[----:B------:R-:W-:Y:S05]  /*08f0*/  BSYNC.RECONVERGENT B2 ;  /* 0x0000000000027941 */ /* 0x000fea0003800200 */
.L_x_11:
[----:B------:R-:W-:Y:S01]  /*0900*/  IMAD.IADD R0, R4, 0x1, -R5 ;  /* 0x0000000104007824 */ /* 0x000fe200078e0a05 */
[----:B------:R-:W-:Y:S04]  /*0910*/  BSSY.RECONVERGENT B2, `(.L_x_14) ;  /* 0x0000029000027945 */ /* 0x000fe80003800200 */
[----:B------:R-:W-:-:S13]  /*0920*/  ISETP.GT.AND P1, PT, R0, 0x400, PT ;  /* 0x000004000000780c */ /* 0x000fda0003f24270 */
[----:B------:R-:W-:Y:S05]  /*0930*/  @!P1 BRA `(.L_x_15) ;  /* 0x0000000000989947 */ /* 0x000fea0003800000 */
[----:B------:R-:W0:Y:S02]  /*0940*/  LDC.64 R18, c[0x0][0x380] ;  /* 0x0000e000ff127b82 */ /* 0x000e240000000a00 */
        /* <DEDUP_REMOVED lines=11> */
[----:B------:R-:W-:Y:S01]  /*0a00*/  VIADD R5, R5, 0x800 ;  /* 0x0000080005057836 */ /* 0x000fe20000000000 */
        /* <DEDUP_REMOVED lines=20> */
[----:B------:R-:W-:Y:S02]  /*0b50*/  FSEL R7, R25, R7, !P0 ;  /* 0x0000000719077208 */ /* 0x000fe40004000000 */
[----:B------:R-:W-:-:S04]  /*0b60*/  PLOP3.LUT P0, PT, PT, PT, PT, 0x8, 0x80 ;  /* 0x000000000080781c */ /* 0x000fc80003f0e170 */
[----:B------:R-:W-:-:S06]  /*0b70*/  DSETP.GEU.AND P1, PT, R6, R26, PT ;  /* 0x0000001a0600722a */ /* 0x000fcc0003f2e000 */
[----:B------:R-:W-:Y:S02]  /*0b80*/  FSEL R6, R26, R6, !P1 ;  /* 0x000000061a067208 */ /* 0x000fe40004800000 */
[----:B------:R-:W-:-:S07]  /*0b90*/  FSEL R7, R27, R7, !P1 ;  /* 0x000000071b077208 */ /* 0x000fce0004800000 */
.L_x_15:
[----:B------:R-:W-:Y:S05]  /*0ba0*/  BSYNC.RECONVERGENT B2 ;  /* 0x0000000000027941 */ /* 0x000fea0003800200 */
.L_x_14:
[----:B------:R-:W-:-:S13]  /*0bb0*/  ISETP.LT.OR P0, PT, R5, R4, P0 ;  /* 0x000000040500720c */ /* 0x000fda0000701670 */
[----:B------:R-:W-:Y:S05]  /*0bc0*/  @!P0 BRA `(.L_x_7) ;  /* 0x0000000000488947 */ /* 0x000fea0003800000 */
[----:B------:R-:W0:Y:S02]  /*0bd0*/  LDC.64 R8, c[0x0][0x380] ;  /* 0x0000e000ff087b82 */ /* 0x000e240000000a00 */
[----:B0-----:R-:W-:-:S05]  /*0be0*/  IMAD.WIDE R8, R5, 0x8, R8 ;  /* 0x0000000805087825 */ /* 0x001fca00078e0208 */
[----:B------:R-:W2:Y:S04]  /*0bf0*/  LDG.E.64.CONSTANT R10, desc[UR6][R8.64] ;  /* 0x00000006080a7981 */ /* 0x000ea8000c1e9b00 */
[----:B------:R-:W3:Y:S04]  /*0c00*/  LDG.E.64.CONSTANT R12, desc[UR6][R8.64+0x800] ;  /* 0x00080006080c7981 */ /* 0x000ee8000c1e9b00 */
[----:B------:R-:W4:Y:S04]  /*0c10*/  LDG.E.64.CONSTANT R14, desc[UR6][R8.64+0x1000] ;  /* 0x00100006080e7981 */ /* 0x000f28000c1e9b00 */
[----:B------:R-:W4:Y:S01]  /*0c20*/  LDG.E.64.CONSTANT R16, desc[UR6][R8.64+0x1800] ;  /* 0x0018000608107981 */ /* 0x000f22000c1e9b00 */
        /* <DEDUP_REMOVED lines=11> */
[----:B------:R-:W-:-:S07]  /*0ce0*/  FSEL R7, R17, R7, !P0 ;  /* 0x0000000711077208 */ /* 0x000fce0004000000 */
.L_x_7:
[----:B------:R-:W-:Y:S05]  /*0cf0*/  BSYNC.RECONVERGENT B1 ;  /* 0x0000000000017941 */ /* 0x000fea0003800200 */
.L_x_6:
[----:B------:R-:W-:-:S13]  /*0d00*/  ISETP.GE.AND P0, PT, R4, 0x100, PT ;  /* 0x000001000400780c */ /* 0x000fda0003f06270 */
[----:B------:R-:W-:Y:S05]  /*0d10*/  @!P0 BRA `(.L_x_16) ;  /* 0x00000004003c8947 */ /* 0x000fea0003800000 */
[----:B------:R-:W0:Y:S01]  /*0d20*/  S2R R8, SR_LANEID ;  /* 0x0000000000087919 */ /* 0x000e220000000000 */
[----:B-----5:R-:W-:Y:S04]  /*0d30*/  SHFL.DOWN PT, R4, R6, 0x1, 0x1f ;  /* 0x08201f0006047f89 */ /* 0x020fe800000e0000 */
[----:B------:R-:W1:Y:S02]  /*0d40*/  SHFL.DOWN PT, R5, R7, 0x1, 0x1f ;  /* 0x08201f0007057f89 */ /* 0x000e6400000e0000 */
[----:B-1----:R-:W-:Y:S01]  /*0d50*/  DSETP.GEU.AND P1, PT, R6, R4, PT ;  /* 0x000000040600722a */ /* 0x002fe20003f2e000 */
[C---:B0-----:R-:W-:Y:S02]  /*0d60*/  ISETP.GT.AND P0, PT, R8.reuse, 0x1e, PT ;  /* 0x0000001e0800780c */ /* 0x041fe40003f04270 */
[----:B------:R-:W-:-:S03]  /*0d70*/  ISETP.NE.AND P2, PT, R8, RZ, PT ;  /* 0x000000ff0800720c */ /* 0x000fc60003f45270 */
[----:B------:R-:W-:Y:S02]  /*0d80*/  FSEL R9, R4, R6, !P1 ;  /* 0x0000000604097208 */ /* 0x000fe40004800000 */
[----:B------:R-:W-:Y:S02]  /*0d90*/  FSEL R5, R5, R7, !P1 ;  /* 0x0000000705057208 */ /* 0x000fe40004800000 */
[----:B------:R-:W-:Y:S02]  /*0da0*/  FSEL R6, R6, R9, P0 ;  /* 0x0000000906067208 */ /* 0x000fe40000000000 */
[----:B------:R-:W-:Y:S02]  /*0db0*/  FSEL R11, R7, R5, P0 ;  /* 0x00000005070b7208 */ /* 0x000fe40000000000 */
[----:B------:R-:W-:Y:S01]  /*0dc0*/  ISETP.GT.AND P0, PT, R8, 0x1d, PT ;  /* 0x0000001d0800780c */ /* 0x000fe20003f04270 */
[----:B------:R-:W-:Y:S01]  /*0dd0*/  SHFL.DOWN PT, R4, R6, 0x2, 0x1f ;  /* 0x08401f0006047f89 */ /* 0x000fe200000e0000 */
[----:B------:R-:W-:Y:S01]  /*0de0*/  @!P2 MOV R2, 0x400 ;  /* 0x000004000002a802 */ /* 0x000fe20000000f00 */
[----:B------:R-:W-:Y:S01]  /*0df0*/  IMAD.MOV.U32 R7, RZ, RZ, R11 ;  /* 0x000000ffff077224 */ /* 0x000fe200078e000b */
[----:B------:R-:W-:Y:S01]  /*0e00*/  @!P2 SHF.R.U32.HI R0, RZ, 0x2, R3 ;  /* 0x00000002ff00a819 */ /* 0x000fe20000011603 */
[----:B------:R-:W0:Y:S03]  /*0e10*/  SHFL.DOWN PT, R5, R11, 0x2, 0x1f ;  /* 0x08401f000b057f89 */ /* 0x000e2600000e0000 */
[----:B------:R-:W-:Y:S01]  /*0e20*/  @!P2 LOP3.LUT R0, R0, 0xf8, RZ, 0xc0, !PT ;  /* 0x000000f80000a812 */ /* 0x000fe200078ec0ff */
[----:B------:R-:W1:Y:S01]  /*0e30*/  @!P2 S2R R9, SR_CgaCtaId ;  /* 0x000000000009a919 */ /* 0x000e620000008800 */
[----:B0-----:R-:W-:-:S06]  /*0e40*/  DSETP.GEU.AND P1, PT, R6, R4, PT ;  /* 0x000000040600722a */ /* 0x001fcc0003f2e000 */
[----:B------:R-:W-:Y:S02]  /*0e50*/  @!P0 FSEL R6, R4, R6, !P1 ;  /* 0x0000000604068208 */ /* 0x000fe40004800000 */
[----:B------:R-:W-:Y:S02]  /*0e60*/  @!P0 FSEL R11, R5, R11, !P1 ;  /* 0x0000000b050b8208 */ /* 0x000fe40004800000 */
[----:B------:R-:W-:Y:S01]  /*0e70*/  ISETP.GT.AND P0, PT, R8, 0x1b, PT ;  /* 0x0000001b0800780c */ /* 0x000fe20003f04270 */
[----:B------:R-:W-:Y:S02]  /*0e80*/  SHFL.DOWN PT, R4, R6, 0x4, 0x1f ;  /* 0x08801f0006047f89 */ /* 0x000fe400000e0000 */
[----:B------:R-:W-:Y:S02]  /*0e90*/  IMAD.MOV.U32 R7, RZ, RZ, R11 ;  /* 0x000000ffff077224 */ /* 0x000fe400078e000b */
[----:B------:R-:W0:Y:S04]  /*0ea0*/  SHFL.DOWN PT, R5, R11, 0x4, 0x1f ;  /* 0x08801f000b057f89 */ /* 0x000e2800000e0000 */
        /* <DEDUP_REMOVED lines=14> */
[----:B0-----:R-:W-:Y:S01]  /*0f90*/  DSETP.GEU.AND P0, PT, R6, R4, PT ;  /* 0x000000040600722a */ /* 0x001fe20003f0e000 */
[----:B-1----:R-:W-:-:S05]  /*0fa0*/  @!P2 LEA R7, R9, R2, 0x18 ;  /* 0x000000020907a211 */ /* 0x002fca00078ec0ff */
[----:B------:R-:W-:Y:S01]  /*0fb0*/  FSEL R4, R4, R6, !P0 ;  /* 0x0000000604047208 */ /* 0x000fe20004000000 */
[----:B------:R-:W-:Y:S01]  /*0fc0*/  @!P2 IMAD.IADD R9, R0, 0x1, R7 ;  /* 0x000000010009a824 */ /* 0x000fe200078e0207 */
[----:B------:R-:W-:Y:S02]  /*0fd0*/  FSEL R5, R5, R11, !P0 ;  /* 0x0000000b05057208 */ /* 0x000fe40004000000 */
[----:B------:R-:W-:Y:S02]  /*0fe0*/  ISETP.NE.AND P0, PT, R3, RZ, PT ;  /* 0x000000ff0300720c */ /* 0x000fe40003f05270 */
[----:B------:R-:W-:Y:S01]  /*0ff0*/  FSEL R6, R6, R4, P1 ;  /* 0x0000000406067208 */ /* 0x000fe20000800000 */
[----:B------:R3:W-:Y:S01]  /*1000*/  @!P2 STS.64 [R9+0x8], R4 ;  /* 0x000008040900a388 */ /* 0x0007e20000000a00 */
[----:B------:R-:W-:Y:S01]  /*1010*/  FSEL R7, R11, R5, P1 ;  /* 0x000000050b077208 */ /* 0x000fe20000800000 */
[----:B------:R-:W-:Y:S08]  /*1020*/  BAR.SYNC.DEFER_BLOCKING 0x0 ;  /* 0x0000000000007b1d */ /* 0x000ff00000010000 */
[----:B------:R-:W-:Y:S05]  /*1030*/  @P0 BRA `(.L_x_17) ;  /* 0x0000004800f40947 */ /* 0x000fea0003800000 */
[----:B------:R-:W0:Y:S01]  /*1040*/  S2UR UR5, SR_CgaCtaId ;  /* 0x00000000000579c3 */ /* 0x000e220000008800 */
[----:B------:R-:W-:Y:S02]  /*1050*/  UMOV UR4, 0x400 ;  /* 0x0000040000047882 */ /* 0x000fe40000000000 */
[----:B0-----:R-:W-:-:S09]  /*1060*/  ULEA UR4, UR5, UR4, 0x18 ;  /* 0x0000000405047291 */ /* 0x001fd2000f8ec0ff */
[----:B---3--:R-:W0:Y:S04]  /*1070*/  LDS.128 R8, [UR4+0x10] ;  /* 0x00001004ff087984 */ /* 0x008e280008000c00 */
[----:B------:R-:W1:Y:S01]  /*1080*/  LDS.128 R12, [UR4+0x20] ;  /* 0x00002004ff0c7984 */ /* 0x000e620008000c00 */
[----:B0-----:R-:W-:-:S06]  /*1090*/  DSETP.GEU.AND P1, PT, R6, R8, PT ;  /* 0x000000080600722a */ /* 0x001fcc0003f2e000 */
[----:B------:R-:W-:Y:S02]  /*10a0*/  FSEL R2, R8, R6, !P1 ;  /* 0x0000000608027208 */ /* 0x000fe40004800000 */
[----:B------:R-:W-:Y:S02]  /*10b0*/  FSEL R3, R9, R7, !P1 ;  /* 0x0000000709037208 */ /* 0x000fe40004800000 */
[----:B------:R-:W0:Y:S04]  /*10c0*/  LDS.128 R4, [UR4+0x30] ;  /* 0x00003004ff047984 */ /* 0x000e280008000c00 */
[----:B------:R-:W-:-:S06]  /*10d0*/  DSETP.GEU.AND P1, PT, R2, R10, PT ;  /* 0x0000000a0200722a */ /* 0x000fcc0003f2e000 */
[----:B------:R-:W-:Y:S02]  /*10e0*/  FSEL R2, R10, R2, !P1 ;  /* 0x000000020a027208 */ /* 0x000fe40004800000 */
[----:B------:R-:W-:-:S06]  /*10f0*/  FSEL R3, R11, R3, !P1 ;  /* 0x000000030b037208 */ /* 0x000fcc0004800000 */
[----:B-1----:R-:W-:-:S06]  /*1100*/  DSETP.GEU.AND P1, PT, R2, R12, PT ;  /* 0x0000000c0200722a */ /* 0x002fcc0003f2e000 */
[----:B------:R-:W-:Y:S02]  /*1110*/  FSEL R8, R12, R2, !P1 ;  /* 0x000000020c087208 */ /* 0x000fe40004800000 */
[----:B------:R-:W-:Y:S02]  /*1120*/  FSEL R9, R13, R3, !P1 ;  /* 0x000000030d097208 */ /* 0x000fe40004800000 */
[----:B------:R-:W1:Y:S04]  /*1130*/  LDS.64 R2, [UR4+0x40] ;  /* 0x00004004ff027984 */ /* 0x000e680008000a00 */
[----:B------:R-:W-:-:S06]  /*1140*/  DSETP.GEU.AND P1, PT, R8, R14, PT ;  /* 0x0000000e0800722a */ /* 0x000fcc0003f2e000 */
[----:B------:R-:W-:Y:S02]  /*1150*/  FSEL R8, R14, R8, !P1 ;  /* 0x000000080e087208 */ /* 0x000fe40004800000 */
[----:B------:R-:W-:-:S06]  /*1160*/  FSEL R9, R15, R9, !P1 ;  /* 0x000000090f097208 */ /* 0x000fcc0004800000 */
[----:B0-----:R-:W-:-:S06]  /*1170*/  DSETP.GEU.AND P1, PT, R8, R4, PT ;  /* 0x000000040800722a */ /* 0x001fcc0003f2e000 */
[----:B------:R-:W-:Y:S02]  /*1180*/  FSEL R4, R4, R8, !P1 ;  /* 0x0000000804047208 */ /* 0x000fe40004800000 */
[----:B------:R-:W-:-:S06]  /*1190*/  FSEL R5, R5, R9, !P1 ;  /* 0x0000000905057208 */ /* 0x000fcc0004800000 */
[----:B------:R-:W-:-:S06]  /*11a0*/  DSETP.GEU.AND P1, PT, R4, R6, PT ;  /* 0x000000060400722a */ /* 0x000fcc0003f2e000 */
[----:B------:R-:W-:Y:S02]  /*11b0*/  FSEL R4, R6, R4, !P1 ;  /* 0x0000000406047208 */ /* 0x000fe40004800000 */
[----:B------:R-:W-:-:S06]  /*11c0*/  FSEL R5, R7, R5, !P1 ;  /* 0x0000000507057208 */ /* 0x000fcc0004800000 */
[----:B-1----:R-:W-:-:S06]  /*11d0*/  DSETP.GEU.AND P1, PT, R4, R2, PT ;  /* 0x000000020400722a */ /* 0x002fcc0003f2e000 */
[----:B------:R-:W-:Y:S02]  /*11e0*/  FSEL R6, R2, R4, !P1 ;  /* 0x0000000402067208 */ /* 0x000fe40004800000 */
[----:B------:R-:W-:Y:S01]  /*11f0*/  FSEL R7, R3, R5, !P1 ;  /* 0x0000000503077208 */ /* 0x000fe20004800000 */
[----:B------:R-:W-:Y:S06]  /*1200*/  BRA `(.L_x_17) ;  /* 0x0000004800807947 */ /* 0x000fec0003800000 */
.L_x_16:
[----:B------:R-:W-:Y:S01]  /*1210*/  LOP3.LUT R0, R3, 0x3e0, RZ, 0xc0, !PT ;  /* 0x000003e003007812 */ /* 0x000fe200078ec0ff */
[----:B------:R-:W0:Y:S03]  /*1220*/  S2R R10, SR_LANEID ;  /* 0x00000000000a7919 */ /* 0x000e260000000000 */
[----:B------:R-:W-:Y:S01]  /*1230*/  LOP3.LUT R9, RZ, R0, RZ, 0x33, !PT ;  /* 0x00000000ff097212 */ /* 0x000fe200078e33ff */
[----:B------:R-:W-:-:S04]  /*1240*/  VIADD R5, R0, 0x20 ;  /* 0x0000002000057836 */ /* 0x000fc80000000000 */
[----:B------:R-:W-:Y:S01]  /*1250*/  IMAD.IADD R9, R9, 0x1, R4 ;  /* 0x0000000109097824 */ /* 0x000fe200078e0204 */
[----:B------:R-:W-:-:S04]  /*1260*/  ISETP.GT.AND P0, PT, R5, R4, PT ;  /* 0x000000040500720c */ /* 0x000fc80003f04270 */
[----:B------:R-:W-:-:S05]  /*1270*/  SEL R5, R9, 0x1f, P0 ;  /* 0x0000001f09057807 */ /* 0x000fca0000000000 */
[----:B-----5:R-:W-:Y:S04]  /*1280*/  SHFL.DOWN PT, R8, R6, 0x1, R5 ;  /* 0x0820000006087989 */ /* 0x020fe800000e0005 */
[----:B------:R-:W1:Y:S01]  /*1290*/  SHFL.DOWN PT, R9, R7, 0x1, R5 ;  /* 0x0820000007097989 */ /* 0x000e6200000e0005 */
[C---:B0-----:R-:W-:Y:S01]  /*12a0*/  ISETP.GE.AND P0, PT, R10.reuse, R5, PT ;  /* 0x000000050a00720c */ /* 0x041fe20003f06270 */
[----:B------:R-:W-:Y:S01]  /*12b0*/  VIADD R0, R10, 0x2 ;  /* 0x000000020a007836 */ /* 0x000fe20000000000 */
[----:B-1----:R-:W-:-:S06]  /*12c0*/  DSETP.GEU.AND P1, PT, R6, R8, PT ;  /* 0x000000080600722a */ /* 0x002fcc0003f2e000 */
[-C--:B------:R-:W-:Y:S02]  /*12d0*/  FSEL R11, R8, R6.reuse, !P1 ;  /* 0x00000006080b7208 */ /* 0x080fe40004800000 */
[-C--:B------:R-:W-:Y:S02]  /*12e0*/  FSEL R9, R9, R7.reuse, !P1 ;  /* 0x0000000709097208 */ /* 0x080fe40004800000 */
[----:B------:R-:W-:Y:S02]  /*12f0*/  FSEL R2, R11, R6, !P0 ;  /* 0x000000060b027208 */ /* 0x000fe40004000000 */
[----:B------:R-:W-:Y:S02]  /*1300*/  FSEL R11, R9, R7, !P0 ;  /* 0x00000007090b7208 */ /* 0x000fe40004000000 */
[----:B------:R-:W-:Y:S01]  /*1310*/  ISETP.GT.AND P0, PT, R0, R5, PT ;  /* 0x000000050000720c */ /* 0x000fe20003f04270 */
[----:B------:R-:W-:Y:S01]  /*1320*/  SHFL.DOWN PT, R8, R2, 0x2, R5 ;  /* 0x0840000002087989 */ /* 0x000fe200000e0005 */
[----:B------:R-:W-:-:S02]  /*1330*/  IMAD.MOV.U32 R6, RZ, RZ, R2 ;  /* 0x000000ffff067224 */ /* 0x000fc400078e0002 */
[----:B------:R-:W-:Y:S01]  /*1340*/  IMAD.MOV.U32 R7, RZ, RZ, R11 ;  /* 0x000000ffff077224 */ /* 0x000fe200078e000b */
[----:B------:R-:W0:Y:S01]  /*1350*/  SHFL.DOWN PT, R9, R11, 0x2, R5 ;  /* 0x084000000b097989 */ /* 0x000e2200000e0005 */
[----:B------:R-:W-:-:S04]  /*1360*/  VIADD R0, R10, 0x4 ;  /* 0x000000040a007836 */ /* 0x000fc80000000000 */
[----:B0-----:R-:W-:-:S06]  /*1370*/  DSETP.GEU.AND P1, PT, R6, R8, PT ;  /* 0x000000080600722a */ /* 0x001fcc0003f2e000 */
[----:B------:R-:W-:Y:S02]  /*1380*/  @!P0 FSEL R2, R8, R2, !P1 ;  /* 0x0000000208028208 */ /* 0x000fe40004800000 */
[----:B------:R-:W-:Y:S02]  /*1390*/  @!P0 FSEL R11, R9, R11, !P1 ;  /* 0x0000000b090b8208 */ /* 0x000fe40004800000 */
[----:B------:R-:W-:Y:S01]  /*13a0*/  ISETP.GT.AND P0, PT, R0, R5, PT ;  /* 0x000000050000720c */ /* 0x000fe20003f04270 */
[----:B------:R-:W-:Y:S01]  /*13b0*/  SHFL.DOWN PT, R6, R2, 0x4, R5 ;  /* 0x0880000002067989 */ /* 0x000fe200000e0005 */
[----:B------:R-:W-:Y:S02]  /*13c0*/  IMAD.MOV.U32 R8, RZ, RZ, R2 ;  /* 0x000000ffff087224 */ /* 0x000fe400078e0002 */
        /* <DEDUP_REMOVED lines=8> */
[----:B------:R-:W-:Y:S01]  /*1450*/  IMAD.MOV.U32 R8, RZ, RZ, R2 ;  /* 0x000000ffff087224 */ /* 0x000fe200078e0002 */
[C---:B------:R-:W-:Y:S01]  /*1460*/  ISETP.NE.AND P0, PT, R10.reuse, RZ, PT ;  /* 0x000000ff0a00720c */ /* 0x040fe20003f05270 */
[----:B------:R-:W-:Y:S01]  /*1470*/  IMAD.MOV.U32 R9, RZ, RZ, R11 ;  /* 0x000000ffff097224 */ /* 0x000fe200078e000b */
[----:B------:R-:W0:Y:S01]  /*1480*/  SHFL.DOWN PT, R7, R11, 0x8, R5 ;  /* 0x090000000b077989 */ /* 0x000e2200000e0005 */
[----:B------:R-:W-:-:S10]  /*1490*/  VIADD R0, R10, 0x10 ;  /* 0x000000100a007836 */ /* 0x000fd40000000000 */
[----:B------:R-:W1:Y:S01]  /*14a0*/  @!P0 S2R R13, SR_CgaCtaId ;  /* 0x00000000000d8919 */ /* 0x000e620000008800 */
[----:B0-----:R-:W-:-:S06]  /*14b0*/  DSETP.GEU.AND P2, PT, R8, R6, PT ;  /* 0x000000060800722a */ /* 0x001fcc0003f4e000 */
[----:B------:R-:W-:Y:S02]  /*14c0*/  @!P1 FSEL R2, R6, R2, !P2 ;  /* 0x0000000206029208 */ /* 0x000fe40005000000 */
[----:B------:R-:W-:Y:S02]  /*14d0*/  @!P1 FSEL R11, R7, R11, !P2 ;  /* 0x0000000b070b9208 */ /* 0x000fe40005000000 */
[----:B------:R-:W-:Y:S01]  /*14e0*/  ISETP.GT.AND P1, PT, R0, R5, PT ;  /* 0x000000050000720c */ /* 0x000fe20003f24270 */
[----:B------:R-:W-:Y:S01]  /*14f0*/  SHFL.DOWN PT, R6, R2, 0x10, R5 ;  /* 0x0a00000002067989 */ /* 0x000fe200000e0005 */
[----:B------:R-:W-:Y:S01]  /*1500*/  IMAD.MOV.U32 R8, RZ, RZ, R2 ;  /* 0x000000ffff087224 */ /* 0x000fe200078e0002 */
[----:B------:R-:W-:Y:S01]  /*1510*/  @!P0 SHF.R.U32.HI R0, RZ, 0x2, R3 ;  /* 0x00000002ff008819 */ /* 0x000fe20000011603 */
[----:B------:R-:W-:Y:S01]  /*1520*/  IMAD.MOV.U32 R9, RZ, RZ, R11 ;  /* 0x000000ffff097224 */ /* 0x000fe200078e000b */
[----:B------:R-:W0:Y:S02]  /*1530*/  SHFL.DOWN PT, R7, R11, 0x10, R5 ;  /* 0x0a0000000b077989 */ /* 0x000e2400000e0005 */
[----:B------:R-:W-:-:S03]  /*1540*/  @!P0 LOP3.LUT R0, R0, 0xf8, RZ, 0xc0, !PT ;  /* 0x000000f800008812 */ /* 0x000fc600078ec0ff */
[----:B0-----:R-:W-:Y:S01]  /*1550*/  DSETP.GEU.AND P2, PT, R8, R6, PT ;  /* 0x000000060800722a */ /* 0x001fe20003f4e000 */
[----:B------:R-:W-:-:S04]  /*1560*/  @!P0 MOV R8, 0x400 ;  /* 0x0000040000088802 */ /* 0x000fc80000000f00 */
[----:B-1----:R-:W-:Y:S02]  /*1570*/  @!P0 LEA R13, R13, R8, 0x18 ;  /* 0x000000080d0d8211 */ /* 0x002fe400078ec0ff */
[----:B------:R-:W-:Y:S02]  /*1580*/  @!P1 FSEL R2, R6, R2, !P2 ;  /* 0x0000000206029208 */ /* 0x000fe40005000000 */
[----:B------:R-:W-:Y:S01]  /*1590*/  @!P1 FSEL R11, R7, R11, !P2 ;  /* 0x0000000b070b9208 */ /* 0x000fe20005000000 */
[----:B------:R-:W-:Y:S02]  /*15a0*/  @!P0 IMAD.IADD R13, R0, 0x1, R13 ;  /* 0x00000001000d8824 */ /* 0x000fe400078e020d */
[----:B------:R-:W-:Y:S02]  /*15b0*/  IMAD.MOV.U32 R6, RZ, RZ, R2 ;  /* 0x000000ffff067224 */ /* 0x000fe400078e0002 */
[----:B------:R-:W-:-:S05]  /*15c0*/  IMAD.MOV.U32 R7, RZ, RZ, R11 ;  /* 0x000000ffff077224 */ /* 0x000fca00078e000b */
[----:B------:R3:W-:Y:S01]  /*15d0*/  @!P0 STS.64 [R13+0x8], R6 ;  /* 0x000008060d008388 */ /* 0x0007e20000000a00 */
[----:B------:R-:W-:Y:S01]  /*15e0*/  BAR.SYNC.DEFER_BLOCKING 0x0 ;  /* 0x0000000000007b1d */ /* 0x000fe20000010000 */
[----:B------:R-:W-:-:S13]  /*15f0*/  ISETP.NE.AND P0, PT, R3, RZ, PT ;  /* 0x000000ff0300720c */ /* 0x000fda0003f05270 */
[----:B---3--:R-:W-:Y:S05]  /*1600*/  @P0 BRA `(.L_x_17) ;  /* 0x0000004400800947 */ /* 0x008fea0003800000 */
[----:B------:R-:W0:Y:S01]  /*1610*/  S2UR UR5, SR_CgaCtaId ;  /* 0x00000000000579c3 */ /* 0x000e220000008800 */
[----:B------:R-:W-:Y:S01]  /*1620*/  UMOV UR4, 0x400 ;  /* 0x0000040000047882 */ /* 0x000fe20000000000 */
[----:B------:R-:W-:Y:S01]  /*1630*/  ISETP.GT.AND P2, PT, R4, 0x20, PT ;  /* 0x000000200400780c */ /* 0x000fe20003f44270 */
[----:B0-----:R-:W-:-:S09]  /*1640*/  ULEA UR4, UR5, UR4, 0x18 ;  /* 0x0000000405047291 */ /* 0x001fd2000f8ec0ff */
[----:B------:R-:W0:Y:S04]  /*1650*/  LDS.128 R16, [UR4+0x10] ;  /* 0x00001004ff107984 */ /* 0x000e280008000c00 */
[----:B------:R-:W1:Y:S04]  /*1660*/  LDS.128 R12, [UR4+0x20] ;  /* 0x00002004ff0c7984 */ /* 0x000e680008000c00 */
[----:B------:R-:W2:Y:S01]  /*1670*/  LDS.128 R8, [UR4+0x30] ;  /* 0x00003004ff087984 */ /* 0x000ea20008000c00 */
[----:B0-----:R-:W-:-:S06]  /*1680*/  DSETP.GEU.AND P1, PT, R6, R16, PT ;  /* 0x000000100600722a */ /* 0x001fcc0003f2e000 */
[-C--:B------:R-:W-:Y:S02]  /*1690*/  FSEL R3, R16, R6.reuse, !P1 ;  /* 0x0000000610037208 */ /* 0x080fe40004800000 */
[-C--:B------:R-:W-:Y:S02]  /*16a0*/  FSEL R17, R17, R7.reuse, !P1 ;  /* 0x0000000711117208 */ /* 0x080fe40004800000 */
[----:B------:R-:W-:Y:S02]  /*16b0*/  FSEL R6, R3, R6, P2 ;  /* 0x0000000603067208 */ /* 0x000fe40001000000 */
[----:B------:R-:W-:Y:S02]  /*16c0*/  FSEL R7, R17, R7, P2 ;  /* 0x0000000711077208 */ /* 0x000fe40001000000 */
[C---:B------:R-:W-:Y:S01]  /*16d0*/  ISETP.GT.AND P1, PT, R4.reuse, 0x40, PT ;  /* 0x000000400400780c */ /* 0x040fe20003f24270 */
[----:B------:R-:W-:Y:S01]  /*16e0*/  IMAD.MOV.U32 R2, RZ, RZ, R6 ;  /* 0x000000ffff027224 */ /* 0x000fe200078e0006 */
[----:B------:R-:W-:Y:S01]  /*16f0*/  ISETP.GT.AND P2, PT, R4, 0x60, PT ;  /* 0x000000600400780c */ /* 0x000fe20003f44270 */
[----:B------:R-:W-:-:S06]  /*1700*/  IMAD.MOV.U32 R3, RZ, RZ, R7 ;  /* 0x000000ffff037224 */ /* 0x000fcc00078e0007 */
[----:B------:R-:W-:-:S06]  /*1710*/  DSETP.GEU.AND P3, PT, R2, R18, PT ;  /* 0x000000120200722a */ /* 0x000fcc0003f6e000 */
[----:B------:R-:W-:Y:S02]  /*1720*/  @P1 FSEL R6, R18, R6, !P3 ;  /* 0x0000000612061208 */ /* 0x000fe40005800000 */
[----:B------:R-:W-:Y:S02]  /*1730*/  @P1 FSEL R7, R19, R7, !P3 ;  /* 0x0000000713071208 */ /* 0x000fe40005800000 */
[----:B------:R-:W-:Y:S01]  /*1740*/  ISETP.GT.AND P1, PT, R4, 0x80, PT ;  /* 0x000000800400780c */ /* 0x000fe20003f24270 */
[----:B------:R-:W-:Y:S02]  /*1750*/  IMAD.MOV.U32 R2, RZ, RZ, R6 ;  /* 0x000000ffff027224 */ /* 0x000fe400078e0006 */
[----:B------:R-:W-:-:S06]  /*1760*/  IMAD.MOV.U32 R3, RZ, RZ, R7 ;  /* 0x000000ffff037224 */ /* 0x000fcc00078e0007 */
[----:B-1----:R-:W-:Y:S01]  /*1770*/  DSETP.GEU.AND P3, PT, R2, R12, PT ;  /* 0x0000000c0200722a */ /* 0x002fe20003f6e000 */
[----:B------:R-:W0:Y:S05]  /*1780*/  LDS.64 R2, [UR4+0x40] ;  /* 0x00004004ff027984 */ /* 0x000e2a0008000a00 */
[----:B------:R-:W-:Y:S02]  /*1790*/  @P2 FSEL R6, R12, R6, !P3 ;  /* 0x000000060c062208 */ /* 0x000fe40005800000 */
[----:B------:R-:W-:Y:S02]  /*17a0*/  @P2 FSEL R7, R13, R7, !P3 ;  /* 0x000000070d072208 */ /* 0x000fe40005800000 */
[----:B------:R-:W-:-:S04]  /*17b0*/  ISETP.GT.AND P2, PT, R4, 0xa0, PT ;  /* 0x000000a00400780c */ /* 0x000fc80003f44270 */
[----:B------:R-:W-:-:S06]  /*17c0*/  DSETP.GEU.AND P3, PT, R6, R14, PT ;  /* 0x0000000e0600722a */ /* 0x000fcc0003f6e000 */
[----:B------:R-:W-:Y:S02]  /*17d0*/  @P1 FSEL R6, R14, R6, !P3 ;  /* 0x000000060e061208 */ /* 0x000fe40005800000 */
[----:B------:R-:W-:Y:S02]  /*17e0*/  @P1 FSEL R7, R15, R7, !P3 ;  /* 0x000000070f071208 */ /* 0x000fe40005800000 */
[----:B------:R-:W-:-:S04]  /*17f0*/  ISETP.GT.AND P1, PT, R4, 0xc0, PT ;  /* 0x000000c00400780c */ /* 0x000fc80003f24270 */
[----:B--2---:R-:W-:-:S06]  /*1800*/  DSETP.GEU.AND P3, PT, R6, R8, PT ;  /* 0x000000080600722a */ /* 0x004fcc0003f6e000 */
[----:B------:R-:W-:Y:S02]  /*1810*/  @P2 FSEL R6, R8, R6, !P3 ;  /* 0x0000000608062208 */ /* 0x000fe40005800000 */
[----:B------:R-:W-:Y:S02]  /*1820*/  @P2 FSEL R7, R9, R7, !P3 ;  /* 0x0000000709072208 */ /* 0x000fe40005800000 */
[----:B------:R-:W-:-:S04]  /*1830*/  ISETP.GT.AND P2, PT, R4, 0xe0, PT ;  /* 0x000000e00400780c */ /* 0x000fc80003f44270 */
[----:B------:R-:W-:-:S06]  /*1840*/  DSETP.GEU.AND P3, PT, R6, R10, PT ;  /* 0x0000000a0600722a */ /* 0x000fcc0003f6e000 */
[----:B------:R-:W-:Y:S02]  /*1850*/  @P1 FSEL R6, R10, R6, !P3 ;  /* 0x000000060a061208 */ /* 0x000fe40005800000 */
[----:B------:R-:W-:-:S03]  /*1860*/  @P1 FSEL R7, R11, R7, !P3 ;  /* 0x000000070b071208 */ /* 0x000fc60005800000 */
[----:B------:R-:W-:Y:S02]  /*1870*/  IMAD.MOV.U32 R4, RZ, RZ, R6 ;  /* 0x000000ffff047224 */ /* 0x000fe400078e0006 */
[----:B------:R-:W-:-:S06]  /*1880*/  IMAD.MOV.U32 R5, RZ, RZ, R7 ;  /* 0x000000ffff057224 */ /* 0x000fcc00078e0007 */
[----:B0-----:R-:W-:-:S06]  /*1890*/  DSETP.GEU.AND P1, PT, R4, R2, PT ;  /* 0x000000020400722a */ /* 0x001fcc0003f2e000 */
[----:B------:R-:W-:Y:S02]  /*18a0*/  @P2 FSEL R6, R2, R6, !P1 ;  /* 0x0000000602062208 */ /* 0x000fe40004800000 */
[----:B------:R-:W-:Y:S01]  /*18b0*/  @P2 FSEL R7, R3, R7, !P1 ;  /* 0x0000000703072208 */ /* 0x000fe20004800000 */
[----:B------:R-:W-:Y:S06]  /*18c0*/  BRA `(.L_x_17) ;  /* 0x0000004000d07947 */ /* 0x000fec0003800000 */
.L_x_3:
[----:B------:R-:W0:Y:S01]  /*18d0*/  S2R R0, SR_TID.X ;  /* 0x0000000000007919 */ /* 0x000e220000002100 */
[----:B------:R-:W1:Y:S02]  /*18e0*/  LDCU.64 UR4, c[0x0][0x380] ;  /* 0x00007000ff0477ac */ /* 0x000e640008000a00 */
[----:B-1----:R-:W-:Y:S02]  /*18f0*/  IMAD.U32 R2, RZ, RZ, UR4 ;  /* 0x00000004ff027e24 */ /* 0x002fe4000f8e00ff */
[----:B------:R-:W-:Y:S02]  /*1900*/  IMAD.U32 R3, RZ, RZ, UR5 ;  /* 0x00000005ff037e24 */ /* 0x000fe4000f8e00ff */
[----:B0-----:R-:W-:-:S04]  /*1910*/  IMAD.SHL.U32 R5, R0, 0x4, RZ ;  /* 0x0000000400057824 */ /* 0x001fc800078e00ff */
[----:B------:R-:W-:-:S05]  /*1920*/  IMAD.WIDE.U32 R6, R5, 0x8, R2 ;  /* 0x0000000805067825 */ /* 0x000fca00078e0002 */
[----:B------:R-:W2:Y:S04]  /*1930*/  LDG.E.128.CONSTANT R20, desc[UR6][R6.64] ;  /* 0x0000000606147981 */ /* 0x000ea8000c1e9d00 */
[----:B------:R-:W3:Y:S04]  /*1940*/  LDG.E.128.CONSTANT R12, desc[UR6][R6.64+0x10] ;  /* 0x00001006060c7981 */ /* 0x000ee8000c1e9d00 */
[----:B------:R-:W4:Y:S04]  /*1950*/  LDG.E.128.CONSTANT R8, desc[UR6][R6.64+0x2000] ;  /* 0x0020000606087981 */ /* 0x000f28000c1e9d00 */
[----:B------:R0:W5:Y:S01]  /*1960*/  LDG.E.128.CONSTANT R16, desc[UR6][R6.64+0x2010] ;  /* 0x0020100606107981 */ /* 0x000162000c1e9d00 */
[----:B------:R-:W-:Y:S01]  /*1970*/  ISETP.GE.U32.AND P1, PT, R4, 0x1000, PT ;  /* 0x000010000400780c */ /* 0x000fe20003f26070 */
[----:B------:R-:W-:Y:S01]  /*1980*/  UMOV UR4, 0x800 ;  /* 0x0000080000047882 */ /* 0x000fe20000000000 */
[----:B--2---:R-:W-:-:S06]  /*1990*/  DSETP.GEU.AND P0, PT, R20, R22, PT ;  /* 0x000000161400722a */ /* 0x004fcc0003f0e000 */
[----:B------:R-:W-:Y:S02]  /*19a0*/  FSEL R20, R22, R20, !P0 ;  /* 0x0000001416147208 */ /* 0x000fe40004000000 */
[----:B------:R-:W-:-:S06]  /*19b0*/  FSEL R21, R23, R21, !P0 ;  /* 0x0000001517157208 */ /* 0x000fcc0004000000 */
[----:B---3--:R-:W-:-:S06]  /*19c0*/  DSETP.GEU.AND P0, PT, R20, R12, PT ;  /* 0x0000000c1400722a */ /* 0x008fcc0003f0e000 */
[----:B------:R-:W-:Y:S02]  /*19d0*/  FSEL R12, R12, R20, !P0 ;  /* 0x000000140c0c7208 */ /* 0x000fe40004000000 */
[----:B------:R-:W-:-:S06]  /*19e0*/  FSEL R13, R13, R21, !P0 ;  /* 0x000000150d0d7208 */ /* 0x000fcc0004000000 */
[----:B------:R-:W-:-:S06]  /*19f0*/  DSETP.GEU.AND P0, PT, R12, R14, PT ;  /* 0x0000000e0c00722a */ /* 0x000fcc0003f0e000 */
[----:B------:R-:W-:Y:S02]  /*1a00*/  FSEL R12, R14, R12, !P0 ;  /* 0x0000000c0e0c7208 */ /* 0x000fe40004000000 */
[----:B------:R-:W-:-:S06]  /*1a10*/  FSEL R13, R15, R13, !P0 ;  /* 0x0000000d0f0d7208 */ /* 0x000fcc0004000000 */
[----:B----4-:R-:W-:-:S06]  /*1a20*/  DSETP.GEU.AND P0, PT, R12, R8, PT ;  /* 0x000000080c00722a */ /* 0x010fcc0003f0e000 */
[----:B0-----:R-:W-:Y:S02]  /*1a30*/  FSEL R6, R8, R12, !P0 ;  /* 0x0000000c08067208 */ /* 0x001fe40004000000 */
[----:B------:R-:W-:-:S06]  /*1a40*/  FSEL R7, R9, R13, !P0 ;  /* 0x0000000d09077208 */ /* 0x000fcc0004000000 */
[----:B------:R-:W-:-:S06]  /*1a50*/  DSETP.GEU.AND P0, PT, R6, R10, PT ;  /* 0x0000000a0600722a */ /* 0x000fcc0003f0e000 */
[----:B------:R-:W-:Y:S02]  /*1a60*/  FSEL R6, R10, R6, !P0 ;  /* 0x000000060a067208 */ /* 0x000fe40004000000 */
[----:B------:R-:W-:-:S06]  /*1a70*/  FSEL R7, R11, R7, !P0 ;  /* 0x000000070b077208 */ /* 0x000fcc0004000000 */
[----:B-----5:R-:W-:-:S06]  /*1a80*/  DSETP.GEU.AND P0, PT, R6, R16, PT ;  /* 0x000000100600722a */ /* 0x020fcc0003f0e000 */
[----:B------:R-:W-:Y:S02]  /*1a90*/  FSEL R6, R16, R6, !P0 ;  /* 0x0000000610067208 */ /* 0x000fe40004000000 */
[----:B------:R-:W-:-:S06]  /*1aa0*/  FSEL R7, R17, R7, !P0 ;  /* 0x0000000711077208 */ /* 0x000fcc0004000000 */
[----:B------:R-:W-:-:S06]  /*1ab0*/  DSETP.GEU.AND P0, PT, R6, R18, PT ;  /* 0x000000120600722a */ /* 0x000fcc0003f0e000 */
[----:B------:R-:W-:Y:S02]  /*1ac0*/  FSEL R6, R18, R6, !P0 ;  /* 0x0000000612067208 */ /* 0x000fe40004000000 */
[----:B------:R-:W-:Y:S01]  /*1ad0*/  FSEL R7, R19, R7, !P0 ;  /* 0x0000000713077208 */ /* 0x000fe20004000000 */
[----:B------:R-:W-:Y:S06]  /*1ae0*/  @!P1 BRA `(.L_x_18) ;  /* 0x0000000000a49947 */ /* 0x000fec0003800000 */
[----:B------:R-:W0:Y:S01]  /*1af0*/  LDC R24, c[0x0][0x390] ;  /* 0x0000e400ff187b82 */ /* 0x000e220000000800 */
[----:B------:R-:W-:Y:S01]  /*1b00*/  VIADD R25, R4, 0xfffff800 ;  /* 0xfffff80004197836 */ /* 0x000fe20000000000 */
[----:B------:R-:W-:-:S06]  /*1b10*/  UMOV UR4, 0x800 ;  /* 0x0000080000047882 */ /* 0x000fcc0000000000 */
[----:B------:R-:W1:Y:S02]  /*1b20*/  LDC.64 R2, c[0x0][0x380] ;  /* 0x0000e000ff027b82 */ /* 0x000e640000000a00 */
.L_x_20:
[----:B------:R-:W-:-:S04]  /*1b30*/  VIADD R27, R5, UR4 ;  /* 0x00000004051b7c36 */ /* 0x000fc80008000000 */
[----:B-1----:R-:W-:-:S05]  /*1b40*/  IMAD.WIDE.U32 R26, R27, 0x8, R2 ;  /* 0x000000081b1a7825 */ /* 0x002fca00078e0002 */
[----:B------:R-:W2:Y:S04]  /*1b50*/  LDG.E.128.CONSTANT R12, desc[UR6][R26.64] ;  /* 0x000000061a0c7981 */ /* 0x000ea8000c1e9d00 */
[----:B------:R-:W3:Y:S04]  /*1b60*/  LDG.E.128.CONSTANT R16, desc[UR6][R26.64+0x10] ;  /* 0x000010061a107981 */ /* 0x000ee8000c1e9d00 */
[----:B------:R-:W4:Y:S04]  /*1b70*/  LDG.E.128.CONSTANT R20, desc[UR6][R26.64+0x2000] ;  /* 0x002000061a147981 */ /* 0x000f28000c1e9d00 */
[----:B------:R-:W5:Y:S01]  /*1b80*/  LDG.E.128.CONSTANT R8, desc[UR6][R26.64+0x2010] ;  /* 0x002010061a087981 */ /* 0x000f62000c1e9d00 */
[----:B0-----:R-:W-:Y:S01]  /*1b90*/  IMAD.MOV.U32 R4, RZ, RZ, R24 ;  /* 0x000000ffff047224 */ /* 0x001fe200078e0018 */
[----:B--2---:R-:W-:-:S06]  /*1ba0*/  DSETP.GEU.AND P0, PT, R6, R12, PT ;  /* 0x0000000c0600722a */ /* 0x004fcc0003f0e000 */
[----:B------:R-:W-:Y:S02]  /*1bb0*/  FSEL R6, R12, R6, !P0 ;  /* 0x000000060c067208 */ /* 0x000fe40004000000 */
[----:B------:R-:W-:-:S06]  /*1bc0*/  FSEL R7, R13, R7, !P0 ;  /* 0x000000070d077208 */ /* 0x000fcc0004000000 */
[----:B------:R-:W-:-:S06]  /*1bd0*/  DSETP.GEU.AND P0, PT, R6, R14, PT ;  /* 0x0000000e0600722a */ /* 0x000fcc0003f0e000 */
        /* <DEDUP_REMOVED lines=14> */
[----:B-----5:R-:W-:-:S06]  /*1cc0*/  DSETP.GEU.AND P0, PT, R6, R8, PT ;  /* 0x000000080600722a */ /* 0x020fcc0003f0e000 */
[----:B------:R-:W-:Y:S01]  /*1cd0*/  FSEL R6, R8, R6, !P0 ;  /* 0x0000000608067208 */ /* 0x000fe20004000000 */
[----:B------:R-:W-:Y:S01]  /*1ce0*/  VIADD R8, R4, -UR4 ;  /* 0x8000000404087c36 */ /* 0x000fe20008000000 */
[----:B------:R-:W-:-:S04]  /*1cf0*/  FSEL R7, R9, R7, !P0 ;  /* 0x0000000709077208 */ /* 0x000fc80004000000 */
[----:B------:R-:W-:Y:S02]  /*1d00*/  ISETP.GE.AND P1, PT, R8, 0x800, PT ;  /* 0x000008000800780c */ /* 0x000fe40003f26270 */
[----:B------:R-:W-:-:S06]  /*1d10*/  DSETP.GEU.AND P0, PT, R6, R10, PT ;  /* 0x0000000a0600722a */ /* 0x000fcc0003f0e000 */
[----:B------:R-:W-:Y:S02]  /*1d20*/  FSEL R6, R10, R6, !P0 ;  /* 0x000000060a067208 */ /* 0x000fe40004000000 */
[----:B------:R-:W-:-:S03]  /*1d30*/  FSEL R7, R11, R7, !P0 ;  /* 0x000000070b077208 */ /* 0x000fc60004000000 */
[----:B------:R-:W-:Y:S05]  /*1d40*/  @!P1 BRA `(.L_x_19) ;  /* 0x0000000c00009947 */ /* 0x000fea0003800000 */
[----:B------:R-:W-:-:S06]  /*1d50*/  UIADD3 UR4, UPT, UPT, UR4, 0x800, URZ ;  /* 0x0000080004047890 */ /* 0x000fcc000fffe0ff */
[----:B------:R-:W-:-:S13]  /*1d60*/  ISETP.LT.AND P0, PT, R25, UR4, PT ;  /* 0x0000000419007c0c */ /* 0x000fda000bf01270 */
[----:B------:R-:W-:Y:S05]  /*1d70*/  @!P0 BRA `(.L_x_20) ;  /* 0xfffffffc006c8947 */ /* 0x000fea000383ffff */
.L_x_18:
[----:B------:R-:W-:-:S13]  /*1d80*/  ISETP.LE.AND P0, PT, R4, UR4, PT ;  /* 0x0000000404007c0c */ /* 0x000fda000bf03270 */
[----:B------:R-:W-:Y:S05]  /*1d90*/  @P0 BRA `(.L_x_19) ;  /* 0x0000000800ec0947 */ /* 0x000fea0003800000 */
[----:B------:R-:W-:Y:S01]  /*1da0*/  VIADD R41, R4, -UR4 ;  /* 0x8000000404297c36 */ /* 0x000fe20008000000 */
[----:B------:R-:W-:Y:S04]  /*1db0*/  BSSY.RECONVERGENT B1, `(.L_x_19) ;  /* 0x00000b9000017945 */ /* 0x000fe80003800200 */
[----:B------:R-:W-:-:S13]  /*1dc0*/  ISETP.GE.AND P0, PT, R0, R41, PT ;  /* 0x000000290000720c */ /* 0x000fda0003f06270 */
[----:B------:R-:W-:Y:S05]  /*1dd0*/  @P0 BRA `(.L_x_21) ;  /* 0x0000000800d80947 */ /* 0x000fea0003800000 */
[----:B------:R-:W-:Y:S01]  /*1de0*/  LOP3.LUT R5, RZ, R0, RZ, 0x33, !PT ;  /* 0x00000000ff057212 */ /* 0x000fe200078e33ff */
[----:B------:R-:W-:Y:S01]  /*1df0*/  BSSY.RECONVERGENT B2, `(.L_x_22) ;  /* 0x0000016000027945 */ /* 0x000fe20003800200 */
[----:B------:R-:W-:Y:S02]  /*1e00*/  IMAD.MOV.U32 R40, RZ, RZ, R0 ;  /* 0x000000ffff287224 */ /* 0x000fe400078e0000 */
[----:B------:R-:W-:-:S04]  /*1e10*/  IADD3 R4, PT, PT, R4, -UR4, R5 ;  /* 0x8000000404047c10 */ /* 0x000fc8000fffe005 */
[C---:B------:R-:W-:Y:S02]  /*1e20*/  LOP3.LUT R5, R4.reuse, 0x300, RZ, 0xc0, !PT ;  /* 0x0000030004057812 */ /* 0x040fe400078ec0ff */
[----:B------:R-:W-:Y:S02]  /*1e30*/  ISETP.GE.U32.AND P2, PT, R4, 0x300, PT ;  /* 0x000003000400780c */ /* 0x000fe40003f46070 */
[----:B------:R-:W-:-:S13]  /*1e40*/  ISETP.NE.AND P0, PT, R5, 0x300, PT ;  /* 0x000003000500780c */ /* 0x000fda0003f05270 */
[----:B------:R-:W-:Y:S05]  /*1e50*/  @!P0 BRA `(.L_x_23) ;  /* 0x00000000003c8947 */ /* 0x000fea0003800000 */
[----:B------:R-:W-:Y:S01]  /*1e60*/  LEA.HI R4, R4, 0x1, RZ, 0x18 ;  /* 0x0000000104047811 */ /* 0x000fe200078fc0ff */
[----:B------:R-:W-:Y:S02]  /*1e70*/  VIADD R9, R0, UR4 ;  /* 0x0000000400097c36 */ /* 0x000fe40008000000 */
[----:B------:R-:W-:Y:S01]  /*1e80*/  IMAD.MOV.U32 R40, RZ, RZ, R0 ;  /* 0x000000ffff287224 */ /* 0x000fe200078e0000 */
[----:B------:R-:W-:-:S05]  /*1e90*/  LOP3.LUT R4, R4, 0x3, RZ, 0xc0, !PT ;  /* 0x0000000304047812 */ /* 0x000fca00078ec0ff */
[----:B------:R-:W-:-:S07]  /*1ea0*/  IMAD.MOV R8, RZ, RZ, -R4 ;  /* 0x000000ffff087224 */ /* 0x000fce00078e0a04 */
.L_x_24:
[----:B------:R-:W-:-:S06]  /*1eb0*/  IMAD.WIDE.U32 R4, R9, 0x8, R2 ;  /* 0x0000000809047825 */ /* 0x000fcc00078e0002 */
[----:B------:R-:W2:Y:S01]  /*1ec0*/  LDG.E.64.CONSTANT R4, desc[UR6][R4.64] ;  /* 0x0000000604047981 */ /* 0x000ea2000c1e9b00 */
[----:B------:R-:W-:Y:S02]  /*1ed0*/  VIADD R8, R8, 0x1 ;  /* 0x0000000108087836 */ /* 0x000fe40000000000 */
[----:B------:R-:W-:Y:S02]  /*1ee0*/  VIADD R40, R40, 0x100 ;  /* 0x0000010028287836 */ /* 0x000fe40000000000 */
[----:B------:R-:W-:Y:S01]  /*1ef0*/  VIADD R9, R9, 0x100 ;  /* 0x0000010009097836 */ /* 0x000fe20000000000 */
[----:B------:R-:W-:Y:S01]  /*1f00*/  ISETP.NE.AND P1, PT, R8, RZ, PT ;  /* 0x000000ff0800720c */ /* 0x000fe20003f25270 */
[----:B--2---:R-:W-:-:S06]  /*1f10*/  DSETP.GEU.AND P0, PT, R6, R4, PT ;  /* 0x000000040600722a */ /* 0x004fcc0003f0e000 */
[----:B------:R-:W-:Y:S02]  /*1f20*/  FSEL R6, R4, R6, !P0 ;  /* 0x0000000604067208 */ /* 0x000fe40004000000 */
[----:B------:R-:W-:-:S04]  /*1f30*/  FSEL R7, R5, R7, !P0 ;  /* 0x0000000705077208 */ /* 0x000fc80004000000 */
[----:B------:R-:W-:Y:S05]  /*1f40*/  @P1 BRA `(.L_x_24) ;  /* 0xfffffffc00d81947 */ /* 0x000fea000383ffff */
.L_x_23:
[----:B------:R-:W-:Y:S05]  /*1f50*/  BSYNC.RECONVERGENT B2 ;  /* 0x0000000000027941 */ /* 0x000fea0003800200 */
.L_x_22:
[----:B------:R-:W-:Y:S05]  /*1f60*/  @!P2 BRA `(.L_x_21) ;  /* 0x000000080074a947 */ /* 0x000fea0003800000 */
[----:B------:R-:W0:Y:S01]  /*1f70*/  LDCU.64 UR8, c[0x0][0x380] ;  /* 0x00007000ff0877ac */ /* 0x000e220008000a00 */
[----:B------:R-:W-:Y:S01]  /*1f80*/  IMAD.IADD R9, R41, 0x1, -R40 ;  /* 0x0000000129097824 */ /* 0x000fe200078e0a28 */
[C---:B------:R-:W-:Y:S01]  /*1f90*/  IADD3 R5, P0, PT, R40.reuse, UR4, RZ ;  /* 0x0000000428057c10 */ /* 0x040fe2000ff1e0ff */
[----:B------:R-:W-:Y:S01]  /*1fa0*/  BSSY.RECONVERGENT B2, `(.L_x_25) ;  /* 0x0000059000027945 */ /* 0x000fe20003800200 */
[----:B------:R-:W-:Y:S02]  /*1fb0*/  VIADD R43, R40, UR4 ;  /* 0x00000004282b7c36 */ /* 0x000fe40008000000 */
[----:B------:R-:W-:Y:S01]  /*1fc0*/  ISETP.GT.AND P1, PT, R9, 0xc00, PT ;  /* 0x00000c000900780c */ /* 0x000fe20003f24270 */
[----:B------:R-:W-:Y:S01]  /*1fd0*/  IMAD.X R8, RZ, RZ, RZ, P0 ;  /* 0x000000ffff087224 */ /* 0x000fe200000e06ff */
[----:B0-----:R-:W-:-:S04]  /*1fe0*/  LEA R4, P0, R5, UR8, 0x3 ;  /* 0x0000000805047c11 */ /* 0x001fc8000f8018ff */
[----:B------:R-:W-:Y:S02]  /*1ff0*/  LEA.HI.X R5, R5, UR9, R8, 0x3, P0 ;  /* 0x0000000905057c11 */ /* 0x000fe400080f1c08 */
[----:B------:R-:W-:-:S05]  /*2000*/  IADD3 R4, P0, PT, R4, 0x1000, RZ ;  /* 0x0000100004047810 */ /* 0x000fca0007f1e0ff */
[----:B------:R-:W-:Y:S01]  /*2010*/  IMAD.X R5, RZ, RZ, R5, P0 ;  /* 0x000000ffff057224 */ /* 0x000fe200000e0605 */
[----:B------:R-:W-:Y:S01]  /*2020*/  PLOP3.LUT P0, PT, PT, PT, PT, 0x80, 0x8 ;  /* 0x000000000008781c */ /* 0x000fe20003f0f070 */
[----:B------:R-:W-:-:S12]  /*2030*/  @!P1 BRA `(.L_x_26) ;  /* 0x00000004003c9947 */ /* 0x000fd80003800000 */
[----:B------:R-:W-:Y:S01]  /*2040*/  PLOP3.LUT P0, PT, PT, PT, PT, 0x8, 0x80 ;  /* 0x000000000080781c */ /* 0x000fe20003f0e170 */
[----:B------:R-:W-:-:S12]  /*2050*/  VIADD R45, R41, 0xfffff400 ;  /* 0xfffff400292d7836 */ /* 0x000fd80000000000 */
.L_x_27:
[C---:B------:R-:W-:Y:S01]  /*2060*/  IMAD.WIDE.U32 R38, R43.reuse, 0x8, R2 ;  /* 0x000000082b267825 */ /* 0x040fe200078e0002 */
[----:B------:R-:W2:Y:S04]  /*2070*/  LDG.E.64.CONSTANT R8, desc[UR6][R4.64+-0x800] ;  /* 0xfff8000604087981 */ /* 0x000ea8000c1e9b00 */
[----:B------:R-:W3:Y:S04]  /*2080*/  LDG.E.64.CONSTANT R10, desc[UR6][R4.64] ;  /* 0x00000006040a7981 */ /* 0x000ee8000c1e9b00 */
[----:B------:R-:W4:Y:S01]  /*2090*/  LDG.E.64.CONSTANT R38, desc[UR6][R38.64] ;  /* 0x0000000626267981 */ /* 0x000f22000c1e9b00 */
[----:B------:R-:W-:-:S03]  /*20a0*/  VIADD R15, R43, 0x400 ;  /* 0x000004002b0f7836 */ /* 0x000fc60000000000 */
[----:B------:R-:W5:Y:S01]  /*20b0*/  LDG.E.64.CONSTANT R12, desc[UR6][R4.64+0x800] ;  /* 0x00080006040c7981 */ /* 0x000f62000c1e9b00 */
[----:B------:R-:W-:-:S03]  /*20c0*/  IMAD.WIDE.U32 R14, R15, 0x8, R2 ;  /* 0x000000080f0e7825 */ /* 0x000fc600078e0002 */
[----:B------:R-:W5:Y:S04]  /*20d0*/  LDG.E.64.CONSTANT R16, desc[UR6][R4.64+0x1800] ;  /* 0x0018000604107981 */ /* 0x000f68000c1e9b00 */
[----:B------:R-:W5:Y:S04]  /*20e0*/  LDG.E.64.CONSTANT R14, desc[UR6][R14.64] ;  /* 0x000000060e0e7981 */ /* 0x000f68000c1e9b00 */
[----:B------:R-:W5:Y:S01]  /*20f0*/  LDG.E.64.CONSTANT R18, desc[UR6][R4.64+0x2000] ;  /* 0x0020000604127981 */ /* 0x000f62000c1e9b00 */
        /* <DEDUP_REMOVED lines=11> */
[----:B------:R-:W5:Y:S04]  /*21b0*/  LDG.E.64.CONSTANT R34, desc[UR6][R4.64+0x6000] ;  /* 0x0060000604227981 */ /* 0x000f68000c1e9b00 */
[----:B------:R0:W5:Y:S01]  /*21c0*/  LDG.E.64.CONSTANT R36, desc[UR6][R4.64+0x6800] ;  /* 0x0068000604247981 */ /* 0x000162000c1e9b00 */
[----:B------:R-:W-:-:S05]  /*21d0*/  VIADD R40, R40, 0x1000 ;  /* 0x0000100028287836 */ /* 0x000fca0000000000 */
[----:B------:R-:W-:Y:S02]  /*21e0*/  ISETP.GE.AND P2, PT, R40, R45, PT ;  /* 0x0000002d2800720c */ /* 0x000fe40003f46270 */
[----:B0-----:R-:W-:Y:S01]  /*21f0*/  IADD3 R4, P3, PT, R4, 0x8000, RZ ;  /* 0x0000800004047810 */ /* 0x001fe20007f7e0ff */
[----:B------:R-:W-:-:S04]  /*2200*/  VIADD R43, R43, 0x1000 ;  /* 0x000010002b2b7836 */ /* 0x000fc80000000000 */
[----:B------:R-:W-:Y:S01]  /*2210*/  IMAD.X R5, RZ, RZ, R5, P3 ;  /* 0x000000ffff057224 */ /* 0x000fe200018e0605 */
[----:B----4-:R-:W-:-:S06]  /*2220*/  DSETP.GEU.AND P1, PT, R6, R38, PT ;  /* 0x000000260600722a */ /* 0x010fcc0003f2e000 */
[----:B------:R-:W-:Y:S02]  /*2230*/  FSEL R6, R38, R6, !P1 ;  /* 0x0000000626067208 */ /* 0x000fe40004800000 */
[----:B------:R-:W-:-:S06]  /*2240*/  FSEL R7, R39, R7, !P1 ;  /* 0x0000000727077208 */ /* 0x000fcc0004800000 */
[----:B--2---:R-:W-:-:S06]  /*2250*/  DSETP.GEU.AND P1, PT, R6, R8, PT ;  /* 0x000000080600722a */ /* 0x004fcc0003f2e000 */
[----:B------:R-:W-:Y:S02]  /*2260*/  FSEL R6, R8, R6, !P1 ;  /* 0x0000000608067208 */ /* 0x000fe40004800000 */
[----:B------:R-:W-:-:S06]  /*2270*/  FSEL R7, R9, R7, !P1 ;  /* 0x0000000709077208 */ /* 0x000fcc0004800000 */
[----:B---3--:R-:W-:-:S06]  /*2280*/  DSETP.GEU.AND P1, PT, R6, R10, PT ;  /* 0x0000000a0600722a */ /* 0x008fcc0003f2e000 */
[----:B------:R-:W-:Y:S02]  /*2290*/  FSEL R6, R10, R6, !P1 ;  /* 0x000000060a067208 */ /* 0x000fe40004800000 */
[----:B------:R-:W-:-:S06]  /*22a0*/  FSEL R7, R11, R7, !P1 ;  /* 0x000000070b077208 */ /* 0x000fcc0004800000 */
[----:B-----5:R-:W-:-:S06]  /*22b0*/  DSETP.GEU.AND P1, PT, R6, R12, PT ;  /* 0x0000000c0600722a */ /* 0x020fcc0003f2e000 */
        /* <DEDUP_REMOVED lines=39> */
.L_x_26:
[----:B------:R-:W-:Y:S05]  /*2530*/  BSYNC.RECONVERGENT B2 ;  /* 0x0000000000027941 */ /* 0x000fea0003800200 */
.L_x_25:
[----:B------:R-:W-:Y:S01]  /*2540*/  IMAD.IADD R8, R41, 0x1, -R40 ;  /* 0x0000000129087824 */ /* 0x000fe200078e0a28 */
[----:B------:R-:W-:Y:S04]  /*2550*/  BSSY.RECONVERGENT B2, `(.L_x_28) ;  /* 0x000002b000027945 */ /* 0x000fe80003800200 */
[----:B------:R-:W-:-:S13]  /*2560*/  ISETP.GT.AND P1, PT, R8, 0x400, PT ;  /* 0x000004000800780c */ /* 0x000fda0003f24270 */
[----:B------:R-:W-:Y:S05]  /*2570*/  @!P1 BRA `(.L_x_29) ;  /* 0x0000000000a09947 */ /* 0x000fea0003800000 */
        /* <DEDUP_REMOVED lines=9> */
[----:B------:R-:W5:Y:S04]  /*2610*/  LDG.E.64.CONSTANT R22, desc[UR6][R4.64+0x2000] ;  /* 0x0020000604167981 */ /* 0x000f68000c1e9b00 */
[----:B------:R0:W5:Y:S01]  /*2620*/  LDG.E.64.CONSTANT R8, desc[UR6][R4.64+0x2800] ;  /* 0x0028000604087981 */ /* 0x000162000c1e9b00 */
[----:B------:R-:W-:-:S02]  /*2630*/  VIADD R40, R40, 0x800 ;  /* 0x0000080028287836 */ /* 0x000fc40000000000 */
[----:B------:R-:W-:Y:S01]  /*2640*/  VIADD R43, R43, 0x800 ;  /* 0x000008002b2b7836 */ /* 0x000fe20000000000 */
[----:B0-----:R-:W-:-:S05]  /*2650*/  IADD3 R4, P2, PT, R4, 0x4000, RZ ;  /* 0x0000400004047810 */ /* 0x001fca0007f5e0ff */
        /* <DEDUP_REMOVED lines=22> */
[----:B------:R-:W-:Y:S01]  /*27c0*/  DSETP.GEU.AND P1, PT, R6, R8, PT ;  /* 0x000000080600722a */ /* 0x000fe20003f2e000 */
[----:B------:R-:W-:-:S05]  /*27d0*/  PLOP3.LUT P0, PT, PT, PT, PT, 0x8, 0x80 ;  /* 0x000000000080781c */ /* 0x000fca0003f0e170 */
[----:B------:R-:W-:Y:S02]  /*27e0*/  FSEL R6, R8, R6, !P1 ;  /* 0x0000000608067208 */ /* 0x000fe40004800000 */
[----:B------:R-:W-:-:S07]  /*27f0*/  FSEL R7, R9, R7, !P1 ;  /* 0x0000000709077208 */ /* 0x000fce0004800000 */
.L_x_29:
[----:B------:R-:W-:Y:S05]  /*2800*/  BSYNC.RECONVERGENT B2 ;  /* 0x0000000000027941 */ /* 0x000fea0003800200 */
.L_x_28:
[----:B------:R-:W-:-:S13]  /*2810*/  ISETP.LT.OR P0, PT, R40, R41, P0 ;  /* 0x000000292800720c */ /* 0x000fda0000701670 */
[----:B------:R-:W-:Y:S05]  /*2820*/  @!P0 BRA `(.L_x_21) ;  /* 0x0000000000448947 */ /* 0x000fea0003800000 */
[----:B------:R-:W-:Y:S01]  /*2830*/  IMAD.WIDE.U32 R2, R43, 0x8, R2 ;  /* 0x000000082b027825 */ /* 0x000fe200078e0002 */
[----:B------:R-:W2:Y:S04]  /*2840*/  LDG.E.64.CONSTANT R8, desc[UR6][R4.64+-0x800] ;  /* 0xfff8000604087981 */ /* 0x000ea8000c1e9b00 */
[----:B------:R-:W3:Y:S04]  /*2850*/  LDG.E.64.CONSTANT R10, desc[UR6][R4.64] ;  /* 0x00000006040a7981 */ /* 0x000ee8000c1e9b00 */
[----:B------:R-:W4:Y:S04]  /*2860*/  LDG.E.64.CONSTANT R2, desc[UR6][R2.64] ;  /* 0x0000000602027981 */ /* 0x000f28000c1e9b00 */
[----:B------:R-:W5:Y:S01]  /*2870*/  LDG.E.64.CONSTANT R12, desc[UR6][R4.64+0x800] ;  /* 0x00080006040c7981 */ /* 0x000f62000c1e9b00 */
        /* <DEDUP_REMOVED lines=11> */
[----:B------:R-:W-:-:S07]  /*2930*/  FSEL R7, R13, R3, !P0 ;  /* 0x000000030d077208 */ /* 0x000fce0004000000 */
.L_x_21:
[----:B------:R-:W-:Y:S05]  /*2940*/  BSYNC.RECONVERGENT B1 ;  /* 0x0000000000017941 */ /* 0x000fea0003800200 */
.L_x_19:
[----:B------:R-:W0:Y:S01]  /*2950*/  S2R R10, SR_LANEID ;  /* 0x00000000000a7919 */ /* 0x000e220000000000 */
[----:B------:R-:W-:Y:S04]  /*2960*/  SHFL.DOWN PT, R2, R6, 0x1, 0x1f ;  /* 0x08201f0006027f89 */ /* 0x000fe800000e0000 */
        /* <DEDUP_REMOVED lines=10> */
[----:B------:R-:W-:-:S02]  /*2a10*/  @!P2 MOV R7, 0x400 ;  /* 0x000004000007a802 */ /* 0x000fc40000000f00 */
        /* <DEDUP_REMOVED lines=8> */
[----:B------:R-:W-:Y:S01]  /*2aa0*/  SHFL.DOWN PT, R2, R4, 0x4, 0x1f ;  /* 0x08801f0004027f89 */ /* 0x000fe200000e0000 */
[----:B-1----:R-:W-:-:S03]  /*2ab0*/  @!P2 LEA R7, R8, R7, 0x18 ;  /* 0x000000070807a211 */ /* 0x002fc600078ec0ff */
[----:B------:R-:W0:Y:S02]  /*2ac0*/  SHFL.DOWN PT, R3, R5, 0x4, 0x1f ;  /* 0x08801f0005037f89 */ /* 0x000e2400000e0000 */
[----:B------:R-:W-:Y:S01]  /*2ad0*/  @!P2 IMAD.IADD R9, R6, 0x1, R7 ;  /* 0x000000010609a824 */ /* 0x000fe200078e0207 */
[----:B0-----:R-:W-:-:S06]  /*2ae0*/  DSETP.GEU.AND P0, PT, R4, R2, PT ;  /* 0x000000020400722a */ /* 0x001fcc0003f0e000 */
[----:B------:R-:W-:Y:S02]  /*2af0*/  @!P1 FSEL R4, R2, R4, !P0 ;  /* 0x0000000402049208 */ /* 0x000fe40004000000 */
[----:B------:R-:W-:Y:S02]  /*2b00*/  @!P1 FSEL R5, R3, R5, !P0 ;  /* 0x0000000503059208 */ /* 0x000fe40004000000 */
[----:B------:R-:W-:Y:S01]  /*2b10*/  ISETP.GT.AND P1, PT, R10, 0x17, PT ;  /* 0x000000170a00780c */ /* 0x000fe20003f24270 */
[----:B------:R-:W-:Y:S04]  /*2b20*/  SHFL.DOWN PT, R2, R4, 0x8, 0x1f ;  /* 0x09001f0004027f89 */ /* 0x000fe800000e0000 */
[----:B------:R-:W0:Y:S02]  /*2b30*/  SHFL.DOWN PT, R3, R5, 0x8, 0x1f ;  /* 0x09001f0005037f89 */ /* 0x000e2400000e0000 */
[----:B0-----:R-:W-:-:S06]  /*2b40*/  DSETP.GEU.AND P0, PT, R4, R2, PT ;  /* 0x000000020400722a */ /* 0x001fcc0003f0e000 */
[----:B------:R-:W-:Y:S02]  /*2b50*/  @!P1 FSEL R4, R2, R4, !P0 ;  /* 0x0000000402049208 */ /* 0x000fe40004000000 */
[----:B------:R-:W-:Y:S02]  /*2b60*/  @!P1 FSEL R5, R3, R5, !P0 ;  /* 0x0000000503059208 */ /* 0x000fe40004000000 */
[----:B------:R-:W-:Y:S01]  /*2b70*/  ISETP.GT.AND P1, PT, R10, 0xf, PT ;  /* 0x0000000f0a00780c */ /* 0x000fe20003f24270 */
[----:B------:R-:W-:Y:S04]  /*2b80*/  SHFL.DOWN PT, R2, R4, 0x10, 0x1f ;  /* 0x0a001f0004027f89 */ /* 0x000fe800000e0000 */
[----:B------:R-:W0:Y:S02]  /*2b90*/  SHFL.DOWN PT, R3, R5, 0x10, 0x1f ;  /* 0x0a001f0005037f89 */ /* 0x000e2400000e0000 */
[----:B0-----:R-:W-:-:S06]  /*2ba0*/  DSETP.GEU.AND P0, PT, R4, R2, PT ;  /* 0x000000020400722a */ /* 0x001fcc0003f0e000 */
[----:B------:R-:W-:Y:S02]  /*2bb0*/  FSEL R2, R2, R4, !P0 ;  /* 0x0000000402027208 */ /* 0x000fe40004000000 */
        /* <DEDUP_REMOVED lines=10> */
[----:B--2---:R-:W0:Y:S04]  /*2c60*/  LDS.128 R8, [UR4+0x10] ;  /* 0x00001004ff087984 */ /* 0x004e280008000c00 */
        /* <DEDUP_REMOVED lines=25> */
.L_x_2:
        /* <DEDUP_REMOVED lines=12> */
.L_x_32:
[----:B------:R-:W-:Y:S05]  /*2ec0*/  BSYNC.RECONVERGENT B1 ;  /* 0x0000000000017941 */ /* 0x000fea0003800200 */
.L_x_31:
        /* <DEDUP_REMOVED lines=17> */
.L_x_37:
        /* <DEDUP_REMOVED lines=12> */
.L_x_36:
[----:B------:R-:W-:Y:S05]  /*30a0*/  BSYNC.RECONVERGENT B2 ;  /* 0x0000000000027941 */ /* 0x000fea0003800200 */
.L_x_35:
        /* <DEDUP_REMOVED lines=9> */
.L_x_40:
        /* <DEDUP_REMOVED lines=74> */
.L_x_39:
[----:B------:R-:W-:Y:S05]  /*35e0*/  BSYNC.RECONVERGENT B2 ;  /* 0x0000000000027941 */ /* 0x000fea0003800200 */
.L_x_38:
        /* <DEDUP_REMOVED lines=42> */
.L_x_42:
[----:B------:R-:W-:Y:S05]  /*3890*/  BSYNC.RECONVERGENT B2 ;  /* 0x0000000000027941 */ /* 0x000fea0003800200 */
.L_x_41:
        /* <DEDUP_REMOVED lines=20> */
.L_x_34:
[----:B------:R-:W-:Y:S05]  /*39e0*/  BSYNC.RECONVERGENT B1 ;  /* 0x0000000000017941 */ /* 0x000fea0003800200 */
.L_x_33:
        /* <DEDUP_REMOVED lines=14> */
[----:B------:R-:W-:Y:S01]  /*3ad0*/  IMAD.MOV.U32 R2, RZ, RZ, R9 ;  /* 0x000000ffff027224 */ /* 0x000fe200078e0009 */
[----:B------:R-:W-:Y:S01]  /*3ae0*/  @!P2 MOV R4, 0x400 ;  /* 0x000004000004a802 */ /* 0x000fe20000000f00 */
[----:B------:R-:W-:Y:S01]  /*3af0*/  IMAD.MOV.U32 R3, RZ, RZ, R11 ;  /* 0x000000ffff037224 */ /* 0x000fe200078e000b */
[----:B------:R-:W0:Y:S01]  /*3b00*/  SHFL.DOWN PT, R7, R11, 0x2, 0x1f ;  /* 0x08401f000b077f89 */ /* 0x000e2200000e0000 */
[----:B------:R-:W-:Y:S01]  /*3b10*/  @!P2 SHF.R.U32.HI R0, RZ, 0x2, R5 ;  /* 0x00000002ff00a819 */ /* 0x000fe20000011605 */
[----:B------:R-:W1:Y:S03]  /*3b20*/  @!P2 S2R R13, SR_CgaCtaId ;  /* 0x00000000000da919 */ /* 0x000e660000008800 */
[----:B------:R-:W-:Y:S01]  /*3b30*/  @!P2 LOP3.LUT R0, R0, 0xf8, RZ, 0xc0, !PT ;  /* 0x000000f80000a812 */ /* 0x000fe200078ec0ff */
[----:B0-----:R-:W-:-:S06]  /*3b40*/  DSETP.GEU.AND P0, PT, R2, R6, PT ;  /* 0x000000060200722a */ /* 0x001fcc0003f0e000 */
[----:B------:R-:W-:Y:S02]  /*3b50*/  @!P1 FSEL R9, R6, R9, !P0 ;  /* 0x0000000906099208 */ /* 0x000fe40004000000 */
[----:B------:R-:W-:Y:S02]  /*3b60*/  @!P1 FSEL R11, R7, R11, !P0 ;  /* 0x0000000b070b9208 */ /* 0x000fe40004000000 */
[----:B------:R-:W-:Y:S01]  /*3b70*/  ISETP.GT.AND P1, PT, R8, 0x1b, PT ;  /* 0x0000001b0800780c */ /* 0x000fe20003f24270 */
[----:B------:R-:W-:Y:S01]  /*3b80*/  SHFL.DOWN PT, R2, R9, 0x4, 0x1f ;  /* 0x08801f0009027f89 */ /* 0x000fe200000e0000 */
[----:B------:R-:W-:Y:S01]  /*3b90*/  IMAD.MOV.U32 R6, RZ, RZ, R9 ;  /* 0x000000ffff067224 */ /* 0x000fe200078e0009 */
[----:B-1----:R-:W-:Y:S01]  /*3ba0*/  @!P2 LEA R13, R13, R4, 0x18 ;  /* 0x000000040d0da211 */ /* 0x002fe200078ec0ff */
[----:B------:R-:W-:Y:S01]  /*3bb0*/  IMAD.MOV.U32 R7, RZ, RZ, R11 ;  /* 0x000000ffff077224 */ /* 0x000fe200078e000b */
[----:B------:R-:W0:Y:S03]  /*3bc0*/  SHFL.DOWN PT, R3, R11, 0x4, 0x1f ;  /* 0x08801f000b037f89 */ /* 0x000e2600000e0000 */
[----:B------:R-:W-:-:S02]  /*3bd0*/  @!P2 IMAD.IADD R13, R0, 0x1, R13 ;  /* 0x00000001000da824 */ /* 0x000fc400078e020d */
[----:B0-----:R-:W-:-:S06]  /*3be0*/  DSETP.GEU.AND P0, PT, R6, R2, PT ;  /* 0x000000020600722a */ /* 0x001fcc0003f0e000 */
[----:B------:R-:W-:Y:S02]  /*3bf0*/  @!P1 FSEL R9, R2, R9, !P0 ;  /* 0x0000000902099208 */ /* 0x000fe40004000000 */
[----:B------:R-:W-:Y:S02]  /*3c00*/  @!P1 FSEL R11, R3, R11, !P0 ;  /* 0x0000000b030b9208 */ /* 0x000fe40004000000 */
[----:B------:R-:W-:Y:S01]  /*3c10*/  ISETP.GT.AND P1, PT, R8, 0x17, PT ;  /* 0x000000170800780c */ /* 0x000fe20003f24270 */
[----:B------:R-:W-:Y:S01]  /*3c20*/  SHFL.DOWN PT, R2, R9, 0x8, 0x1f ;  /* 0x09001f0009027f89 */ /* 0x000fe200000e0000 */
[----:B------:R-:W-:Y:S02]  /*3c30*/  IMAD.MOV.U32 R6, RZ, RZ, R9 ;  /* 0x000000ffff067224 */ /* 0x000fe400078e0009 */
[----:B------:R-:W-:Y:S01]  /*3c40*/  IMAD.MOV.U32 R7, RZ, RZ, R11 ;  /* 0x000000ffff077224 */ /* 0x000fe200078e000b */
[----:B------:R-:W0:Y:S05]  /*3c50*/  SHFL.DOWN PT, R3, R11, 0x8, 0x1f ;  /* 0x09001f000b037f89 */ /* 0x000e2a00000e0000 */
        /* <DEDUP_REMOVED lines=20> */
[----:B------:R-:W0:Y:S04]  /*3da0*/  LDS.128 R8, [UR4+0x10] ;  /* 0x00001004ff087984 */ /* 0x000e280008000c00 */
[----:B-1----:R-:W1:Y:S01]  /*3db0*/  LDS.128 R12, [UR4+0x20] ;  /* 0x00002004ff0c7984 */ /* 0x002e620008000c00 */
        /* <DEDUP_REMOVED lines=24> */
.L_x_43:
        /* <DEDUP_REMOVED lines=20> */
[----:B------:R-:W0:Y:S05]  /*4080*/  SHFL.DOWN PT, R7, R0, 0x2, R11 ;  /* 0x0840000000077989 */ /* 0x000e2a00000e000b */
[----:B0-----:R-:W-:-:S06]  /*4090*/  DSETP.GEU.AND P0, PT, R2, R6, PT ;  /* 0x000000060200722a */ /* 0x001fcc0003f0e000 */
[----:B------:R-:W-:Y:S01]  /*40a0*/  @!P1 FSEL R9, R6, R9, !P0 ;  /* 0x0000000906099208 */ /* 0x000fe20004000000 */
[----:B------:R-:W-:Y:S01]  /*40b0*/  VIADD R6, R8, 0x4 ;  /* 0x0000000408067836 */ /* 0x000fe20000000000 */
[----:B------:R-:W-:-:S03]  /*40c0*/  @!P1 FSEL R0, R7, R0, !P0 ;  /* 0x0000000007009208 */ /* 0x000fc60004000000 */
[----:B------:R-:W-:Y:S01]  /*40d0*/  SHFL.DOWN PT, R2, R9, 0x4, R11 ;  /* 0x0880000009027989 */ /* 0x000fe200000e000b */
[----:B------:R-:W-:Y:S01]  /*40e0*/  ISETP.GT.AND P1, PT, R6, R11, PT ;  /* 0x0000000b0600720c */ /* 0x000fe20003f24270 */
[----:B------:R-:W-:Y:S02]  /*40f0*/  IMAD.MOV.U32 R6, RZ, RZ, R9 ;  /* 0x000000ffff067224 */ /* 0x000fe400078e0009 */
[----:B------:R-:W0:Y:S01]  /*4100*/  SHFL.DOWN PT, R3, R0, 0x4, R11 ;  /* 0x0880000000037989 */ /* 0x000e2200000e000b */
[----:B------:R-:W-:-:S06]  /*4110*/  IMAD.MOV.U32 R7, RZ, RZ, R0 ;  /* 0x000000ffff077224 */ /* 0x000fcc00078e0000 */
[----:B0-----:R-:W-:Y:S01]  /*4120*/  DSETP.GEU.AND P0, PT, R6, R2, PT ;  /* 0x000000020600722a */ /* 0x001fe20003f0e000 */
[----:B------:R-:W-:-:S05]  /*4130*/  VIADD R6, R8, 0x8 ;  /* 0x0000000808067836 */ /* 0x000fca0000000000 */
        /* <DEDUP_REMOVED lines=15> */
[----:B------:R-:W-:Y:S02]  /*4230*/  IMAD.MOV.U32 R6, RZ, RZ, R9 ;  /* 0x000000ffff067224 */ /* 0x000fe400078e0009 */
[----:B------:R-:W-:Y:S01]  /*4240*/  IMAD.MOV.U32 R7, RZ, RZ, R0 ;  /* 0x000000ffff077224 */ /* 0x000fe200078e0000 */
[----:B------:R-:W0:Y:S05]  /*4250*/  SHFL.DOWN PT, R3, R0, 0x10, R11 ;  /* 0x0a00000000037989 */ /* 0x000e2a00000e000b */
[----:B0-----:R-:W-:Y:S01]  /*4260*/  DSETP.GEU.AND P1, PT, R6, R2, PT ;  /* 0x000000020600722a */ /* 0x001fe20003f2e000 */
[----:B------:R-:W-:-:S02]  /*4270*/  @!P0 MOV R7, 0x400 ;  /* 0x0000040000078802 */ /* 0x000fc40000000f00 */
[----:B------:R-:W-:Y:S02]  /*4280*/  @!P0 SHF.R.U32.HI R6, RZ, 0x2, R5 ;  /* 0x00000002ff068819 */ /* 0x000fe40000011605 */
[----:B-1----:R-:W-:Y:S02]  /*4290*/  @!P0 LEA R7, R10, R7, 0x18 ;  /* 0x000000070a078211 */ /* 0x002fe400078ec0ff */
[----:B------:R-:W-:Y:S02]  /*42a0*/  @!P0 LOP3.LUT R6, R6, 0xf8, RZ, 0xc0, !PT ;  /* 0x000000f806068812 */ /* 0x000fe400078ec0ff */
[----:B------:R-:W-:Y:S02]  /*42b0*/  @!P2 FSEL R9, R2, R9, !P1 ;  /* 0x000000090209a208 */ /* 0x000fe40004800000 */
[----:B------:R-:W-:Y:S01]  /*42c0*/  @!P2 FSEL R0, R3, R0, !P1 ;  /* 0x000000000300a208 */ /* 0x000fe20004800000 */
[----:B------:R-:W-:Y:S02]  /*42d0*/  @!P0 IMAD.IADD R3, R6, 0x1, R7 ;  /* 0x0000000106038824 */ /* 0x000fe400078e0207 */
[----:B------:R-:W-:-:S02]  /*42e0*/  IMAD.MOV.U32 R6, RZ, RZ, R9 ;  /* 0x000000ffff067224 */ /* 0x000fc400078e0009 */
[----:B------:R-:W-:-:S05]  /*42f0*/  IMAD.MOV.U32 R7, RZ, RZ, R0 ;  /* 0x000000ffff077224 */ /* 0x000fca00078e0000 */
[----:B------:R1:W-:Y:S01]  /*4300*/  @!P0 STS.64 [R3+0x8], R6 ;  /* 0x0000080603008388 */ /* 0x0003e20000000a00 */
[----:B------:R-:W-:Y:S01]  /*4310*/  BAR.SYNC.DEFER_BLOCKING 0x0 ;  /* 0x0000000000007b1d */ /* 0x000fe20000010000 */
[----:B------:R-:W-:-:S13]  /*4320*/  ISETP.NE.AND P0, PT, R5, RZ, PT ;  /* 0x000000ff0500720c */ /* 0x000fda0003f05270 */
[----:B-1----:R-:W-:Y:S05]  /*4330*/  @P0 BRA `(.L_x_17) ;  /* 0x0000001800340947 */ /* 0x002fea0003800000 */
[----:B------:R-:W0:Y:S01]  /*4340*/  S2UR UR5, SR_CgaCtaId ;  /* 0x00000000000579c3 */ /* 0x000e220000008800 */
[----:B------:R-:W-:Y:S01]  /*4350*/  UMOV UR4, 0x400 ;  /* 0x0000040000047882 */ /* 0x000fe20000000000 */
[C---:B------:R-:W-:Y:S02]  /*4360*/  ISETP.GT.AND P3, PT, R4.reuse, 0x20, PT ;  /* 0x000000200400780c */ /* 0x040fe40003f64270 */
        /* <DEDUP_REMOVED lines=10> */
[----:B------:R-:W-:Y:S01]  /*4410*/  ISETP.GT.AND P1, PT, R4, 0x60, PT ;  /* 0x000000600400780c */ /* 0x000fe20003f24270 */
[----:B------:R-:W-:Y:S02]  /*4420*/  IMAD.MOV.U32 R2, RZ, RZ, R6 ;  /* 0x000000ffff027224 */ /* 0x000fe400078e0006 */
        /* <DEDUP_REMOVED lines=29> */
.L_x_30:
[----:B------:R-:W0:Y:S01]  /*4600*/  S2R R41, SR_TID.X ;  /* 0x0000000000297919 */ /* 0x000e220000002100 */
[----:B------:R-:W0:Y:S02]  /*4610*/  LDC.64 R6, c[0x0][0x380] ;  /* 0x0000e000ff067b82 */ /* 0x000e240000000a00 */
[----:B0-----:R-:W-:-:S05]  /*4620*/  IMAD.WIDE.U32 R6, R41, 0x8, R6 ;  /* 0x0000000829067825 */ /* 0x001fca00078e0006 */
[----:B------:R-:W2:Y:S04]  /*4630*/  LDG.E.64.CONSTANT R20, desc[UR6][R6.64] ;  /* 0x0000000606147981 */ /* 0x000ea8000c1e9b00 */
[----:B------:R-:W2:Y:S04]  /*4640*/  LDG.E.64.CONSTANT R2, desc[UR6][R6.64+0x800] ;  /* 0x0008000606027981 */ /* 0x000ea8000c1e9b00 */
[----:B------:R-:W3:Y:S04]  /*4650*/  LDG.E.64.CONSTANT R8, desc[UR6][R6.64+0x1000] ;  /* 0x0010000606087981 */ /* 0x000ee8000c1e9b00 */
[----:B------:R-:W4:Y:S04]  /*4660*/  LDG.E.64.CONSTANT R10, desc[UR6][R6.64+0x1800] ;  /* 0x00180006060a7981 */ /* 0x000f28000c1e9b00 */
[----:B------:R-:W5:Y:S04]  /*4670*/  LDG.E.64.CONSTANT R12, desc[UR6][R6.64+0x2000] ;  /* 0x00200006060c7981 */ /* 0x000f68000c1e9b00 */
[----:B------:R-:W5:Y:S04]  /*4680*/  LDG.E.64.CONSTANT R14, desc[UR6][R6.64+0x2800] ;  /* 0x00280006060e7981 */ /* 0x000f68000c1e9b00 */
[----:B------:R-:W5:Y:S04]  /*4690*/  LDG.E.64.CONSTANT R16, desc[UR6][R6.64+0x3000] ;  /* 0x0030000606107981 */ /* 0x000f68000c1e9b00 */
[----:B------:R-:W5:Y:S01]  /*46a0*/  LDG.E.64.CONSTANT R18, desc[UR6][R6.64+0x3800] ;  /* 0x0038000606127981 */ /* 0x000f62000c1e9b00 */
[----:B------:R-:W-:Y:S01]  /*46b0*/  ISETP.GE.U32.AND P1, PT, R4, 0x1000, PT ;  /* 0x000010000400780c */ /* 0x000fe20003f26070 */
[----:B------:R-:W-:Y:S01]  /*46c0*/  IMAD.MOV.U32 R45, RZ, RZ, 0x800 ;  /* 0x00000800ff2d7424 */ /* 0x000fe200078e00ff */
[----:B--2---:R-:W-:-:S06]  /*46d0*/  DSETP.GEU.AND P0, PT, R20, R2, PT ;  /* 0x000000021400722a */ /* 0x004fcc0003f0e000 */
        /* <DEDUP_REMOVED lines=21> */
[----:B------:R-:W0:Y:S01]  /*4830*/  LDC R24, c[0x0][0x390] ;  /* 0x0000e400ff187b82 */ /* 0x000e220000000800 */
[----:B------:R-:W-:Y:S02]  /*4840*/  VIADD R0, R4, 0xfffff800 ;  /* 0xfffff80004007836 */ /* 0x000fe40000000000 */
[----:B------:R-:W-:-:S07]  /*4850*/  IMAD.MOV.U32 R45, RZ, RZ, 0x800 ;  /* 0x00000800ff2d7424 */ /* 0x000fce00078e00ff */
.L_x_46:
[----:B------:R-:W-:-:S05]  /*4860*/  IMAD.WIDE R4, R45, 0x8, R6 ;  /* 0x000000082d047825 */ /* 0x000fca00078e0206 */
[----:B------:R-:W2:Y:S04]  /*4870*/  LDG.E.64.CONSTANT R10, desc[UR6][R4.64] ;  /* 0x00000006040a7981 */ /* 0x000ea8000c1e9b00 */
[----:B------:R-:W3:Y:S04]  /*4880*/  LDG.E.64.CONSTANT R12, desc[UR6][R4.64+0x800] ;  /* 0x00080006040c7981 */ /* 0x000ee8000c1e9b00 */
[----:B------:R-:W4:Y:S04]  /*4890*/  LDG.E.64.CONSTANT R14, desc[UR6][R4.64+0x1000] ;  /* 0x00100006040e7981 */ /* 0x000f28000c1e9b00 */
[----:B------:R-:W5:Y:S04]  /*48a0*/  LDG.E.64.CONSTANT R16, desc[UR6][R4.64+0x1800] ;  /* 0x0018000604107981 */ /* 0x000f68000c1e9b00 */
[----:B------:R-:W5:Y:S04]  /*48b0*/  LDG.E.64.CONSTANT R18, desc[UR6][R4.64+0x2000] ;  /* 0x0020000604127981 */ /* 0x000f68000c1e9b00 */
[----:B------:R-:W5:Y:S04]  /*48c0*/  LDG.E.64.CONSTANT R20, desc[UR6][R4.64+0x2800] ;  /* 0x0028000604147981 */ /* 0x000f68000c1e9b00 */
[----:B------:R-:W5:Y:S04]  /*48d0*/  LDG.E.64.CONSTANT R22, desc[UR6][R4.64+0x3000] ;  /* 0x0030000604167981 */ /* 0x000f68000c1e9b00 */
[----:B------:R0:W5:Y:S02]  /*48e0*/  LDG.E.64.CONSTANT R8, desc[UR6][R4.64+0x3800] ;  /* 0x0038000604087981 */ /* 0x000164000c1e9b00 */
[----:B0-----:R-:W-:-:S04]  /*48f0*/  IMAD.MOV.U32 R4, RZ, RZ, R24 ;  /* 0x000000ffff047224 */ /* 0x001fc800078e0018 */
[----:B------:R-:W-:-:S05]  /*4900*/  IMAD.IADD R5, R4, 0x1, -R45 ;  /* 0x0000000104057824 */ /* 0x000fca00078e0a2d */
[----:B------:R-:W-:Y:S01]  /*4910*/  ISETP.GE.AND P1, PT, R5, 0x800, PT ;  /* 0x000008000500780c */ /* 0x000fe20003f26270 */
        /* <DEDUP_REMOVED lines=25> */
[----:B------:R-:W-:-:S05]  /*4ab0*/  VIADD R45, R45, 0x800 ;  /* 0x000008002d2d7836 */ /* 0x000fca0000000000 */
[----:B------:R-:W-:-:S13]  /*4ac0*/  ISETP.GT.AND P0, PT, R45, R0, PT ;  /* 0x000000002d00720c */ /* 0x000fda0003f04270 */
[----:B------:R-:W-:Y:S05]  /*4ad0*/  @!P0 BRA `(.L_x_46) ;  /* 0xfffffffc00608947 */ /* 0x000fea000383ffff */
.L_x_44:
[----:B------:R-:W-:-:S13]  /*4ae0*/  ISETP.GE.AND P0, PT, R45, R4, PT ;  /* 0x000000042d00720c */ /* 0x000fda0003f06270 */
[----:B------:R-:W-:Y:S05]  /*4af0*/  @P0 BRA `(.L_x_45) ;  /* 0x0000000800fc0947 */ /* 0x000fea0003800000 */
[----:B------:R-:W-:Y:S01]  /*4b00*/  IMAD.IADD R0, R4, 0x1, -R45 ;  /* 0x0000000104007824 */ /* 0x000fe200078e0a2d */
[----:B------:R-:W-:Y:S04]  /*4b10*/  BSSY.RECONVERGENT B1, `(.L_x_45) ;  /* 0x00000bd000017945 */ /* 0x000fe80003800200 */
[----:B------:R-:W-:-:S13]  /*4b20*/  ISETP.GE.AND P0, PT, R41, R0, PT ;  /* 0x000000002900720c */ /* 0x000fda0003f06270 */
[----:B------:R-:W-:Y:S05]  /*4b30*/  @P0 BRA `(.L_x_47) ;  /* 0x0000000800e80947 */ /* 0x000fea0003800000 */
[----:B------:R-:W-:Y:S01]  /*4b40*/  LOP3.LUT R5, RZ, R41, RZ, 0x33, !PT ;  /* 0x00000029ff057212 */ /* 0x000fe200078e33ff */
[----:B------:R-:W-:Y:S01]  /*4b50*/  BSSY.RECONVERGENT B2, `(.L_x_48) ;  /* 0x0000017000027945 */ /* 0x000fe20003800200 */
[----:B------:R-:W-:Y:S02]  /*4b60*/  IMAD.MOV.U32 R43, RZ, RZ, R41 ;  /* 0x000000ffff2b7224 */ /* 0x000fe400078e0029 */
[----:B------:R-:W-:-:S04]  /*4b70*/  IADD3 R4, PT, PT, -R45, R4, R5 ;  /* 0x000000042d047210 */ /* 0x000fc80007ffe105 */
[C---:B------:R-:W-:Y:S02]  /*4b80*/  LOP3.LUT R5, R4.reuse, 0x300, RZ, 0xc0, !PT ;  /* 0x0000030004057812 */ /* 0x040fe400078ec0ff */
[----:B------:R-:W-:Y:S02]  /*4b90*/  ISETP.GE.U32.AND P2, PT, R4, 0x300, PT ;  /* 0x000003000400780c */ /* 0x000fe40003f46070 */
[----:B------:R-:W-:-:S13]  /*4ba0*/  ISETP.NE.AND P0, PT, R5, 0x300, PT ;  /* 0x000003000500780c */ /* 0x000fda0003f05270 */
[----:B------:R-:W-:Y:S05]  /*4bb0*/  @!P0 BRA `(.L_x_49) ;  /* 0x0000000000408947 */ /* 0x000fea0003800000 */
[----:B------:R-:W0:Y:S01]  /*4bc0*/  LDC.64 R6, c[0x0][0x380] ;  /* 0x0000e000ff067b82 */ /* 0x000e220000000a00 */
[----:B------:R-:W-:Y:S01]  /*4bd0*/  LEA.HI R4, R4, 0x1, RZ, 0x18 ;  /* 0x0000000104047811 */ /* 0x000fe200078fc0ff */
[----:B------:R-:W-:Y:S02]  /*4be0*/  IMAD.IADD R9, R41, 0x1, R45 ;  /* 0x0000000129097824 */ /* 0x000fe400078e022d */
[----:B------:R-:W-:Y:S01]  /*4bf0*/  IMAD.MOV.U32 R43, RZ, RZ, R41 ;  /* 0x000000ffff2b7224 */ /* 0x000fe200078e0029 */
[----:B------:R-:W-:-:S05]  /*4c00*/  LOP3.LUT R4, R4, 0x3, RZ, 0xc0, !PT ;  /* 0x0000000304047812 */ /* 0x000fca00078ec0ff */
[----:B------:R-:W-:-:S07]  /*4c10*/  IMAD.MOV R8, RZ, RZ, -R4 ;  /* 0x000000ffff087224 */ /* 0x000fce00078e0a04 */
.L_x_50:
[----:B0-----:R-:W-:-:S06]  /*4c20*/  IMAD.WIDE.U32 R4, R9, 0x8, R6 ;  /* 0x0000000809047825 */ /* 0x001fcc00078e0006 */
        /* <DEDUP_REMOVED lines=9> */
.L_x_49:
[----:B------:R-:W-:Y:S05]  /*4cc0*/  BSYNC.RECONVERGENT B2 ;  /* 0x0000000000027941 */ /* 0x000fea0003800200 */
.L_x_48:
[----:B------:R-:W-:Y:S05]  /*4cd0*/  @!P2 BRA `(.L_x_47) ;  /* 0x000000080080a947 */ /* 0x000fea0003800000 */
[----:B------:R-:W0:Y:S01]  /*4ce0*/  LDCU.64 UR4, c[0x0][0x380] ;  /* 0x00007000ff0477ac */ /* 0x000e220008000a00 */
[----:B------:R-:W-:Y:S01]  /*4cf0*/  IMAD.IADD R7, R0, 0x1, -R43 ;  /* 0x0000000100077824 */ /* 0x000fe200078e0a2b */
[C---:B------:R-:W-:Y:S01]  /*4d00*/  IADD3 R5, P0, PT, R43.reuse, R45, RZ ;  /* 0x0000002d2b057210 */ /* 0x040fe20007f1e0ff */
[----:B------:R-:W-:Y:S01]  /*4d10*/  BSSY.RECONVERGENT B2, `(.L_x_51) ;  /* 0x000005a000027945 */ /* 0x000fe20003800200 */
[----:B------:R-:W-:Y:S02]  /*4d20*/  IMAD.IADD R45, R43, 0x1, R45 ;  /* 0x000000012b2d7824 */ /* 0x000fe400078e022d */
        /* <DEDUP_REMOVED lines=8> */
[----:B------:R-:W0:Y:S01]  /*4db0*/  LDC.64 R6, c[0x0][0x380] ;  /* 0x0000e000ff067b82 */ /* 0x000e220000000a00 */
[----:B------:R-:W-:Y:S01]  /*4dc0*/  PLOP3.LUT P0, PT, PT, PT, PT, 0x8, 0x80 ;  /* 0x000000000080781c */ /* 0x000fe20003f0e170 */
[----:B------:R-:W-:-:S12]  /*4dd0*/  VIADD R40, R0, 0xfffff400 ;  /* 0xfffff40000287836 */ /* 0x000fd80000000000 */
.L_x_53:
[C---:B0-----:R-:W-:Y:S01]  /*4de0*/  IMAD.WIDE.U32 R38, R45.reuse, 0x8, R6 ;  /* 0x000000082d267825 */ /* 0x041fe200078e0006 */
        /* <DEDUP_REMOVED lines=76> */
.L_x_52:
[----:B------:R-:W-:Y:S05]  /*52b0*/  BSYNC.RECONVERGENT B2 ;  /* 0x0000000000027941 */ /* 0x000fea0003800200 */
.L_x_51:
[----:B------:R-:W-:Y:S01]  /*52c0*/  IMAD.IADD R6, R0, 0x1, -R43 ;  /* 0x0000000100067824 */ /* 0x000fe200078e0a2b */
[----:B------:R-:W-:Y:S04]  /*52d0*/  BSSY.RECONVERGENT B2, `(.L_x_54) ;  /* 0x000002c000027945 */ /* 0x000fe80003800200 */
[----:B------:R-:W-:-:S13]  /*52e0*/  ISETP.GT.AND P1, PT, R6, 0x400, PT ;  /* 0x000004000600780c */ /* 0x000fda0003f24270 */
[----:B------:R-:W-:Y:S05]  /*52f0*/  @!P1 BRA `(.L_x_55) ;  /* 0x0000000000a49947 */ /* 0x000fea0003800000 */
[----:B------:R-:W0:Y:S01]  /*5300*/  LDC.64 R16, c[0x0][0x380] ;  /* 0x0000e000ff107b82 */ /* 0x000e220000000a00 */
[----:B------:R-:W2:Y:S04]  /*5310*/  LDG.E.64.CONSTANT R10, desc[UR6][R4.64+-0x800] ;  /* 0xfff80006040a7981 */ /* 0x000ea8000c1e9b00 */
[----:B------:R-:W3:Y:S01]  /*5320*/  LDG.E.64.CONSTANT R12, desc[UR6][R4.64] ;  /* 0x00000006040c7981 */ /* 0x000ee2000c1e9b00 */
[----:B------:R-:W-:-:S03]  /*5330*/  VIADD R7, R45, 0x400 ;  /* 0x000004002d077836 */ /* 0x000fc60000000000 */
[----:B------:R-:W4:Y:S04]  /*5340*/  LDG.E.64.CONSTANT R14, desc[UR6][R4.64+0x800] ;  /* 0x00080006040e7981 */ /* 0x000f28000c1e9b00 */
[----:B------:R-:W5:Y:S04]  /*5350*/  LDG.E.64.CONSTANT R18, desc[UR6][R4.64+0x1800] ;  /* 0x0018000604127981 */ /* 0x000f68000c1e9b00 */
[----:B------:R-:W5:Y:S01]  /*5360*/  LDG.E.64.CONSTANT R20, desc[UR6][R4.64+0x2000] ;  /* 0x0020000604147981 */ /* 0x000f62000c1e9b00 */
[----:B0-----:R-:W-:-:S06]  /*5370*/  IMAD.WIDE.U32 R8, R45, 0x8, R16 ;  /* 0x000000082d087825 */ /* 0x001fcc00078e0010 */
[----:B------:R-:W2:Y:S01]  /*5380*/  LDG.E.64.CONSTANT R8, desc[UR6][R8.64] ;  /* 0x0000000608087981 */ /* 0x000ea2000c1e9b00 */
[----:B------:R-:W-:-:S03]  /*5390*/  IMAD.WIDE.U32 R16, R7, 0x8, R16 ;  /* 0x0000000807107825 */ /* 0x000fc600078e0010 */
[----:B------:R0:W5:Y:S04]  /*53a0*/  LDG.E.64.CONSTANT R6, desc[UR6][R4.64+0x2800] ;  /* 0x0028000604067981 */ /* 0x000168000c1e9b00 */
[----:B------:R-:W5:Y:S01]  /*53b0*/  LDG.E.64.CONSTANT R16, desc[UR6][R16.64] ;  /* 0x0000000610107981 */ /* 0x000f62000c1e9b00 */
[----:B------:R-:W-:Y:S01]  /*53c0*/  VIADD R43, R43, 0x800 ;  /* 0x000008002b2b7836 */ /* 0x000fe20000000000 */
[----:B0-----:R-:W-:Y:S01]  /*53d0*/  IADD3 R4, P2, PT, R4, 0x4000, RZ ;  /* 0x0000400004047810 */ /* 0x001fe20007f5e0ff */
[----:B------:R-:W-:-:S04]  /*53e0*/  VIADD R45, R45, 0x800 ;  /* 0x000008002d2d7836 */ /* 0x000fc80000000000 */
[----:B------:R-:W-:Y:S01]  /*53f0*/  IMAD.X R5, RZ, RZ, R5, P2 ;  /* 0x000000ffff057224 */ /* 0x000fe200010e0605 */
        /* <DEDUP_REMOVED lines=25> */
.L_x_55:
[----:B------:R-:W-:Y:S05]  /*5590*/  BSYNC.RECONVERGENT B2 ;  /* 0x0000000000027941 */ /* 0x000fea0003800200 */
.L_x_54:
[----:B------:R-:W-:-:S13]  /*55a0*/  ISETP.LT.OR P0, PT, R43, R0, P0 ;  /* 0x000000002b00720c */ /* 0x000fda0000701670 */
[----:B------:R-:W-:Y:S05]  /*55b0*/  @!P0 BRA `(.L_x_47) ;  /* 0x0000000000488947 */ /* 0x000fea0003800000 */
[----:B------:R-:W0:Y:S01]  /*55c0*/  LDC.64 R6, c[0x0][0x380] ;  /* 0x0000e000ff067b82 */ /* 0x000e220000000a00 */
[----:B------:R-:W2:Y:S04]  /*55d0*/  LDG.E.64.CONSTANT R8, desc[UR6][R4.64+-0x800] ;  /* 0xfff8000604087981 */ /* 0x000ea8000c1e9b00 */
[----:B------:R-:W3:Y:S04]  /*55e0*/  LDG.E.64.CONSTANT R10, desc[UR6][R4.64] ;  /* 0x00000006040a7981 */ /* 0x000ee8000c1e9b00 */
[----:B------:R-:W4:Y:S01]  /*55f0*/  LDG.E.64.CONSTANT R12, desc[UR6][R4.64+0x800] ;  /* 0x00080006040c7981 */ /* 0x000f22000c1e9b00 */
[----:B0-----:R-:W-:-:S06]  /*5600*/  IMAD.WIDE.U32 R6, R45, 0x8, R6 ;  /* 0x000000082d067825 */ /* 0x001fcc00078e0006 */
[----:B------:R-:W5:Y:S02]  /*5610*/  LDG.E.64.CONSTANT R6, desc[UR6][R6.64] ;  /* 0x0000000606067981 */ /* 0x000f64000c1e9b00 */
[----:B-----5:R-:W-:-:S06]  /*5620*/  DSETP.GEU.AND P0, PT, R2, R6, PT ;  /* 0x000000060200722a */ /* 0x020fcc0003f0e000 */
        /* <DEDUP_REMOVED lines=10> */
[----:B------:R-:W-:-:S07]  /*56d0*/  FSEL R3, R13, R3, !P0 ;  /* 0x000000030d037208 */ /* 0x000fce0004000000 */
.L_x_47:
[----:B------:R-:W-:Y:S05]  /*56e0*/  BSYNC.RECONVERGENT B1 ;  /* 0x0000000000017941 */ /* 0x000fea0003800200 */
.L_x_45:
        /* <DEDUP_REMOVED lines=54> */
[----:B------:R-:W1:Y:S01]  /*5a50*/  S2UR UR5, SR_CgaCtaId ;  /* 0x00000000000579c3 */ /* 0x000e620000008800 */
[----:B------:R-:W-:Y:S02]  /*5a60*/  UMOV UR4, 0x400 ;  /* 0x0000040000047882 */ /* 0x000fe40000000000 */
[----:B-1----:R-:W-:-:S09]  /*5a70*/  ULEA UR4, UR5, UR4, 0x18 ;  /* 0x0000000405047291 */ /* 0x002fd2000f8ec0ff */
[----:B0-----:R-:W0:Y:S04]  /*5a80*/  LDS.128 R8, [UR4+0x10] ;  /* 0x00001004ff087984 */ /* 0x001e280008000c00 */
        /* <DEDUP_REMOVED lines=23> */
[----:B------:R-:W-:-:S07]  /*5c00*/  FSEL R7, R3, R5, !P1 ;  /* 0x0000000503077208 */ /* 0x000fce0004800000 */
.L_x_17:
[----:B------:R-:W-:Y:S05]  /*5c10*/  BSYNC.RECONVERGENT B0 ;  /* 0x0000000000007941 */ /* 0x000fea0003800200 */
.L_x_1:
[----:B------:R-:W-:Y:S05]  /*5c20*/  @P0 EXIT ;  /* 0x000000000000094d */ /* 0x000fea0003800000 */
[----:B------:R-:W4:Y:S01]  /*5c30*/  LDCU.64 UR8, c[0x0][0x398] ;  /* 0x00007300ff0877ac */ /* 0x000f220008000a00 */
[----:B---3--:R-:W3:Y:S01]  /*5c40*/  LDC.64 R4, c[0x0][0x388] ;  /* 0x0000e200ff047b82 */ /* 0x008ee20000000a00 */
[----:B------:R-:W0:Y:S01]  /*5c50*/  LDCU.64 UR4, c[0x0][0x398] ;  /* 0x00007300ff0477ac */ /* 0x000e220008000a00 */
[----:B----4-:R-:W-:-:S06]  /*5c60*/  DSETP.GT.AND P0, PT, R6, UR8, PT ;  /* 0x0000000806007e2a */ /* 0x010fcc000bf04000 */
[----:B012---:R-:W-:Y:S02]  /*5c70*/  FSEL R2, R6, UR4, P0 ;  /* 0x0000000406027c08 */ /* 0x007fe40008000000 */
[----:B------:R-:W-:-:S05]  /*5c80*/  FSEL R3, R7, UR5, P0 ;  /* 0x0000000507037c08 */ /* 0x000fca0008000000 */
[----:B---3--:R-:W-:Y:S01]  /*5c90*/  STG.E.64 desc[UR6][R4.64], R2 ;  /* 0x0000000204007986 */ /* 0x008fe2000c101b06 */
[----:B------:R-:W-:Y:S05]  /*5ca0*/  EXIT ;  /* 0x000000000000794d */ /* 0x000fea0003800000 */
.L_x_56:
[----:B------:R-:W-:-:S00]  /*5cb0*/  BRA `(.L_x_56) ;  /* 0xfffffffc00fc7947 */ /* 0x000fc0000383ffff */
[----:B------:R-:W-:-:S00]  /*5cc0*/  NOP ;  /* 0x0000000000007918 */ /* 0x000fc00000000000 */
        /* <DEDUP_REMOVED lines=11> */
.L_x_173:


//--------------------- .text._ZN3cub18CUB_300001_SM_10006detail6reduce18DeviceReduceKernelINS2_10policy_hubIdyN4cuda3__47maximumIvEEE10Policy1000EPdyS8_dNS5_3std3__410__identityEEEvT0_PT3_T1_NS0_13GridEvenShareISI_EET2_T4_ --------------------------
	.section	.text._ZN3cub18CUB_300001_SM_10006detail6reduce18DeviceReduceKernelINS2_10policy_hubIdyN4cuda3__47maximumIvEEE10Policy1000EPdyS8_dNS5_3std3__410__identityEEEvT0_PT3_T1_NS0_13GridEvenShareISI_EET2_T4_,"ax",@progbits
	.align	128
        .global         _ZN3cub18CUB_300001_SM_10006detail6reduce18DeviceReduceKernelINS2_10policy_hubIdyN4cuda3__47maximumIvEEE10Policy1000EPdyS8_dNS5_3std3__410__identityEEEvT0_PT3_T1_NS0_13GridEvenShareISI_EET2_T4_
        .type           _ZN3cub18CUB_300001_SM_10006detail6reduce18DeviceReduceKernelINS2_10policy_hubIdyN4cuda3__47maximumIvEEE10Policy1000EPdyS8_dNS5_3std3__410__identityEEEvT0_PT3_T1_NS0_13GridEvenShareISI_EET2_T4_,@function
        .size           _ZN3cub18CUB_300001_SM_10006detail6reduce18DeviceReduceKernelINS2_10policy_hubIdyN4cuda3__47maximumIvEEE10Policy1000EPdyS8_dNS5_3std3__410__identityEEEvT0_PT3_T1_NS0_13GridEvenShareISI_EET2_T4_,(.L_x_174 - _ZN3cub18CUB_300001_SM_10006detail6reduce18DeviceReduceKernelINS2_10policy_hubIdyN4cuda3__47maximumIvEEE10Policy1000EPdyS8_dNS5_3std3__410__identityEEEvT0_PT3_T1_NS0_13GridEvenShareISI_EET2_T4_)
        .other          _ZN3cub18CUB_300001_SM_10006detail6reduce18DeviceReduceKernelINS2_10policy_hubIdyN4cuda3__47maximumIvEEE10Policy1000EPdyS8_dNS5_3std3__410__identityEEEvT0_PT3_T1_NS0_13GridEvenShareISI_EET2_T4_,@"STO_CUDA_ENTRY STV_DEFAULT"
_ZN3cub18CUB_300001_SM_10006detail6reduce18DeviceReduceKernelINS2_10policy_hubIdyN4cuda3__47maximumIvEEE10Policy1000EPdyS8_dNS5_3std3__410__identityEEEvT0_PT3_T1_NS0_13GridEvenShareISI_EET2_T4_:
.text._ZN3cub18CUB_300001_SM_10006detail6reduce18DeviceReduceKernelINS2_10policy_hubIdyN4cuda3__47maximumIvEEE10Policy1000EPdyS8_dNS5_3std3__410__identityEEEvT0_PT3_T1_NS0_13GridEvenShareISI_EET2_T4_:
[----:B------:R-:W-:Y:S01]  /*0000*/  LDC R1, c[0x0][0x37c] ;  /* 0x0000df00ff017b82 */ /* 0x000fe20000000800 */
[----:B------:R-:W0:Y:S07]  /*0010*/  LDCU UR10, c[0x0][0x380] ;  /* 0x00007000ff0a77ac */ /* 0x000e2e0008000800 */
[----:B------:R-:W1:Y:S01]  /*0020*/  S2UR UR17, SR_CTAID.X ;  /* 0x00000000001179c3 */ /* 0x000e620000002500 */
[----:B------:R-:W-:Y:S01]  /*0030*/  BSSY.RECONVERGENT B0, `(.L_x_57) ;  /* 0x0000628000007945 */ /* 0x000fe20003800200 */
[----:B------:R-:W2:Y:S01]  /*0040*/  LDCU UR5, c[0x0][0x3c0] ;  /* 0x00007800ff0577ac */ /* 0x000ea20008000800 */
[----:B------:R-:W3:Y:S01]  /*0050*/  LDCU.64 UR14, c[0x0][0x358] ;  /* 0x00006b00ff0e77ac */ /* 0x000ee20008000a00 */
[----:B0-----:R-:W-:-:S02]  /*0060*/  ULOP3.LUT UP0, URZ, UR10, 0x1f, URZ, 0xc0, !UPT ;  /* 0x0000001f0aff7892 */ /* 0x001fc4000f80c0ff */
[----:B--2---:R-:W-:Y:S02]  /*0070*/  USHF.L.U32 UR5, UR5, 0xb, URZ ;  /* 0x0000000b05057899 */ /* 0x004fe400080006ff */
[----:B-1----:R-:W-:Y:S02]  /*0080*/  USHF.L.U32 UR4, UR17, 0xb, URZ ;  /* 0x0000000b11047899 */ /* 0x002fe400080006ff */
[----:B------:R-:W-:-:S03]  /*0090*/  USHF.R.S32.HI UR6, URZ, 0x1f, UR5 ;  /* 0x0000001fff067899 */ /* 0x000fc60008011405 */
[----:B---3--:R-:W-:Y:S09]  /*00a0*/  BRA.U UP0, `(.L_x_58) ;  /* 0x0000003100347547 */ /* 0x008ff2000b800000 */
[----:B------:R-:W0:Y:S02]  /*00b0*/  LDCU.64 UR12, c[0x0][0x3b8] ;  /* 0x00007700ff0c77ac */ /* 0x000e240008000a00 */
[----:B0-----:R-:W-:-:S04]  /*00c0*/  UIADD3 UR7, UP0, UPT, -UR4, UR12, URZ ;  /* 0x0000000c04077290 */ /* 0x001fc8000ff1e1ff */
[----:B------:R-:W-:Y:S02]  /*00d0*/  UIADD3.X UR8, UPT, UPT, UR13, -0x1, URZ, UP0, !UPT ;  /* 0xffffffff0d087890 */ /* 0x000fe400087fe4ff */
[----:B------:R-:W-:-:S04]  /*00e0*/  UISETP.GT.U32.AND UP0, UPT, UR7, 0x7ff, UPT ;  /* 0x000007ff0700788c */ /* 0x000fc8000bf04070 */
[----:B------:R-:W-:-:S09]  /*00f0*/  UISETP.GT.U32.AND.EX UP0, UPT, UR8, URZ, UPT, UP0 ;  /* 0x000000ff0800728c */ /* 0x000fd2000bf04100 */
[----:B------:R-:W-:Y:S05]  /*0100*/  BRA.U UP0, `(.L_x_59) ;  /* 0x0000001900687547 */ /* 0x000fea000b800000 */
[----:B------:R-:W0:Y:S01]  /*0110*/  S2R R0, SR_TID.X ;  /* 0x0000000000007919 */ /* 0x000e220000002100 */
[----:B------:R-:W-:Y:S01]  /*0120*/  UIADD3 UR6, UPT, UPT, -UR4, UR12, URZ ;  /* 0x0000000c04067290 */ /* 0x000fe2000fffe1ff */
[----:B------:R-:W-:Y:S01]  /*0130*/  BSSY.RECONVERGENT B1, `(.L_x_60) ;  /* 0x000000b000017945 */ /* 0x000fe20003800200 */
[----:B------:R-:W1:Y:S01]  /*0140*/  LDCU UR7, c[0x0][0x384] ;  /* 0x00007080ff0777ac */ /* 0x000e620008000800 */
[----:B------:R-:W-:-:S03]  /*0150*/  CS2R R8, SRZ ;  /* 0x0000000000087805 */ /* 0x000fc6000001ff00 */
[----:B0-----:R-:W-:Y:S01]  /*0160*/  ISETP.GE.AND P0, PT, R0, UR6, PT ;  /* 0x0000000600007c0c */ /* 0x001fe2000bf06270 */
[----:B------:R-:W-:-:S12]  /*0170*/  IMAD.MOV.U32 R25, RZ, RZ, R0 ;  /* 0x000000ffff197224 */ /* 0x000fd800078e0000 */
[----:B-1----:R-:W-:Y:S05]  /*0180*/  @P0 BRA `(.L_x_61) ;  /* 0x0000000000140947 */ /* 0x002fea0003800000 */
[----:B------:R-:W0:Y:S01]  /*0190*/  LDC.64 R8, c[0x0][0x380] ;  /* 0x0000e000ff087b82 */ /* 0x000e220000000a00 */
[----:B------:R-:W-:-:S04]  /*01a0*/  VIADD R3, R0, UR4 ;  /* 0x0000000400037c36 */ /* 0x000fc80008000000 */
[----:B0-----:R-:W-:-:S06]  /*01b0*/  IMAD.WIDE.U32 R8, R3, 0x8, R8 ;  /* 0x0000000803087825 */ /* 0x001fcc00078e0008 */
[----:B------:R-:W5:Y:S01]  /*01c0*/  LDG.E.64.CONSTANT R8, desc[UR14][R8.64] ;  /* 0x0000000e08087981 */ /* 0x000f62000c1e9b00 */
[----:B------:R-:W-:-:S07]  /*01d0*/  VIADD R25, R0, 0x100 ;  /* 0x0000010000197836 */ /* 0x000fce0000000000 */
.L_x_61:
[----:B------:R-:W-:Y:S05]  /*01e0*/  BSYNC.RECONVERGENT B1 ;  /* 0x0000000000017941 */ /* 0x000fea0003800200 */
.L_x_60:
[----:B------:R-:W-:Y:S01]  /*01f0*/  ISETP.GE.AND P0, PT, R25, UR6, PT ;  /* 0x0000000619007c0c */ /* 0x000fe2000bf06270 */
[----:B------:R-:W-:-:S12]  /*0200*/  BSSY.RECONVERGENT B1, `(.L_x_62) ;  /* 0x00000c7000017945 */ /* 0x000fd80003800200 */
[----:B------:R-:W-:Y:S05]  /*0210*/  @P0 BRA `(.L_x_63) ;  /* 0x0000000c00140947 */ /* 0x000fea0003800000 */
[----:B------:R-:W-:Y:S01]  /*0220*/  LOP3.LUT R2, RZ, R25, RZ, 0x33, !PT ;  /* 0x00000019ff027212 */ /* 0x000fe200078e33ff */
[----:B------:R-:W-:Y:S04]  /*0230*/  BSSY.RECONVERGENT B2, `(.L_x_64) ;  /* 0x000001b000027945 */ /* 0x000fe80003800200 */
[----:B------:R-:W-:-:S04]  /*0240*/  VIADD R2, R2, UR12 ;  /* 0x0000000c02027c36 */ /* 0x000fc80008000000 */
[C---:B------:R-:W-:Y:S01]  /*0250*/  VIADD R4, R2.reuse, -UR4 ;  /* 0x8000000402047c36 */ /* 0x040fe20008000000 */
[----:B------:R-:W-:-:S04]  /*0260*/  LOP3.LUT R3, R2, 0x300, RZ, 0xc0, !PT ;  /* 0x0000030002037812 */ /* 0x000fc800078ec0ff */
[----:B------:R-:W-:Y:S02]  /*0270*/  ISETP.NE.AND P1, PT, R3, 0x300, PT ;  /* 0x000003000300780c */ /* 0x000fe40003f25270 */
[----:B------:R-:W-:-:S11]  /*0280*/  ISETP.GE.U32.AND P0, PT, R4, 0x300, PT ;  /* 0x000003000400780c */ /* 0x000fd60003f06070 */
[----:B------:R-:W-:Y:S05]  /*0290*/  @!P1 BRA `(.L_x_65) ;  /* 0x0000000000509947 */ /* 0x000fea0003800000 */
[----:B------:R-:W0:Y:S01]  /*02a0*/  LDCU UR5, c[0x0][0x384] ;  /* 0x00007080ff0577ac */ /* 0x000e220008000800 */
[----:B------:R-:W-:Y:S02]  /*02b0*/  IADD3 R6, P1, PT, R25, UR4, RZ ;  /* 0x0000000419067c10 */ /* 0x000fe4000ff3e0ff */
[----:B------:R-:W-:Y:S02]  /*02c0*/  LEA.HI R2, R2, 0x1, RZ, 0x18 ;  /* 0x0000000102027811 */ /* 0x000fe400078fc0ff */
[----:B------:R-:W-:Y:S01]  /*02d0*/  LEA R5, P2, R6, UR10, 0x3 ;  /* 0x0000000a06057c11 */ /* 0x000fe2000f8418ff */
[----:B------:R-:W-:Y:S01]  /*02e0*/  IMAD.X R3, RZ, RZ, RZ, P1 ;  /* 0x000000ffff037224 */ /* 0x000fe200008e06ff */
[----:B------:R-:W-:-:S05]  /*02f0*/  LOP3.LUT R2, R2, 0x3, RZ, 0xc0, !PT ;  /* 0x0000000302027812 */ /* 0x000fca00078ec0ff */
[----:B------:R-:W-:Y:S01]  /*0300*/  IMAD.MOV R4, RZ, RZ, -R2 ;  /* 0x000000ffff047224 */ /* 0x000fe200078e0a02 */
[----:B0-----:R-:W-:-:S07]  /*0310*/  LEA.HI.X R6, R6, UR5, R3, 0x3, P2 ;  /* 0x0000000506067c11 */ /* 0x001fce00090f1c03 */
.L_x_66:
        /* <DEDUP_REMOVED lines=12> */
.L_x_65:
[----:B------:R-:W-:Y:S05]  /*03e0*/  BSYNC.RECONVERGENT B2 ;  /* 0x0000000000027941 */ /* 0x000fea0003800200 */
.L_x_64:
[----:B------:R-:W-:Y:S05]  /*03f0*/  @!P0 BRA `(.L_x_63) ;  /* 0x00000008009c8947 */ /* 0x000fea0003800000 */
[----:B------:R-:W-:Y:S01]  /*0400*/  IADD3 R2, PT, PT, -R25, UR6, RZ ;  /* 0x0000000619027c10 */ /* 0x000fe2000fffe1ff */
[----:B------:R-:W-:Y:S01]  /*0410*/  BSSY.RECONVERGENT B2, `(.L_x_67) ;  /* 0x000005d000027945 */ /* 0x000fe20003800200 */
[----:B------:R-:W-:Y:S02]  /*0420*/  PLOP3.LUT P0, PT, PT, PT, PT, 0x80, 0x8 ;  /* 0x000000000008781c */ /* 0x000fe40003f0f070 */
[----:B------:R-:W-:-:S13]  /*0430*/  ISETP.GT.AND P1, PT, R2, 0xc00, PT ;  /* 0x00000c000200780c */ /* 0x000fda0003f24270 */
[----:B------:R-:W-:Y:S05]  /*0440*/  @!P1 BRA `(.L_x_68) ;  /* 0x0000000400649947 */ /* 0x000fea0003800000 */
[----:B------:R-:W-:Y:S01]  /*0450*/  IMAD.U32 R24, RZ, RZ, UR6 ;  /* 0x00000006ff187e24 */ /* 0x000fe2000f8e00ff */
[----:B------:R-:W-:-:S03]  /*0460*/  PLOP3.LUT P0, PT, PT, PT, PT, 0x8, 0x80 ;  /* 0x000000000080781c */ /* 0x000fc60003f0e170 */
[----:B------:R-:W-:-:S10]  /*0470*/  VIADD R24, R24, 0xfffff400 ;  /* 0xfffff40018187836 */ /* 0x000fd40000000000 */
.L_x_69:
[----:B------:R-:W-:-:S04]  /*0480*/  IADD3 R2, P1, PT, R25, UR4, RZ ;  /* 0x0000000419027c10 */ /* 0x000fc8000ff3e0ff */
[----:B------:R-:W-:Y:S02]  /*0490*/  LEA.HI.X.SX32 R3, R25, RZ, 0x1, P1 ;  /* 0x000000ff19037211 */ /* 0x000fe400008f0eff */
[----:B------:R-:W-:-:S04]  /*04a0*/  LEA R14, P1, R2, UR10, 0x3 ;  /* 0x0000000a020e7c11 */ /* 0x000fc8000f8218ff */
[----:B------:R-:W-:-:S05]  /*04b0*/  LEA.HI.X R15, R2, UR7, R3, 0x3, P1 ;  /* 0x00000007020f7c11 */ /* 0x000fca00088f1c03 */
[----:B------:R-:W2:Y:S04]  /*04c0*/  LDG.E.64.CONSTANT R12, desc[UR14][R14.64] ;  /* 0x0000000e0e0c7981 */ /* 0x000ea8000c1e9b00 */
[----:B------:R-:W3:Y:S04]  /*04d0*/  LDG.E.64.CONSTANT R10, desc[UR14][R14.64+0x800] ;  /* 0x0008000e0e0a7981 */ /* 0x000ee8000c1e9b00 */
[----:B------:R-:W4:Y:S04]  /*04e0*/  LDG.E.64.CONSTANT R6, desc[UR14][R14.64+0x1000] ;  /* 0x0010000e0e067981 */ /* 0x000f28000c1e9b00 */
[----:B------:R0:W4:Y:S01]  /*04f0*/  LDG.E.64.CONSTANT R4, desc[UR14][R14.64+0x1800] ;  /* 0x0018000e0e047981 */ /* 0x000122000c1e9b00 */
[----:B------:R-:W-:-:S05]  /*0500*/  VIADD R2, R25, 0x400 ;  /* 0x0000040019027836 */ /* 0x000fca0000000000 */
[----:B------:R-:W-:-:S04]  /*0510*/  IADD3 R3, P1, PT, R2, UR4, RZ ;  /* 0x0000000402037c10 */ /* 0x000fc8000ff3e0ff */
[----:B------:R-:W-:Y:S02]  /*0520*/  LEA.HI.X.SX32 R2, R2, RZ, 0x1, P1 ;  /* 0x000000ff02027211 */ /* 0x000fe400008f0eff */
[----:B------:R-:W-:-:S04]  /*0530*/  LEA R22, P1, R3, UR10, 0x3 ;  /* 0x0000000a03167c11 */ /* 0x000fc8000f8218ff */
[----:B------:R-:W-:-:S05]  /*0540*/  LEA.HI.X R23, R3, UR7, R2, 0x3, P1 ;  /* 0x0000000703177c11 */ /* 0x000fca00088f1c02 */
[----:B------:R-:W4:Y:S04]  /*0550*/  LDG.E.64.CONSTANT R20, desc[UR14][R22.64] ;  /* 0x0000000e16147981 */ /* 0x000f28000c1e9b00 */
[----:B------:R-:W4:Y:S01]  /*0560*/  LDG.E.64.CONSTANT R18, desc[UR14][R22.64+0x800] ;  /* 0x0008000e16127981 */ /* 0x000f22000c1e9b00 */
[----:B------:R-:W-:-:S03]  /*0570*/  VIADD R26, R25, 0x800 ;  /* 0x00000800191a7836 */ /* 0x000fc60000000000 */
[----:B------:R-:W4:Y:S02]  /*0580*/  LDG.E.64.CONSTANT R2, desc[UR14][R22.64+0x1000] ;  /* 0x0010000e16027981 */ /* 0x000f24000c1e9b00 */
[C---:B------:R-:W-:Y:S02]  /*0590*/  IADD3 R27, P1, PT, R26.reuse, UR4, RZ ;  /* 0x000000041a1b7c10 */ /* 0x040fe4000ff3e0ff */
[----:B------:R1:W4:Y:S02]  /*05a0*/  LDG.E.64.CONSTANT R16, desc[UR14][R22.64+0x1800] ;  /* 0x0018000e16107981 */ /* 0x000324000c1e9b00 */
[----:B0-----:R-:W-:Y:S02]  /*05b0*/  LEA.HI.X.SX32 R14, R26, RZ, 0x1, P1 ;  /* 0x000000ff1a0e7211 */ /* 0x001fe400008f0eff */
[----:B------:R-:W-:-:S04]  /*05c0*/  LEA R26, P2, R27, UR10, 0x3 ;  /* 0x0000000a1b1a7c11 */ /* 0x000fc8000f8418ff */
[----:B------:R-:W-:-:S05]  /*05d0*/  LEA.HI.X R27, R27, UR7, R14, 0x3, P2 ;  /* 0x000000071b1b7c11 */ /* 0x000fca00090f1c0e */
[----:B------:R-:W4:Y:S01]  /*05e0*/  LDG.E.64.CONSTANT R14, desc[UR14][R26.64] ;  /* 0x0000000e1a0e7981 */ /* 0x000f22000c1e9b00 */
[----:B------:R-:W-:Y:S01]  /*05f0*/  VIADD R28, R25, 0xc00 ;  /* 0x00000c00191c7836 */ /* 0x000fe20000000000 */
[----:B--2--5:R-:W-:-:S06]  /*0600*/  DSETP.GEU.AND P1, PT, R8, R12, PT ;  /* 0x0000000c0800722a */ /* 0x024fcc0003f2e000 */
[----:B------:R-:W-:Y:S02]  /*0610*/  FSEL R8, R12, R8, !P1 ;  /* 0x000000080c087208 */ /* 0x000fe40004800000 */
[----:B------:R-:W-:Y:S02]  /*0620*/  FSEL R9, R13, R9, !P1 ;  /* 0x000000090d097208 */ /* 0x000fe40004800000 */
[----:B------:R-:W2:Y:S04]  /*0630*/  LDG.E.64.CONSTANT R12, desc[UR14][R26.64+0x800] ;  /* 0x0008000e1a0c7981 */ /* 0x000ea8000c1e9b00 */
[----:B---3--:R-:W-:-:S06]  /*0640*/  DSETP.GEU.AND P1, PT, R8, R10, PT ;  /* 0x0000000a0800722a */ /* 0x008fcc0003f2e000 */
[----:B------:R-:W-:Y:S02]  /*0650*/  FSEL R8, R10, R8, !P1 ;  /* 0x000000080a087208 */ /* 0x000fe40004800000 */
[----:B------:R-:W-:Y:S02]  /*0660*/  FSEL R9, R11, R9, !P1 ;  /* 0x000000090b097208 */ /* 0x000fe40004800000 */
[----:B------:R-:W3:Y:S04]  /*0670*/  LDG.E.64.CONSTANT R10, desc[UR14][R26.64+0x1000] ;  /* 0x0010000e1a0a7981 */ /* 0x000ee8000c1e9b00 */
[----:B----4-:R-:W-:-:S06]  /*0680*/  DSETP.GEU.AND P1, PT, R8, R6, PT ;  /* 0x000000060800722a */ /* 0x010fcc0003f2e000 */
[----:B------:R-:W-:Y:S02]  /*0690*/  FSEL R6, R6, R8, !P1 ;  /* 0x0000000806067208 */ /* 0x000fe40004800000 */
[----:B------:R-:W-:Y:S02]  /*06a0*/  FSEL R7, R7, R9, !P1 ;  /* 0x0000000907077208 */ /* 0x000fe40004800000 */
[----:B------:R-:W4:Y:S04]  /*06b0*/  LDG.E.64.CONSTANT R8, desc[UR14][R26.64+0x1800] ;  /* 0x0018000e1a087981 */ /* 0x000f28000c1e9b00 */
[----:B------:R-:W-:-:S06]  /*06c0*/  DSETP.GEU.AND P1, PT, R6, R4, PT ;  /* 0x000000040600722a */ /* 0x000fcc0003f2e000 */
[----:B-1----:R-:W-:Y:S02]  /*06d0*/  FSEL R22, R4, R6, !P1 ;  /* 0x0000000604167208 */ /* 0x002fe40004800000 */
[----:B------:R-:W-:Y:S02]  /*06e0*/  FSEL R23, R5, R7, !P1 ;  /* 0x0000000705177208 */ /* 0x000fe40004800000 */
[----:B------:R-:W-:-:S04]  /*06f0*/  IADD3 R5, P1, PT, R28, UR4, RZ ;  /* 0x000000041c057c10 */ /* 0x000fc8000ff3e0ff */
[----:B------:R-:W-:Y:S02]  /*0700*/  LEA.HI.X.SX32 R28, R28, RZ, 0x1, P1 ;  /* 0x000000ff1c1c7211 */ /* 0x000fe400008f0eff */
[----:B------:R-:W-:-:S04]  /*0710*/  LEA R4, P1, R5, UR10, 0x3 ;  /* 0x0000000a05047c11 */ /* 0x000fc8000f8218ff */
[----:B------:R-:W-:-:S05]  /*0720*/  LEA.HI.X R5, R5, UR7, R28, 0x3, P1 ;  /* 0x0000000705057c11 */ /* 0x000fca00088f1c1c */
[----:B------:R-:W4:Y:S01]  /*0730*/  LDG.E.64.CONSTANT R6, desc[UR14][R4.64] ;  /* 0x0000000e04067981 */ /* 0x000f22000c1e9b00 */
[----:B------:R-:W-:-:S03]  /*0740*/  DSETP.GEU.AND P1, PT, R22, R20, PT ;  /* 0x000000141600722a */ /* 0x000fc60003f2e000 */
[----:B------:R-:W4:Y:S03]  /*0750*/  LDG.E.64.CONSTANT R26, desc[UR14][R4.64+0x1800] ;  /* 0x0018000e041a7981 */ /* 0x000f26000c1e9b00 */
[----:B------:R-:W-:Y:S02]  /*0760*/  FSEL R22, R20, R22, !P1 ;  /* 0x0000001614167208 */ /* 0x000fe40004800000 */
[----:B------:R-:W-:Y:S02]  /*0770*/  FSEL R23, R21, R23, !P1 ;  /* 0x0000001715177208 */ /* 0x000fe40004800000 */
[----:B------:R-:W4:Y:S04]  /*0780*/  LDG.E.64.CONSTANT R20, desc[UR14][R4.64+0x800] ;  /* 0x0008000e04147981 */ /* 0x000f28000c1e9b00 */
[----:B------:R-:W-:-:S06]  /*0790*/  DSETP.GEU.AND P1, PT, R22, R18, PT ;  /* 0x000000121600722a */ /* 0x000fcc0003f2e000 */
[----:B------:R-:W-:Y:S02]  /*07a0*/  FSEL R18, R18, R22, !P1 ;  /* 0x0000001612127208 */ /* 0x000fe40004800000 */
[----:B------:R-:W-:Y:S02]  /*07b0*/  FSEL R19, R19, R23, !P1 ;  /* 0x0000001713137208 */ /* 0x000fe40004800000 */
[----:B------:R-:W4:Y:S04]  /*07c0*/  LDG.E.64.CONSTANT R22, desc[UR14][R4.64+0x1000] ;  /* 0x0010000e04167981 */ /* 0x000f28000c1e9b00 */
        /* <DEDUP_REMOVED lines=9> */
[----:B------:R-:W-:-:S05]  /*0860*/  VIADD R25, R25, 0x1000 ;  /* 0x0000100019197836 */ /* 0x000fca0000000000 */
[----:B------:R-:W-:Y:S01]  /*0870*/  ISETP.GE.AND P2, PT, R25, R24, PT ;  /* 0x000000181900720c */ /* 0x000fe20003f46270 */
        /* <DEDUP_REMOVED lines=22> */
.L_x_68:
[----:B------:R-:W-:Y:S05]  /*09e0*/  BSYNC.RECONVERGENT B2 ;  /* 0x0000000000027941 */ /* 0x000fea0003800200 */
.L_x_67:
[----:B------:R-:W-:Y:S01]  /*09f0*/  IADD3 R2, PT, PT, -R25, UR6, RZ ;  /* 0x0000000619027c10 */ /* 0x000fe2000fffe1ff */
[----:B------:R-:W-:Y:S03]  /*0a00*/  BSSY.RECONVERGENT B2, `(.L_x_70) ;  /* 0x000002f000027945 */ /* 0x000fe60003800200 */
[----:B------:R-:W-:-:S13]  /*0a10*/  ISETP.GT.AND P1, PT, R2, 0x400, PT ;  /* 0x000004000200780c */ /* 0x000fda0003f24270 */
[----:B------:R-:W-:Y:S05]  /*0a20*/  @!P1 BRA `(.L_x_71) ;  /* 0x0000000000b09947 */ /* 0x000fea0003800000 */
[----:B------:R-:W0:Y:S01]  /*0a30*/  LDCU UR5, c[0x0][0x384] ;  /* 0x00007080ff0577ac */ /* 0x000e220008000800 */
[----:B------:R-:W-:-:S04]  /*0a40*/  IADD3 R3, P0, PT, R25, UR4, RZ ;  /* 0x0000000419037c10 */ /* 0x000fc8000ff1e0ff */
[----:B------:R-:W-:Y:S02]  /*0a50*/  LEA.HI.X.SX32 R2, R25, RZ, 0x1, P0 ;  /* 0x000000ff19027211 */ /* 0x000fe400000f0eff */
[----:B------:R-:W-:-:S04]  /*0a60*/  LEA R20, P0, R3, UR10, 0x3 ;  /* 0x0000000a03147c11 */ /* 0x000fc8000f8018ff */
[----:B0-----:R-:W-:-:S05]  /*0a70*/  LEA.HI.X R21, R3, UR5, R2, 0x3, P0 ;  /* 0x0000000503157c11 */ /* 0x001fca00080f1c02 */
[----:B------:R-:W2:Y:S04]  /*0a80*/  LDG.E.64.CONSTANT R18, desc[UR14][R20.64] ;  /* 0x0000000e14127981 */ /* 0x000ea8000c1e9b00 */
[----:B------:R-:W3:Y:S04]  /*0a90*/  LDG.E.64.CONSTANT R16, desc[UR14][R20.64+0x800] ;  /* 0x0008000e14107981 */ /* 0x000ee8000c1e9b00 */
[----:B------:R-:W4:Y:S01]  /*0aa0*/  LDG.E.64.CONSTANT R2, desc[UR14][R20.64+0x1000] ;  /* 0x0010000e14027981 */ /* 0x000f22000c1e9b00 */
[----:B------:R-:W-:-:S03]  /*0ab0*/  VIADD R4, R25, 0x400 ;  /* 0x0000040019047836 */ /* 0x000fc60000000000 */
[----:B------:R-:W4:Y:S02]  /*0ac0*/  LDG.E.64.CONSTANT R12, desc[UR14][R20.64+0x1800] ;  /* 0x0018000e140c7981 */ /* 0x000f24000c1e9b00 */
[----:B------:R-:W-:-:S04]  /*0ad0*/  IADD3 R5, P0, PT, R4, UR4, RZ ;  /* 0x0000000404057c10 */ /* 0x000fc8000ff1e0ff */
[----:B------:R-:W-:Y:S02]  /*0ae0*/  LEA.HI.X.SX32 R4, R4, RZ, 0x1, P0 ;  /* 0x000000ff04047211 */ /* 0x000fe400000f0eff */
[----:B------:R-:W-:-:S04]  /*0af0*/  LEA R22, P0, R5, UR10, 0x3 ;  /* 0x0000000a05167c11 */ /* 0x000fc8000f8018ff */
[----:B------:R-:W-:-:S05]  /*0b00*/  LEA.HI.X R23, R5, UR5, R4, 0x3, P0 ;  /* 0x0000000505177c11 */ /* 0x000fca00080f1c04 */
        /* <DEDUP_REMOVED lines=30> */
.L_x_71:
[----:B------:R-:W-:Y:S05]  /*0cf0*/  BSYNC.RECONVERGENT B2 ;  /* 0x0000000000027941 */ /* 0x000fea0003800200 */
.L_x_70:
[----:B------:R-:W-:-:S13]  /*0d00*/  ISETP.LT.OR P0, PT, R25, UR6, P0 ;  /* 0x0000000619007c0c */ /* 0x000fda0008701670 */
        /* <DEDUP_REMOVED lines=22> */
.L_x_63:
[----:B------:R-:W-:Y:S05]  /*0e70*/  BSYNC.RECONVERGENT B1 ;  /* 0x0000000000017941 */ /* 0x000fea0003800200 */
.L_x_62:
[----:B------:R-:W-:-:S09]  /*0e80*/  UISETP.GE.AND UP0, UPT, UR6, 0x100, UPT ;  /* 0x000001000600788c */ /* 0x000fd2000bf06270 */
[----:B------:R-:W-:Y:S05]  /*0e90*/  BRA.U !UP0, `(.L_x_72) ;  /* 0x00000005082c7547 */ /* 0x000fea000b800000 */
        /* <DEDUP_REMOVED lines=50> */
[----:B-1----:R-:W1:Y:S04]  /*11c0*/  LDS.128 R4, [UR4+0x20] ;  /* 0x00002004ff047984 */ /* 0x002e680008000c00 */
[----:B------:R-:W2:Y:S01]  /*11d0*/  LDS.128 R8, [UR4+0x30] ;  /* 0x00003004ff087984 */ /* 0x000ea20008000c00 */
        /* <DEDUP_REMOVED lines=8> */
[----:B------:R-:W-:Y:S02]  /*1260*/  FSEL R5, R5, R3, !P1 ;  /* 0x0000000305057208 */ /* 0x000fe40004800000 */
[----:B------:R-:W0:Y:S04]  /*1270*/  LDS.64 R2, [UR4+0x40] ;  /* 0x00004004ff027984 */ /* 0x000e280008000a00 */
[----:B------:R-:W-:-:S06]  /*1280*/  DSETP.GEU.AND P1, PT, R4, R6, PT ;  /* 0x000000060400722a */ /* 0x000fcc0003f2e000 */
[----:B------:R-:W-:Y:S02]  /*1290*/  FSEL R4, R6, R4, !P1 ;  /* 0x0000000406047208 */ /* 0x000fe40004800000 */
[----:B------:R-:W-:-:S06]  /*12a0*/  FSEL R5, R7, R5, !P1 ;  /* 0x0000000507057208 */ /* 0x000fcc0004800000 */
[----:B--2---:R-:W-:-:S06]  /*12b0*/  DSETP.GEU.AND P1, PT, R4, R8, PT ;  /* 0x000000080400722a */ /* 0x004fcc0003f2e000 */
[----:B------:R-:W-:Y:S02]  /*12c0*/  FSEL R4, R8, R4, !P1 ;  /* 0x0000000408047208 */ /* 0x000fe40004800000 */
[----:B------:R-:W-:-:S06]  /*12d0*/  FSEL R5, R9, R5, !P1 ;  /* 0x0000000509057208 */ /* 0x000fcc0004800000 */
[----:B------:R-:W-:-:S06]  /*12e0*/  DSETP.GEU.AND P1, PT, R4, R10, PT ;  /* 0x0000000a0400722a */ /* 0x000fcc0003f2e000 */
[----:B------:R-:W-:Y:S02]  /*12f0*/  FSEL R4, R10, R4, !P1 ;  /* 0x000000040a047208 */ /* 0x000fe40004800000 */
[----:B------:R-:W-:-:S06]  /*1300*/  FSEL R5, R11, R5, !P1 ;  /* 0x000000050b057208 */ /* 0x000fcc0004800000 */
[----:B0-----:R-:W-:-:S06]  /*1310*/  DSETP.GEU.AND P1, PT, R4, R2, PT ;  /* 0x000000020400722a */ /* 0x001fcc0003f2e000 */
[----:B------:R-:W-:Y:S02]  /*1320*/  FSEL R2, R2, R4, !P1 ;  /* 0x0000000402027208 */ /* 0x000fe40004800000 */
[----:B------:R-:W-:Y:S01]  /*1330*/  FSEL R3, R3, R5, !P1 ;  /* 0x0000000503037208 */ /* 0x000fe20004800000 */
[----:B------:R-:W-:Y:S06]  /*1340*/  BRA `(.L_x_73) ;  /* 0x0000004c00d87947 */ /* 0x000fec0003800000 */
.L_x_72:
[----:B------:R-:W-:Y:S01]  /*1350*/  LOP3.LUT R2, R0, 0x3e0, RZ, 0xc0, !PT ;  /* 0x000003e000027812 */ /* 0x000fe200078ec0ff */
[----:B------:R-:W0:Y:S04]  /*1360*/  S2R R10, SR_LANEID ;  /* 0x00000000000a7919 */ /* 0x000e280000000000 */
[----:B------:R-:W-:Y:S01]  /*1370*/  VIADD R3, R2, 0x20 ;  /* 0x0000002002037836 */ /* 0x000fe20000000000 */
[----:B------:R-:W-:-:S04]  /*1380*/  LOP3.LUT R2, RZ, R2, RZ, 0x33, !PT ;  /* 0x00000002ff027212 */ /* 0x000fc800078e33ff */
[----:B------:R-:W-:Y:S01]  /*1390*/  ISETP.GT.AND P0, PT, R3, UR6, PT ;  /* 0x0000000603007c0c */ /* 0x000fe2000bf04270 */
[----:B------:R-:W-:-:S05]  /*13a0*/  VIADD R2, R2, UR6 ;  /* 0x0000000602027c36 */ /* 0x000fca0008000000 */
[----:B------:R-:W-:-:S05]  /*13b0*/  SEL R3, R2, 0x1f, P0 ;  /* 0x0000001f02037807 */ /* 0x000fca0000000000 */
[----:B-----5:R-:W-:Y:S04]  /*13c0*/  SHFL.DOWN PT, R4, R8, 0x1, R3 ;  /* 0x0820000008047989 */ /* 0x020fe800000e0003 */
[----:B------:R-:W1:Y:S01]  /*13d0*/  SHFL.DOWN PT, R5, R9, 0x1, R3 ;  /* 0x0820000009057989 */ /* 0x000e6200000e0003 */
[----:B0-----:R-:W-:Y:S01]  /*13e0*/  ISETP.GE.AND P0, PT, R10, R3, PT ;  /* 0x000000030a00720c */ /* 0x001fe20003f06270 */
[----:B-1----:R-:W-:-:S06]  /*13f0*/  DSETP.GEU.AND P1, PT, R8, R4, PT ;  /* 0x000000040800722a */ /* 0x002fcc0003f2e000 */
[-C--:B------:R-:W-:Y:S01]  /*1400*/  FSEL R7, R4, R8.reuse, !P1 ;  /* 0x0000000804077208 */ /* 0x080fe20004800000 */
[----:B------:R-:W-:Y:S01]  /*1410*/  VIADD R4, R10, 0x2 ;  /* 0x000000020a047836 */ /* 0x000fe20000000000 */
[-C--:B------:R-:W-:Y:S02]  /*1420*/  FSEL R5, R5, R9.reuse, !P1 ;  /* 0x0000000905057208 */ /* 0x080fe40004800000 */
[----:B------:R-:W-:Y:S02]  /*1430*/  FSEL R2, R7, R8, !P0 ;  /* 0x0000000807027208 */ /* 0x000fe40004000000 */
[----:B------:R-:W-:Y:S02]  /*1440*/  FSEL R5, R5, R9, !P0 ;  /* 0x0000000905057208 */ /* 0x000fe40004000000 */
[----:B------:R-:W-:Y:S01]  /*1450*/  ISETP.GT.AND P0, PT, R4, R3, PT ;  /* 0x000000030400720c */ /* 0x000fe20003f04270 */
[----:B------:R-:W-:Y:S01]  /*1460*/  SHFL.DOWN PT, R6, R2, 0x2, R3 ;  /* 0x0840000002067989 */ /* 0x000fe200000e0003 */
[----:B------:R-:W-:-:S03]  /*1470*/  IMAD.MOV.U32 R4, RZ, RZ, R2 ;  /* 0x000000ffff047224 */ /* 0x000fc600078e0002 */
[----:B------:R-:W0:Y:S03]  /*1480*/  SHFL.DOWN PT, R7, R5, 0x2, R3 ;  /* 0x0840000005077989 */ /* 0x000e2600000e0003 */
[----:B0-----:R-:W-:Y:S01]  /*1490*/  DSETP.GEU.AND P1, PT, R4, R6, PT ;  /* 0x000000060400722a */ /* 0x001fe20003f2e000 */
[----:B------:R-:W-:-:S05]  /*14a0*/  VIADD R4, R10, 0x4 ;  /* 0x000000040a047836 */ /* 0x000fca0000000000 */
[----:B------:R-:W-:Y:S02]  /*14b0*/  @!P0 FSEL R2, R6, R2, !P1 ;  /* 0x0000000206028208 */ /* 0x000fe40004800000 */
[----:B------:R-:W-:Y:S02]  /*14c0*/  @!P0 FSEL R5, R7, R5, !P1 ;  /* 0x0000000507058208 */ /* 0x000fe40004800000 */
        /* <DEDUP_REMOVED lines=10> */
[----:B------:R-:W-:Y:S01]  /*1570*/  IMAD.MOV.U32 R4, RZ, RZ, R2 ;  /* 0x000000ffff047224 */ /* 0x000fe200078e0002 */
[C---:B------:R-:W-:Y:S02]  /*1580*/  ISETP.NE.AND P0, PT, R10.reuse, RZ, PT ;  /* 0x000000ff0a00720c */ /* 0x040fe40003f05270 */
[----:B------:R-:W0:Y:S11]  /*1590*/  SHFL.DOWN PT, R7, R5, 0x8, R3 ;  /* 0x0900000005077989 */ /* 0x000e3600000e0003 */
[----:B------:R-:W1:Y:S01]  /*15a0*/  @!P0 S2R R9, SR_CgaCtaId ;  /* 0x0000000000098919 */ /* 0x000e620000008800 */
[----:B------:R-:W-:Y:S01]  /*15b0*/  @!P0 MOV R8, 0x400 ;  /* 0x0000040000088802 */ /* 0x000fe20000000f00 */
[----:B0-----:R-:W-:Y:S01]  /*15c0*/  DSETP.GEU.AND P2, PT, R4, R6, PT ;  /* 0x000000060400722a */ /* 0x001fe20003f4e000 */
[----:B------:R-:W-:-:S05]  /*15d0*/  VIADD R4, R10, 0x10 ;  /* 0x000000100a047836 */ /* 0x000fca0000000000 */
[----:B------:R-:W-:Y:S02]  /*15e0*/  @!P1 FSEL R2, R6, R2, !P2 ;  /* 0x0000000206029208 */ /* 0x000fe40005000000 */
[----:B------:R-:W-:Y:S02]  /*15f0*/  @!P1 FSEL R5, R7, R5, !P2 ;  /* 0x0000000507059208 */ /* 0x000fe40005000000 */
[----:B------:R-:W-:Y:S01]  /*1600*/  ISETP.GT.AND P1, PT, R4, R3, PT ;  /* 0x000000030400720c */ /* 0x000fe20003f24270 */
[----:B------:R-:W-:Y:S01]  /*1610*/  SHFL.DOWN PT, R6, R2, 0x10, R3 ;  /* 0x0a00000002067989 */ /* 0x000fe200000e0003 */
[----:B------:R-:W-:-:S03]  /*1620*/  @!P0 SHF.R.U32.HI R4, RZ, 0x2, R0 ;  /* 0x00000002ff048819 */ /* 0x000fc60000011600 */
[----:B------:R0:W2:Y:S01]  /*1630*/  SHFL.DOWN PT, R7, R5, 0x10, R3 ;  /* 0x0a00000005077989 */ /* 0x0000a200000e0003 */
[----:B------:R-:W-:Y:S02]  /*1640*/  @!P0 LOP3.LUT R4, R4, 0xf8, RZ, 0xc0, !PT ;  /* 0x000000f804048812 */ /* 0x000fe400078ec0ff */
[----:B-1----:R-:W-:-:S05]  /*1650*/  @!P0 LEA R9, R9, R8, 0x18 ;  /* 0x0000000809098211 */ /* 0x002fca00078ec0ff */
[----:B------:R-:W-:Y:S02]  /*1660*/  @!P0 IMAD.IADD R9, R4, 0x1, R9 ;  /* 0x0000000104098824 */ /* 0x000fe400078e0209 */
[----:B0-----:R-:W-:-:S06]  /*1670*/  IMAD.MOV.U32 R3, RZ, RZ, R5 ;  /* 0x000000ffff037224 */ /* 0x001fcc00078e0005 */
[----:B--2---:R-:W-:-:S06]  /*1680*/  DSETP.GEU.AND P2, PT, R2, R6, PT ;  /* 0x000000060200722a */ /* 0x004fcc0003f4e000 */
[----:B------:R-:W-:Y:S02]  /*1690*/  @!P1 FSEL R5, R7, R5, !P2 ;  /* 0x0000000507059208 */ /* 0x000fe40005000000 */
[----:B------:R-:W-:-:S03]  /*16a0*/  @!P1 FSEL R2, R6, R2, !P2 ;  /* 0x0000000206029208 */ /* 0x000fc60005000000 */
[----:B------:R-:W-:-:S05]  /*16b0*/  IMAD.MOV.U32 R3, RZ, RZ, R5 ;  /* 0x000000ffff037224 */ /* 0x000fca00078e0005 */
[----:B------:R1:W-:Y:S01]  /*16c0*/  @!P0 STS.64 [R9+0x8], R2 ;  /* 0x0000080209008388 */ /* 0x0003e20000000a00 */
[----:B------:R-:W-:Y:S01]  /*16d0*/  BAR.SYNC.DEFER_BLOCKING 0x0 ;  /* 0x0000000000007b1d */ /* 0x000fe20000010000 */
[----:B------:R-:W-:-:S13]  /*16e0*/  ISETP.NE.AND P0, PT, R0, RZ, PT ;  /* 0x000000ff0000720c */ /* 0x000fda0003f05270 */
[----:B-1----:R-:W-:Y:S05]  /*16f0*/  @P0 BRA `(.L_x_73) ;  /* 0x0000004800ec0947 */ /* 0x002fea0003800000 */
[----:B------:R-:W0:Y:S01]  /*1700*/  S2UR UR5, SR_CgaCtaId ;  /* 0x00000000000579c3 */ /* 0x000e220000008800 */
[----:B------:R-:W-:Y:S01]  /*1710*/  UMOV UR4, 0x400 ;  /* 0x0000040000047882 */ /* 0x000fe20000000000 */
[----:B------:R-:W-:Y:S02]  /*1720*/  UISETP.GT.AND UP0, UPT, UR6, 0x20, UPT ;  /* 0x000000200600788c */ /* 0x000fe4000bf04270 */
[----:B------:R-:W-:-:S04]  /*1730*/  UISETP.GT.AND UP1, UPT, UR6, 0x40, UPT ;  /* 0x000000400600788c */ /* 0x000fc8000bf24270 */
[----:B------:R-:W-:Y:S01]  /*1740*/  PLOP3.LUT P3, PT, PT, PT, UP0, 0x80, 0x8 ;  /* 0x000000000008781c */ /* 0x000fe20003f6f008 */
[----:B------:R-:W-:Y:S01]  /*1750*/  UISETP.GT.AND UP0, UPT, UR6, 0x60, UPT ;  /* 0x000000600600788c */ /* 0x000fe2000bf04270 */
[----:B------:R-:W-:Y:S01]  /*1760*/  PLOP3.LUT P2, PT, PT, PT, UP1, 0x80, 0x8 ;  /* 0x000000000008781c */ /* 0x000fe20003f4f018 */
[----:B0-----:R-:W-:-:S09]  /*1770*/  ULEA UR4, UR5, UR4, 0x18 ;  /* 0x0000000405047291 */ /* 0x001fd2000f8ec0ff */
[----:B------:R-:W0:Y:S04]  /*1780*/  LDS.128 R12, [UR4+0x10] ;  /* 0x00001004ff0c7984 */ /* 0x000e280008000c00 */
[----:B------:R-:W1:Y:S01]  /*1790*/  LDS.128 R4, [UR4+0x20] ;  /* 0x00002004ff047984 */ /* 0x000e620008000c00 */
[----:B0-----:R-:W-:-:S06]  /*17a0*/  DSETP.GEU.AND P1, PT, R2, R12, PT ;  /* 0x0000000c0200722a */ /* 0x001fcc0003f2e000 */
[-C--:B------:R-:W-:Y:S02]  /*17b0*/  FSEL R9, R12, R2.reuse, !P1 ;  /* 0x000000020c097208 */ /* 0x080fe40004800000 */
[-C--:B------:R-:W-:Y:S02]  /*17c0*/  FSEL R11, R13, R3.reuse, !P1 ;  /* 0x000000030d0b7208 */ /* 0x080fe40004800000 */
[----:B------:R-:W-:Y:S02]  /*17d0*/  FSEL R13, R9, R2, P3 ;  /* 0x00000002090d7208 */ /* 0x000fe40001800000 */
[----:B------:R-:W-:Y:S02]  /*17e0*/  FSEL R0, R11, R3, P3 ;  /* 0x000000030b007208 */ /* 0x000fe40001800000 */
[----:B------:R-:W-:Y:S01]  /*17f0*/  PLOP3.LUT P1, PT, PT, PT, UP0, 0x80, 0x8 ;  /* 0x000000000008781c */ /* 0x000fe20003f2f008 */
[----:B------:R-:W-:Y:S01]  /*1800*/  IMAD.MOV.U32 R2, RZ, RZ, R13 ;  /* 0x000000ffff027224 */ /* 0x000fe200078e000d */
[----:B------:R-:W0:Y:S01]  /*1810*/  LDS.128 R8, [UR4+0x30] ;  /* 0x00003004ff087984 */ /* 0x000e220008000c00 */
[----:B------:R-:W-:Y:S01]  /*1820*/  IMAD.MOV.U32 R3, RZ, RZ, R0 ;  /* 0x000000ffff037224 */ /* 0x000fe200078e0000 */
[----:B------:R-:W-:-:S05]  /*1830*/  UISETP.GT.AND UP0, UPT, UR6, 0x80, UPT ;  /* 0x000000800600788c */ /* 0x000fca000bf04270 */
[----:B------:R-:W-:-:S06]  /*1840*/  DSETP.GEU.AND P3, PT, R2, R14, PT ;  /* 0x0000000e0200722a */ /* 0x000fcc0003f6e000 */
[----:B------:R-:W-:Y:S02]  /*1850*/  @P2 FSEL R13, R14, R13, !P3 ;  /* 0x0000000d0e0d2208 */ /* 0x000fe40005800000 */
[----:B------:R-:W-:Y:S02]  /*1860*/  @P2 FSEL R0, R15, R0, !P3 ;  /* 0x000000000f002208 */ /* 0x000fe40005800000 */
[----:B------:R-:W-:Y:S01]  /*1870*/  PLOP3.LUT P2, PT, PT, PT, UP0, 0x80, 0x8 ;  /* 0x000000000008781c */ /* 0x000fe20003f4f008 */
[----:B------:R-:W-:Y:S01]  /*1880*/  IMAD.MOV.U32 R2, RZ, RZ, R13 ;  /* 0x000000ffff027224 */ /* 0x000fe200078e000d */
[----:B------:R-:W-:Y:S01]  /*1890*/  UISETP.GT.AND UP0, UPT, UR6, 0xa0, UPT ;  /* 0x000000a00600788c */ /* 0x000fe2000bf04270 */
[----:B------:R-:W-:-:S06]  /*18a0*/  IMAD.MOV.U32 R3, RZ, RZ, R0 ;  /* 0x000000ffff037224 */ /* 0x000fcc00078e0000 */
[----:B-1----:R-:W-:Y:S01]  /*18b0*/  DSETP.GEU.AND P3, PT, R2, R4, PT ;  /* 0x000000040200722a */ /* 0x002fe20003f6e000 */
[----:B------:R-:W1:Y:S05]  /*18c0*/  LDS.64 R2, [UR4+0x40] ;  /* 0x00004004ff027984 */ /* 0x000e6a0008000a00 */
[----:B------:R-:W-:Y:S02]  /*18d0*/  @P1 FSEL R13, R4, R13, !P3 ;  /* 0x0000000d040d1208 */ /* 0x000fe40005800000 */
[----:B------:R-:W-:Y:S02]  /*18e0*/  @P1 FSEL R0, R5, R0, !P3 ;  /* 0x0000000005001208 */ /* 0x000fe40005800000 */
[----:B------:R-:W-:Y:S01]  /*18f0*/  PLOP3.LUT P1, PT, PT, PT, UP0, 0x80, 0x8 ;  /* 0x000000000008781c */ /* 0x000fe20003f2f008 */
[----:B------:R-:W-:Y:S01]  /*1900*/  IMAD.MOV.U32 R4, RZ, RZ, R13 ;  /* 0x000000ffff047224 */ /* 0x000fe200078e000d */
[----:B------:R-:W-:Y:S01]  /*1910*/  UISETP.GT.AND UP0, UPT, UR6, 0xc0, UPT ;  /* 0x000000c00600788c */ /* 0x000fe2000bf04270 */
[----:B------:R-:W-:-:S06]  /*1920*/  IMAD.MOV.U32 R5, RZ, RZ, R0 ;  /* 0x000000ffff057224 */ /* 0x000fcc00078e0000 */
[----:B------:R-:W-:-:S06]  /*1930*/  DSETP.GEU.AND P3, PT, R4, R6, PT ;  /* 0x000000060400722a */ /* 0x000fcc0003f6e000 */
[----:B------:R-:W-:Y:S02]  /*1940*/  @P2 FSEL R13, R6, R13, !P3 ;  /* 0x0000000d060d2208 */ /* 0x000fe40005800000 */
[----:B------:R-:W-:Y:S02]  /*1950*/  @P2 FSEL R0, R7, R0, !P3 ;  /* 0x0000000007002208 */ /* 0x000fe40005800000 */
[----:B------:R-:W-:Y:S01]  /*1960*/  PLOP3.LUT P2, PT, PT, PT, UP0, 0x80, 0x8 ;  /* 0x000000000008781c */ /* 0x000fe20003f4f008 */
[----:B------:R-:W-:Y:S01]  /*1970*/  IMAD.MOV.U32 R4, RZ, RZ, R13 ;  /* 0x000000ffff047224 */ /* 0x000fe200078e000d */
[----:B------:R-:W-:Y:S01]  /*1980*/  UISETP.GT.AND UP0, UPT, UR6, 0xe0, UPT ;  /* 0x000000e00600788c */ /* 0x000fe2000bf04270 */
[----:B------:R-:W-:-:S06]  /*1990*/  IMAD.MOV.U32 R5, RZ, RZ, R0 ;  /* 0x000000ffff057224 */ /* 0x000fcc00078e0000 */
[----:B0-----:R-:W-:-:S06]  /*19a0*/  DSETP.GEU.AND P3, PT, R4, R8, PT ;  /* 0x000000080400722a */ /* 0x001fcc0003f6e000 */
[----:B------:R-:W-:Y:S02]  /*19b0*/  @P1 FSEL R13, R8, R13, !P3 ;  /* 0x0000000d080d1208 */ /* 0x000fe40005800000 */
[----:B------:R-:W-:Y:S02]  /*19c0*/  @P1 FSEL R0, R9, R0, !P3 ;  /* 0x0000000009001208 */ /* 0x000fe40005800000 */
[----:B------:R-:W-:Y:S01]  /*19d0*/  PLOP3.LUT P1, PT, PT, PT, UP0, 0x80, 0x8 ;  /* 0x000000000008781c */ /* 0x000fe20003f2f008 */
[----:B------:R-:W-:Y:S02]  /*19e0*/  IMAD.MOV.U32 R4, RZ, RZ, R13 ;  /* 0x000000ffff047224 */ /* 0x000fe400078e000d */
[----:B------:R-:W-:-:S06]  /*19f0*/  IMAD.MOV.U32 R5, RZ, RZ, R0 ;  /* 0x000000ffff057224 */ /* 0x000fcc00078e0000 */
[----:B------:R-:W-:-:S06]  /*1a00*/  DSETP.GEU.AND P3, PT, R4, R10, PT ;  /* 0x0000000a0400722a */ /* 0x000fcc0003f6e000 */
[----:B------:R-:W-:Y:S02]  /*1a10*/  @P2 FSEL R13, R10, R13, !P3 ;  /* 0x0000000d0a0d2208 */ /* 0x000fe40005800000 */
[----:B------:R-:W-:-:S03]  /*1a20*/  @P2 FSEL R0, R11, R0, !P3 ;  /* 0x000000000b002208 */ /* 0x000fc60005800000 */
[----:B------:R-:W-:Y:S02]  /*1a30*/  IMAD.MOV.U32 R4, RZ, RZ, R13 ;  /* 0x000000ffff047224 */ /* 0x000fe400078e000d */
[----:B------:R-:W-:-:S06]  /*1a40*/  IMAD.MOV.U32 R5, RZ, RZ, R0 ;  /* 0x000000ffff057224 */ /* 0x000fcc00078e0000 */
[----:B-1----:R-:W-:-:S06]  /*1a50*/  DSETP.GEU.AND P2, PT, R4, R2, PT ;  /* 0x000000020400722a */ /* 0x002fcc0003f4e000 */
[----:B------:R-:W-:Y:S02]  /*1a60*/  @P1 FSEL R13, R2, R13, !P2 ;  /* 0x0000000d020d1208 */ /* 0x000fe40005000000 */
[----:B------:R-:W-:-:S03]  /*1a70*/  @P1 FSEL R0, R3, R0, !P2 ;  /* 0x0000000003001208 */ /* 0x000fc60005000000 */
[----:B------:R-:W-:Y:S02]  /*1a80*/  IMAD.MOV.U32 R2, RZ, RZ, R13 ;  /* 0x000000ffff027224 */ /* 0x000fe400078e000d */
[----:B------:R-:W-:Y:S01]  /*1a90*/  IMAD.MOV.U32 R3, RZ, RZ, R0 ;  /* 0x000000ffff037224 */ /* 0x000fe200078e0000 */
[----:B------:R-:W-:Y:S06]  /*1aa0*/  BRA `(.L_x_73) ;  /* 0x0000004800007947 */ /* 0x000fec0003800000 */
.L_x_59:
[----:B------:R-:W0:Y:S01]  /*1ab0*/  S2R R0, SR_TID.X ;  /* 0x0000000000007919 */ /* 0x000e220000002100 */
[----:B------:R-:W1:Y:S01]  /*1ac0*/  LDC.64 R2, c[0x0][0x380] ;  /* 0x0000e000ff027b82 */ /* 0x000e620000000a00 */
[----:B0-----:R-:W-:-:S04]  /*1ad0*/  IMAD.SHL.U32 R4, R0, 0x4, RZ ;  /* 0x0000000400047824 */ /* 0x001fc800078e00ff */
[----:B------:R-:W-:-:S04]  /*1ae0*/  VIADD R5, R4, UR4 ;  /* 0x0000000404057c36 */ /* 0x000fc80008000000 */
[----:B-1----:R-:W-:-:S05]  /*1af0*/  IMAD.WIDE.U32 R2, R5, 0x8, R2 ;  /* 0x0000000805027825 */ /* 0x002fca00078e0002 */
[----:B------:R-:W2:Y:S04]  /*1b00*/  LDG.E.128.CONSTANT R16, desc[UR14][R2.64] ;  /* 0x0000000e02107981 */ /* 0x000ea8000c1e9d00 */
[----:B------:R-:W3:Y:S04]  /*1b10*/  LDG.E.128.CONSTANT R8, desc[UR14][R2.64+0x10] ;  /* 0x0000100e02087981 */ /* 0x000ee8000c1e9d00 */
[----:B------:R-:W4:Y:S04]  /*1b20*/  LDG.E.128.CONSTANT R4, desc[UR14][R2.64+0x2000] ;  /* 0x0020000e02047981 */ /* 0x000f28000c1e9d00 */
[----:B------:R0:W5:Y:S01]  /*1b30*/  LDG.E.128.CONSTANT R12, desc[UR14][R2.64+0x2010] ;  /* 0x0020100e020c7981 */ /* 0x000162000c1e9d00 */
[----:B------:R-:W-:-:S04]  /*1b40*/  UISETP.GE.U32.AND UP0, UPT, UR7, UR5, UPT ;  /* 0x000000050700728c */ /* 0x000fc8000bf06070 */
[----:B------:R-:W-:Y:S01]  /*1b50*/  UISETP.GE.U32.AND.EX UP0, UPT, UR8, UR6, UPT, UP0 ;  /* 0x000000060800728c */ /* 0x000fe2000bf06100 */
        /* <DEDUP_REMOVED lines=21> */
[----:B------:R-:W-:Y:S06]  /*1cb0*/  BRA.U !UP0, `(.L_x_74) ;  /* 0x0000000d08e87547 */ /* 0x000fec000b800000 */
[----:B------:R-:W-:Y:S02]  /*1cc0*/  UIADD3 UR7, UP0, UPT, UR5, UR4, URZ ;  /* 0x0000000405077290 */ /* 0x000fe4000ff1e0ff */
[----:B------:R-:W-:Y:S01]  /*1cd0*/  UIADD3 UR11, UP1, UPT, UR12, -0x800, URZ ;  /* 0xfffff8000c0b7890 */ /* 0x000fe2000ff3e0ff */
[----:B------:R-:W0:Y:S03]  /*1ce0*/  LDCU UR9, c[0x0][0x384] ;  /* 0x00007080ff0977ac */ /* 0x000e260008000800 */
[----:B------:R-:W-:Y:S01]  /*1cf0*/  IADD3 R0, P0, PT, R0, UR7, RZ ;  /* 0x0000000700007c10 */ /* 0x000fe2000ff1e0ff */
[----:B------:R-:W-:Y:S02]  /*1d00*/  UIADD3.X UR8, UPT, UPT, URZ, UR6, URZ, UP0, !UPT ;  /* 0x00000006ff087290 */ /* 0x000fe400087fe4ff */
[----:B------:R-:W-:Y:S02]  /*1d10*/  UIADD3.X UR16, UPT, UPT, UR13, -0x1, URZ, UP1, !UPT ;  /* 0xffffffff0d107890 */ /* 0x000fe40008ffe4ff */
[----:B------:R-:W-:-:S02]  /*1d20*/  UISETP.GT.U32.AND UP0, UPT, UR7, UR11, UPT ;  /* 0x0000000b0700728c */ /* 0x000fc4000bf04070 */
[----:B------:R-:W-:Y:S01]  /*1d30*/  IMAD.X R3, RZ, RZ, UR8, P0 ;  /* 0x00000008ff037e24 */ /* 0x000fe200080e06ff */
[C---:B------:R-:W-:Y:S01]  /*1d40*/  LEA R2, P0, R0.reuse, UR10, 0x3 ;  /* 0x0000000a00027c11 */ /* 0x040fe2000f8018ff */
[----:B------:R-:W-:Y:S02]  /*1d50*/  UISETP.GT.U32.AND.EX UP0, UPT, UR8, UR16, UPT, UP0 ;  /* 0x000000100800728c */ /* 0x000fe4000bf04100 */
[----:B------:R-:W-:Y:S01]  /*1d60*/  IMAD.U32 R24, RZ, RZ, UR8 ;  /* 0x00000008ff187e24 */ /* 0x000fe2000f8e00ff */
[----:B------:R-:W-:Y:S01]  /*1d70*/  UMOV UR6, UR7 ;  /* 0x0000000700067c82 */ /* 0x000fe20008000000 */
[----:B------:R-:W-:Y:S01]  /*1d80*/  UMOV UR4, URZ ;  /* 0x000000ff00047c82 */ /* 0x000fe20008000000 */
[----:B0-----:R-:W-:Y:S01]  /*1d90*/  LEA.HI.X R3, R0, UR9, R3, 0x3, P0 ;  /* 0x0000000900037c11 */ /* 0x001fe200080f1c03 */
[----:B------:R-:W-:Y:S01]  /*1da0*/  IMAD.U32 R0, RZ, RZ, UR7 ;  /* 0x00000007ff007e24 */ /* 0x000fe2000f8e00ff */
[----:B------:R-:W-:Y:S02]  /*1db0*/  UMOV UR7, UR8 ;  /* 0x0000000800077c82 */ /* 0x000fe40008000000 */
[----:B------:R-:W-:Y:S05]  /*1dc0*/  BRA.U UP0, `(.L_x_75) ;  /* 0x0000000100e07547 */ /* 0x000fea000b800000 */
[----:B------:R-:W0:Y:S01]  /*1dd0*/  LDCU.64 UR8, c[0x0][0x380] ;  /* 0x00007000ff0877ac */ /* 0x000e220008000a00 */
[----:B------:R-:W1:Y:S01]  /*1de0*/  LDCU.64 UR12, c[0x0][0x3b8] ;  /* 0x00007700ff0c77ac */ /* 0x000e620008000a00 */
[----:B------:R-:W-:Y:S01]  /*1df0*/  NOP ;  /* 0x0000000000007918 */ /* 0x000fe20000000000 */
.L_x_76:
[----:B------:R-:W2:Y:S01]  /*1e00*/  S2R R4, SR_TID.X ;  /* 0x0000000000047919 */ /* 0x000ea20000002100 */
[----:B0-----:R-:W-:Y:S01]  /*1e10*/  UMOV UR10, UR8 ;  /* 0x00000008000a7c82 */ /* 0x001fe20008000000 */
[----:B--2---:R-:W-:-:S05]  /*1e20*/  IMAD.SHL.U32 R5, R4, 0x4, RZ ;  /* 0x0000000404057824 */ /* 0x004fca00078e00ff */
[----:B------:R-:W-:-:S05]  /*1e30*/  IADD3 R4, P0, PT, R5, R0, RZ ;  /* 0x0000000005047210 */ /* 0x000fca0007f1e0ff */
[----:B------:R-:W-:Y:S01]  /*1e40*/  IMAD.X R5, RZ, RZ, R24, P0 ;  /* 0x000000ffff057224 */ /* 0x000fe200000e0618 */
[----:B------:R-:W-:-:S04]  /*1e50*/  LEA R18, P0, R4, UR10, 0x3 ;  /* 0x0000000a04127c11 */ /* 0x000fc8000f8018ff */
[----:B------:R-:W-:-:S05]  /*1e60*/  LEA.HI.X R19, R4, UR9, R5, 0x3, P0 ;  /* 0x0000000904137c11 */ /* 0x000fca00080f1c05 */
[----:B------:R-:W2:Y:S04]  /*1e70*/  LDG.E.128.CONSTANT R4, desc[UR14][R18.64] ;  /* 0x0000000e12047981 */ /* 0x000ea8000c1e9d00 */
[----:B------:R-:W3:Y:S04]  /*1e80*/  LDG.E.128.CONSTANT R8, desc[UR14][R18.64+0x10] ;  /* 0x0000100e12087981 */ /* 0x000ee8000c1e9d00 */
[----:B------:R-:W4:Y:S04]  /*1e90*/  LDG.E.128.CONSTANT R12, desc[UR14][R18.64+0x2000] ;  /* 0x0020000e120c7981 */ /* 0x000f28000c1e9d00 */
[----:B------:R-:W5:Y:S01]  /*1ea0*/  LDG.E.128.CONSTANT R20, desc[UR14][R18.64+0x2010] ;  /* 0x0020100e12147981 */ /* 0x000f62000c1e9d00 */
[----:B------:R-:W-:-:S02]  /*1eb0*/  USHF.R.S32.HI UR18, URZ, 0x1f, UR5 ;  /* 0x0000001fff127899 */ /* 0x000fc40008011405 */
[----:B------:R-:W-:Y:S02]  /*1ec0*/  UIADD3 UR6, UP0, UPT, UR5, UR6, URZ ;  /* 0x0000000605067290 */ /* 0x000fe4000ff1e0ff */
[----:B------:R-:W-:Y:S02]  /*1ed0*/  USHF.L.U64.HI UR19, UR5, 0x3, UR18 ;  /* 0x0000000305137899 */ /* 0x000fe40008010212 */
[----:B------:R-:W-:Y:S01]  /*1ee0*/  UIADD3.X UR7, UPT, UPT, UR18, UR7, URZ, UP0, !UPT ;  /* 0x0000000712077290 */ /* 0x000fe200087fe4ff */
[----:B--2---:R-:W-:-:S06]  /*1ef0*/  DSETP.GEU.AND P0, PT, R16, R4, PT ;  /* 0x000000041000722a */ /* 0x004fcc0003f0e000 */
[----:B------:R-:W-:Y:S02]  /*1f00*/  FSEL R4, R4, R16, !P0 ;  /* 0x0000001004047208 */ /* 0x000fe40004000000 */
[----:B------:R-:W-:-:S06]  /*1f10*/  FSEL R5, R5, R17, !P0 ;  /* 0x0000001105057208 */ /* 0x000fcc0004000000 */
[----:B------:R-:W-:-:S06]  /*1f20*/  DSETP.GEU.AND P0, PT, R4, R6, PT ;  /* 0x000000060400722a */ /* 0x000fcc0003f0e000 */
[----:B------:R-:W-:Y:S02]  /*1f30*/  FSEL R4, R6, R4, !P0 ;  /* 0x0000000406047208 */ /* 0x000fe40004000000 */
[----:B------:R-:W-:Y:S01]  /*1f40*/  FSEL R5, R7, R5, !P0 ;  /* 0x0000000507057208 */ /* 0x000fe20004000000 */
[----:B------:R-:W-:Y:S01]  /*1f50*/  IMAD.U32 R7, RZ, RZ, UR5 ;  /* 0x00000005ff077e24 */ /* 0x000fe2000f8e00ff */
[----:B-1----:R-:W-:-:S04]  /*1f60*/  IADD3 R6, P2, PT, -R0, UR12, RZ ;  /* 0x0000000c00067c10 */ /* 0x002fc8000ff5e1ff */
        /* <DEDUP_REMOVED lines=13> */
[----:B------:R-:W-:Y:S02]  /*2040*/  FSEL R4, R20, R4, !P0 ;  /* 0x0000000414047208 */ /* 0x000fe40004000000 */
[----:B------:R-:W-:Y:S02]  /*2050*/  FSEL R5, R21, R5, !P0 ;  /* 0x0000000515057208 */ /* 0x000fe40004000000 */
[----:B------:R-:W-:Y:S02]  /*2060*/  ISETP.GE.U32.AND P0, PT, R6, UR5, PT ;  /* 0x0000000506007c0c */ /* 0x000fe4000bf06070 */
[----:B------:R-:W-:Y:S02]  /*2070*/  IADD3.X R6, PT, PT, ~R24, UR13, RZ, P2, !PT ;  /* 0x0000000d18067c10 */ /* 0x000fe400097fe5ff */
[----:B------:R-:W-:Y:S01]  /*2080*/  LEA R2, P2, R7, R2, 0x3 ;  /* 0x0000000207027211 */ /* 0x000fe200078418ff */
[----:B------:R-:W-:Y:S01]  /*2090*/  DSETP.GEU.AND P1, PT, R4, R22, PT ;  /* 0x000000160400722a */ /* 0x000fe20003f2e000 */
[----:B------:R-:W-:-:S02]  /*20a0*/  ISETP.GE.U32.AND.EX P0, PT, R6, UR18, PT, P0 ;  /* 0x0000001206007c0c */ /* 0x000fc4000bf06100 */
[----:B------:R-:W-:-:S03]  /*20b0*/  IADD3.X R3, PT, PT, R3, UR19, RZ, P2, !PT ;  /* 0x0000001303037c10 */ /* 0x000fc600097fe4ff */
[----:B------:R-:W-:Y:S02]  /*20c0*/  FSEL R16, R22, R4, !P1 ;  /* 0x0000000416107208 */ /* 0x000fe40004800000 */
[----:B------:R-:W-:-:S06]  /*20d0*/  FSEL R17, R23, R5, !P1 ;  /* 0x0000000517117208 */ /* 0x000fcc0004800000 */
[----:B------:R-:W-:Y:S05]  /*20e0*/  @!P0 BRA `(.L_x_74) ;  /* 0x0000000800dc8947 */ /* 0x000fea0003800000 */
[----:B------:R-:W-:Y:S01]  /*20f0*/  IADD3 R0, P0, PT, R0, UR5, RZ ;  /* 0x0000000500007c10 */ /* 0x000fe2000ff1e0ff */
[----:B------:R-:W-:-:S03]  /*2100*/  UIADD3 UR4, UPT, UPT, UR4, 0x1, URZ ;  /* 0x0000000104047890 */ /* 0x000fc6000fffe0ff */
[----:B------:R-:W-:Y:S02]  /*2110*/  IADD3.X R24, PT, PT, R24, UR18, RZ, P0, !PT ;  /* 0x0000001218187c10 */ /* 0x000fe400087fe4ff */
[----:B------:R-:W-:-:S04]  /*2120*/  ISETP.GT.U32.AND P0, PT, R0, UR11, PT ;  /* 0x0000000b00007c0c */ /* 0x000fc8000bf04070 */
[----:B------:R-:W-:-:S13]  /*2130*/  ISETP.GT.U32.AND.EX P0, PT, R24, UR16, PT, P0 ;  /* 0x0000001018007c0c */ /* 0x000fda000bf04100 */
[----:B------:R-:W-:Y:S05]  /*2140*/  @!P0 BRA `(.L_x_76) ;  /* 0xfffffffc002c8947 */ /* 0x000fea000383ffff */
.L_x_75:
[----:B------:R-:W-:-:S04]  /*2150*/  ISETP.GE.U32.AND P0, PT, R0, UR12, PT ;  /* 0x0000000c00007c0c */ /* 0x000fc8000bf06070 */
[----:B------:R-:W-:-:S13]  /*2160*/  ISETP.GE.U32.AND.EX P0, PT, R24, UR13, PT, P0 ;  /* 0x0000000d18007c0c */ /* 0x000fda000bf06100 */
[----:B------:R-:W-:Y:S05]  /*2170*/  @P0 BRA `(.L_x_74) ;  /* 0x0000000800b80947 */ /* 0x000fea0003800000 */
[----:B------:R-:W0:Y:S01]  /*2180*/  S2R R21, SR_TID.X ;  /* 0x0000000000157919 */ /* 0x000e220000002100 */
[----:B------:R-:W-:Y:S01]  /*2190*/  IADD3 R20, PT, PT, -R0, UR12, RZ ;  /* 0x0000000c00147c10 */ /* 0x000fe2000fffe1ff */
[----:B------:R-:W-:Y:S03]  /*21a0*/  BSSY.RECONVERGENT B1, `(.L_x_74) ;  /* 0x00000ab000017945 */ /* 0x000fe60003800200 */
[----:B0-----:R-:W-:-:S13]  /*21b0*/  ISETP.GE.AND P0, PT, R21, R20, PT ;  /* 0x000000141500720c */ /* 0x001fda0003f06270 */
[----:B------:R-:W-:Y:S05]  /*21c0*/  @P0 BRA `(.L_x_77) ;  /* 0x0000000800a00947 */ /* 0x000fea0003800000 */
[----:B------:R-:W0:Y:S01]  /*21d0*/  LDC R5, c[0x0][0x3c0] ;  /* 0x0000f000ff057b82 */ /* 0x000e220000000800 */
[----:B------:R-:W-:Y:S01]  /*21e0*/  LOP3.LUT R0, RZ, R21, RZ, 0x33, !PT ;  /* 0x00000015ff007212 */ /* 0x000fe200078e33ff */
[----:B------:R-:W-:Y:S01]  /*21f0*/  USHF.L.U32 UR8, UR17, 0xb, URZ ;  /* 0x0000000b11087899 */ /* 0x000fe200080006ff */
[----:B------:R-:W-:Y:S03]  /*2200*/  BSSY.RECONVERGENT B2, `(.L_x_78) ;  /* 0x0000017000027945 */ /* 0x000fe60003800200 */
[----:B------:R-:W-:Y:S02]  /*2210*/  VIADD R0, R0, UR12 ;  /* 0x0000000c00007c36 */ /* 0x000fe40008000000 */
[----:B------:R-:W-:-:S03]  /*2220*/  IMAD.U32 R7, RZ, RZ, UR8 ;  /* 0x00000008ff077e24 */ /* 0x000fc6000f8e00ff */
[C---:B------:R-:W-:Y:S02]  /*2230*/  LOP3.LUT R6, R0.reuse, 0x300, RZ, 0xc0, !PT ;  /* 0x0000030000067812 */ /* 0x040fe400078ec0ff */
[----:B------:R-:W-:Y:S02]  /*2240*/  IADD3 R4, PT, PT, R0, -UR5, -R7 ;  /* 0x8000000500047c10 */ /* 0x000fe4000fffe807 */
[----:B------:R-:W-:Y:S02]  /*2250*/  ISETP.NE.AND P1, PT, R6, 0x300, PT ;  /* 0x000003000600780c */ /* 0x000fe40003f25270 */
[----:B------:R-:W-:Y:S01]  /*2260*/  LEA.HI R0, R0, 0x1, RZ, 0x18 ;  /* 0x0000000100007811 */ /* 0x000fe200078fc0ff */
[----:B0-----:R-:W-:-:S04]  /*2270*/  IMAD R5, R5, UR4, RZ ;  /* 0x0000000405057c24 */ /* 0x001fc8000f8e02ff */
[----:B------:R-:W-:-:S05]  /*2280*/  IMAD R4, R5, -0x800, R4 ;  /* 0xfffff80005047824 */ /* 0x000fca00078e0204 */
[----:B------:R-:W-:Y:S01]  /*2290*/  ISETP.GE.U32.AND P0, PT, R4, 0x300, PT ;  /* 0x000003000400780c */ /* 0x000fe20003f06070 */
[----:B------:R-:W-:-:S12]  /*22a0*/  @!P1 BRA `(.L_x_79) ;  /* 0x0000000000309947 */ /* 0x000fd80003800000 */
[----:B------:R-:W-:-:S05]  /*22b0*/  LOP3.LUT R0, R0, 0x3, RZ, 0xc0, !PT ;  /* 0x0000000300007812 */ /* 0x000fca00078ec0ff */
[----:B------:R-:W-:-:S07]  /*22c0*/  IMAD.MOV R0, RZ, RZ, -R0 ;  /* 0x000000ffff007224 */ /* 0x000fce00078e0a00 */
.L_x_80:
[----:B------:R0:W2:Y:S01]  /*22d0*/  LDG.E.64.CONSTANT R4, desc[UR14][R2.64] ;  /* 0x0000000e02047981 */ /* 0x0000a2000c1e9b00 */
[----:B------:R-:W-:Y:S02]  /*22e0*/  VIADD R0, R0, 0x1 ;  /* 0x0000000100007836 */ /* 0x000fe40000000000 */
[----:B------:R-:W-:-:S03]  /*22f0*/  VIADD R21, R21, 0x100 ;  /* 0x0000010015157836 */ /* 0x000fc60000000000 */
[----:B------:R-:W-:Y:S02]  /*2300*/  ISETP.NE.AND P2, PT, R0, RZ, PT ;  /* 0x000000ff0000720c */ /* 0x000fe40003f45270 */
[----:B0-----:R-:W-:-:S05]  /*2310*/  IADD3 R2, P3, PT, R2, 0x800, RZ ;  /* 0x0000080002027810 */ /* 0x001fca0007f7e0ff */
[----:B------:R-:W-:Y:S01]  /*2320*/  IMAD.X R3, RZ, RZ, R3, P3 ;  /* 0x000000ffff037224 */ /* 0x000fe200018e0603 */
[----:B--2---:R-:W-:-:S06]  /*2330*/  DSETP.GEU.AND P1, PT, R16, R4, PT ;  /* 0x000000041000722a */ /* 0x004fcc0003f2e000 */
[----:B------:R-:W-:Y:S02]  /*2340*/  FSEL R16, R4, R16, !P1 ;  /* 0x0000001004107208 */ /* 0x000fe40004800000 */
[----:B------:R-:W-:Y:S01]  /*2350*/  FSEL R17, R5, R17, !P1 ;  /* 0x0000001105117208 */ /* 0x000fe20004800000 */
[----:B------:R-:W-:Y:S06]  /*2360*/  @P2 BRA `(.L_x_80) ;  /* 0xfffffffc00d82947 */ /* 0x000fec000383ffff */
.L_x_79:
[----:B------:R-:W-:Y:S05]  /*2370*/  BSYNC.RECONVERGENT B2 ;  /* 0x0000000000027941 */ /* 0x000fea0003800200 */
.L_x_78:
[----:B------:R-:W-:Y:S05]  /*2380*/  @!P0 BRA `(.L_x_77) ;  /* 0x0000000800308947 */ /* 0x000fea0003800000 */
[----:B------:R-:W-:Y:S01]  /*2390*/  IMAD.IADD R4, R20, 0x1, -R21 ;  /* 0x0000000114047824 */ /* 0x000fe200078e0a15 */
[----:B------:R-:W-:Y:S01]  /*23a0*/  IADD3 R0, P0, PT, R21, UR6, RZ ;  /* 0x0000000615007c10 */ /* 0x000fe2000ff1e0ff */
[----:B------:R-:W-:Y:S03]  /*23b0*/  BSSY.RECONVERGENT B2, `(.L_x_81) ;  /* 0x000004e000027945 */ /* 0x000fe60003800200 */
[----:B------:R-:W-:Y:S01]  /*23c0*/  ISETP.GT.AND P1, PT, R4, 0xc00, PT ;  /* 0x00000c000400780c */ /* 0x000fe20003f24270 */
[----:B------:R-:W-:Y:S01]  /*23d0*/  IMAD.X R3, RZ, RZ, UR7, P0 ;  /* 0x00000007ff037e24 */ /* 0x000fe200080e06ff */
[----:B------:R-:W-:-:S04]  /*23e0*/  LEA R2, P0, R0, UR10, 0x3 ;  /* 0x0000000a00027c11 */ /* 0x000fc8000f8018ff */
[----:B------:R-:W-:Y:S02]  /*23f0*/  LEA.HI.X R3, R0, UR9, R3, 0x3, P0 ;  /* 0x0000000900037c11 */ /* 0x000fe400080f1c03 */
[----:B------:R-:W-:-:S05]  /*2400*/  PLOP3.LUT P0, PT, PT, PT, PT, 0x80, 0x8 ;  /* 0x000000000008781c */ /* 0x000fca0003f0f070 */
[----:B------:R-:W-:Y:S08]  /*2410*/  @!P1 BRA `(.L_x_82) ;  /* 0x00000004001c9947 */ /* 0x000ff00003800000 */
[----:B------:R-:W-:Y:S01]  /*2420*/  PLOP3.LUT P0, PT, PT, PT, PT, 0x8, 0x80 ;  /* 0x000000000080781c */ /* 0x000fe20003f0e170 */
[----:B------:R-:W-:-:S12]  /*2430*/  VIADD R0, R20, 0xfffff400 ;  /* 0xfffff40014007836 */ /* 0x000fd80000000000 */
.L_x_83:
[----:B------:R-:W2:Y:S04]  /*2440*/  LDG.E.64.CONSTANT R18, desc[UR14][R2.64] ;  /* 0x0000000e02127981 */ /* 0x000ea8000c1e9b00 */
[----:B------:R-:W3:Y:S04]  /*2450*/  LDG.E.64.CONSTANT R24, desc[UR14][R2.64+0x800] ;  /* 0x0008000e02187981 */ /* 0x000ee8000c1e9b00 */
[----:B------:R-:W4:Y:S04]  /*2460*/  LDG.E.64.CONSTANT R22, desc[UR14][R2.64+0x1000] ;  /* 0x0010000e02167981 */ /* 0x000f28000c1e9b00 */
[----:B------:R-:W5:Y:S04]  /*2470*/  LDG.E.64.CONSTANT R4, desc[UR14][R2.64+0x1800] ;  /* 0x0018000e02047981 */ /* 0x000f68000c1e9b00 */
[----:B------:R-:W5:Y:S04]  /*2480*/  LDG.E.64.CONSTANT R6, desc[UR14][R2.64+0x2000] ;  /* 0x0020000e02067981 */ /* 0x000f68000c1e9b00 */
[----:B------:R-:W5:Y:S04]  /*2490*/  LDG.E.64.CONSTANT R8, desc[UR14][R2.64+0x2800] ;  /* 0x0028000e02087981 */ /* 0x000f68000c1e9b00 */
[----:B------:R-:W5:Y:S04]  /*24a0*/  LDG.E.64.CONSTANT R10, desc[UR14][R2.64+0x3000] ;  /* 0x0030000e020a7981 */ /* 0x000f68000c1e9b00 */
[----:B------:R-:W5:Y:S04]  /*24b0*/  LDG.E.64.CONSTANT R12, desc[UR14][R2.64+0x3800] ;  /* 0x0038000e020c7981 */ /* 0x000f68000c1e9b00 */
[----:B------:R-:W5:Y:S01]  /*24c0*/  LDG.E.64.CONSTANT R14, desc[UR14][R2.64+0x4000] ;  /* 0x0040000e020e7981 */ /* 0x000f62000c1e9b00 */
[----:B--2---:R-:W-:-:S06]  /*24d0*/  DSETP.GEU.AND P1, PT, R16, R18, PT ;  /* 0x000000121000722a */ /* 0x004fcc0003f2e000 */
        /* <DEDUP_REMOVED lines=11> */
[----:B-----5:R-:W-:-:S06]  /*2590*/  DSETP.GEU.AND P1, PT, R24, R4, PT ;  /* 0x000000041800722a */ /* 0x020fcc0003f2e000 */
[----:B------:R-:W-:Y:S02]  /*25a0*/  FSEL R24, R4, R24, !P1 ;  /* 0x0000001804187208 */ /* 0x000fe40004800000 */
[----:B------:R-:W-:Y:S02]  /*25b0*/  FSEL R25, R5, R25, !P1 ;  /* 0x0000001905197208 */ /* 0x000fe40004800000 */
[----:B------:R-:W5:Y:S04]  /*25c0*/  LDG.E.64.CONSTANT R4, desc[UR14][R2.64+0x6000] ;  /* 0x0060000e02047981 */ /* 0x000f68000c1e9b00 */
[----:B------:R-:W-:-:S06]  /*25d0*/  DSETP.GEU.AND P1, PT, R24, R6, PT ;  /* 0x000000061800722a */ /* 0x000fcc0003f2e000 */
        /* <DEDUP_REMOVED lines=10> */
[----:B------:R0:W5:Y:S04]  /*2680*/  LDG.E.64.CONSTANT R10, desc[UR14][R2.64+0x7800] ;  /* 0x0078000e020a7981 */ /* 0x000168000c1e9b00 */
[----:B------:R-:W-:-:S06]  /*2690*/  DSETP.GEU.AND P1, PT, R24, R12, PT ;  /* 0x0000000c1800722a */ /* 0x000fcc0003f2e000 */
[----:B------:R-:W-:Y:S02]  /*26a0*/  FSEL R12, R12, R24, !P1 ;  /* 0x000000180c0c7208 */ /* 0x000fe40004800000 */
[----:B------:R-:W-:-:S06]  /*26b0*/  FSEL R13, R13, R25, !P1 ;  /* 0x000000190d0d7208 */ /* 0x000fcc0004800000 */
[----:B------:R-:W-:-:S06]  /*26c0*/  DSETP.GEU.AND P1, PT, R12, R14, PT ;  /* 0x0000000e0c00722a */ /* 0x000fcc0003f2e000 */
[----:B------:R-:W-:Y:S02]  /*26d0*/  FSEL R12, R14, R12, !P1 ;  /* 0x0000000c0e0c7208 */ /* 0x000fe40004800000 */
[----:B------:R-:W-:Y:S01]  /*26e0*/  FSEL R13, R15, R13, !P1 ;  /* 0x0000000d0f0d7208 */ /* 0x000fe20004800000 */
[----:B------:R-:W-:-:S05]  /*26f0*/  VIADD R21, R21, 0x1000 ;  /* 0x0000100015157836 */ /* 0x000fca0000000000 */
[----:B------:R-:W-:Y:S02]  /*2700*/  ISETP.GE.AND P2, PT, R21, R0, PT ;  /* 0x000000001500720c */ /* 0x000fe40003f46270 */
[----:B0-----:R-:W-:-:S05]  /*2710*/  IADD3 R2, P3, PT, R2, 0x8000, RZ ;  /* 0x0000800002027810 */ /* 0x001fca0007f7e0ff */
[----:B------:R-:W-:Y:S01]  /*2720*/  IMAD.X R3, RZ, RZ, R3, P3 ;  /* 0x000000ffff037224 */ /* 0x000fe200018e0603 */
        /* <DEDUP_REMOVED lines=22> */
.L_x_82:
[----:B------:R-:W-:Y:S05]  /*2890*/  BSYNC.RECONVERGENT B2 ;  /* 0x0000000000027941 */ /* 0x000fea0003800200 */
.L_x_81:
[----:B------:R-:W-:Y:S01]  /*28a0*/  IMAD.IADD R0, R20, 0x1, -R21 ;  /* 0x0000000114007824 */ /* 0x000fe200078e0a15 */
[----:B------:R-:W-:Y:S04]  /*28b0*/  BSSY.RECONVERGENT B2, `(.L_x_84) ;  /* 0x0000027000027945 */ /* 0x000fe80003800200 */
[----:B------:R-:W-:-:S13]  /*28c0*/  ISETP.GT.AND P1, PT, R0, 0x400, PT ;  /* 0x000004000000780c */ /* 0x000fda0003f24270 */
[----:B------:R-:W-:Y:S05]  /*28d0*/  @!P1 BRA `(.L_x_85) ;  /* 0x0000000000909947 */ /* 0x000fea0003800000 */
[----:B------:R-:W2:Y:S04]  /*28e0*/  LDG.E.64.CONSTANT R14, desc[UR14][R2.64] ;  /* 0x0000000e020e7981 */ /* 0x000ea8000c1e9b00 */
[----:B------:R-:W3:Y:S04]  /*28f0*/  LDG.E.64.CONSTANT R18, desc[UR14][R2.64+0x800] ;  /* 0x0008000e02127981 */ /* 0x000ee8000c1e9b00 */
[----:B------:R-:W4:Y:S04]  /*2900*/  LDG.E.64.CONSTANT R22, desc[UR14][R2.64+0x1000] ;  /* 0x0010000e02167981 */ /* 0x000f28000c1e9b00 */
[----:B------:R-:W5:Y:S04]  /*2910*/  LDG.E.64.CONSTANT R12, desc[UR14][R2.64+0x1800] ;  /* 0x0018000e020c7981 */ /* 0x000f68000c1e9b00 */
[----:B------:R-:W5:Y:S04]  /*2920*/  LDG.E.64.CONSTANT R10, desc[UR14][R2.64+0x2000] ;  /* 0x0020000e020a7981 */ /* 0x000f68000c1e9b00 */
[----:B------:R-:W5:Y:S04]  /*2930*/  LDG.E.64.CONSTANT R8, desc[UR14][R2.64+0x2800] ;  /* 0x0028000e02087981 */ /* 0x000f68000c1e9b00 */
[----:B------:R-:W5:Y:S04]  /*2940*/  LDG.E.64.CONSTANT R6, desc[UR14][R2.64+0x3000] ;  /* 0x0030000e02067981 */ /* 0x000f68000c1e9b00 */
[----:B------:R0:W5:Y:S01]  /*2950*/  LDG.E.64.CONSTANT R4, desc[UR14][R2.64+0x3800] ;  /* 0x0038000e02047981 */ /* 0x000162000c1e9b00 */
[----:B------:R-:W-:Y:S01]  /*2960*/  VIADD R21, R21, 0x800 ;  /* 0x0000080015157836 */ /* 0x000fe20000000000 */
        /* <DEDUP_REMOVED lines=27> */
.L_x_85:
[----:B------:R-:W-:Y:S05]  /*2b20*/  BSYNC.RECONVERGENT B2 ;  /* 0x0000000000027941 */ /* 0x000fea0003800200 */
.L_x_84:
[----:B------:R-:W-:-:S13]  /*2b30*/  ISETP.LT.OR P0, PT, R21, R20, P0 ;  /* 0x000000141500720c */ /* 0x000fda0000701670 */
[----:B------:R-:W-:Y:S05]  /*2b40*/  @!P0 BRA `(.L_x_77) ;  /* 0x0000000000408947 */ /* 0x000fea0003800000 */
[----:B------:R-:W2:Y:S04]  /*2b50*/  LDG.E.64.CONSTANT R4, desc[UR14][R2.64] ;  /* 0x0000000e02047981 */ /* 0x000ea8000c1e9b00 */
[----:B------:R-:W3:Y:S04]  /*2b60*/  LDG.E.64.CONSTANT R6, desc[UR14][R2.64+0x800] ;  /* 0x0008000e02067981 */ /* 0x000ee8000c1e9b00 */
[----:B------:R-:W4:Y:S04]  /*2b70*/  LDG.E.64.CONSTANT R8, desc[UR14][R2.64+0x1000] ;  /* 0x0010000e02087981 */ /* 0x000f28000c1e9b00 */
[----:B------:R-:W5:Y:S01]  /*2b80*/  LDG.E.64.CONSTANT R10, desc[UR14][R2.64+0x1800] ;  /* 0x0018000e020a7981 */ /* 0x000f62000c1e9b00 */
        /* <DEDUP_REMOVED lines=11> */
[----:B------:R-:W-:-:S07]  /*2c40*/  FSEL R17, R11, R5, !P0 ;  /* 0x000000050b117208 */ /* 0x000fce0004000000 */
.L_x_77:
[----:B------:R-:W-:Y:S05]  /*2c50*/  BSYNC.RECONVERGENT B1 ;  /* 0x0000000000017941 */ /* 0x000fea0003800200 */
.L_x_74:
[----:B------:R-:W0:Y:S01]  /*2c60*/  S2R R6, SR_LANEID ;  /* 0x0000000000067919 */ /* 0x000e220000000000 */
[----:B------:R-:W-:Y:S04]  /*2c70*/  SHFL.DOWN PT, R2, R16, 0x1, 0x1f ;  /* 0x08201f0010027f89 */ /* 0x000fe800000e0000 */
[----:B------:R-:W1:Y:S01]  /*2c80*/  SHFL.DOWN PT, R3, R17, 0x1, 0x1f ;  /* 0x08201f0011037f89 */ /* 0x000e6200000e0000 */
[----:B------:R-:W2:Y:S01]  /*2c90*/  S2R R9, SR_TID.X ;  /* 0x0000000000097919 */ /* 0x000ea20000002100 */
        /* <DEDUP_REMOVED lines=10> */
[----:B------:R-:W-:-:S02]  /*2d40*/  @!P2 MOV R7, 0x400 ;  /* 0x000004000007a802 */ /* 0x000fc40000000f00 */
[----:B------:R-:W0:Y:S01]  /*2d50*/  SHFL.DOWN PT, R3, R5, 0x2, 0x1f ;  /* 0x08401f0005037f89 */ /* 0x000e2200000e0000 */
[----:B------:R-:W1:Y:S02]  /*2d60*/  @!P2 S2R R8, SR_CgaCtaId ;  /* 0x000000000008a919 */ /* 0x000e640000008800 */
[----:B0-----:R-:W-:-:S06]  /*2d70*/  DSETP.GEU.AND P0, PT, R4, R2, PT ;  /* 0x000000020400722a */ /* 0x001fcc0003f0e000 */
[----:B------:R-:W-:Y:S02]  /*2d80*/  @!P1 FSEL R0, R2, R0, !P0 ;  /* 0x0000000002009208 */ /* 0x000fe40004000000 */
[----:B------:R-:W-:Y:S02]  /*2d90*/  @!P1 FSEL R5, R3, R5, !P0 ;  /* 0x0000000503059208 */ /* 0x000fe40004000000 */
[----:B------:R-:W-:Y:S01]  /*2da0*/  ISETP.GT.AND P1, PT, R6, 0x1b, PT ;  /* 0x0000001b0600780c */ /* 0x000fe20003f24270 */
[----:B------:R-:W-:Y:S01]  /*2db0*/  SHFL.DOWN PT, R2, R0, 0x4, 0x1f ;  /* 0x08801f0000027f89 */ /* 0x000fe200000e0000 */
[----:B------:R-:W-:Y:S01]  /*2dc0*/  IMAD.MOV.U32 R4, RZ, RZ, R0 ;  /* 0x000000ffff047224 */ /* 0x000fe200078e0000 */
[----:B-1----:R-:W-:Y:S02]  /*2dd0*/  @!P2 LEA R7, R8, R7, 0x18 ;  /* 0x000000070807a211 */ /* 0x002fe400078ec0ff */
[----:B------:R-:W0:Y:S03]  /*2de0*/  SHFL.DOWN PT, R3, R5, 0x4, 0x1f ;  /* 0x08801f0005037f89 */ /* 0x000e2600000e0000 */
[----:B0-----:R-:W-:-:S06]  /*2df0*/  DSETP.GEU.AND P0, PT, R4, R2, PT ;  /* 0x000000020400722a */ /* 0x001fcc0003f0e000 */
[----:B------:R-:W-:Y:S02]  /*2e00*/  @!P1 FSEL R0, R2, R0, !P0 ;  /* 0x0000000002009208 */ /* 0x000fe40004000000 */
[----:B------:R-:W-:Y:S02]  /*2e10*/  @!P1 FSEL R5, R3, R5, !P0 ;  /* 0x0000000503059208 */ /* 0x000fe40004000000 */
[----:B------:R-:W-:Y:S01]  /*2e20*/  ISETP.GT.AND P1, PT, R6, 0x17, PT ;  /* 0x000000170600780c */ /* 0x000fe20003f24270 */
[----:B------:R-:W-:Y:S01]  /*2e30*/  SHFL.DOWN PT, R2, R0, 0x8, 0x1f ;  /* 0x09001f0000027f89 */ /* 0x000fe200000e0000 */
[----:B------:R-:W-:-:S03]  /*2e40*/  IMAD.MOV.U32 R4, RZ, RZ, R0 ;  /* 0x000000ffff047224 */ /* 0x000fc600078e0000 */
        /* <DEDUP_REMOVED lines=8> */
[----:B0-----:R-:W-:Y:S01]  /*2ed0*/  DSETP.GEU.AND P0, PT, R4, R2, PT ;  /* 0x000000020400722a */ /* 0x001fe20003f0e000 */
[----:B--2---:R-:W-:-:S05]  /*2ee0*/  @!P2 SHF.R.U32.HI R4, RZ, 0x2, R9 ;  /* 0x00000002ff04a819 */ /* 0x004fca0000011609 */
[----:B------:R-:W-:Y:S02]  /*2ef0*/  FSEL R2, R2, R0, !P0 ;  /* 0x0000000002027208 */ /* 0x000fe40004000000 */
[----:B------:R-:W-:Y:S02]  /*2f00*/  FSEL R3, R3, R5, !P0 ;  /* 0x0000000503037208 */ /* 0x000fe40004000000 */
[----:B------:R-:W-:Y:S02]  /*2f10*/  ISETP.NE.AND P0, PT, R9, RZ, PT ;  /* 0x000000ff0900720c */ /* 0x000fe40003f05270 */
[----:B------:R-:W-:Y:S02]  /*2f20*/  @!P2 LOP3.LUT R4, R4, 0xf8, RZ, 0xc0, !PT ;  /* 0x000000f80404a812 */ /* 0x000fe400078ec0ff */
[----:B------:R-:W-:Y:S02]  /*2f30*/  FSEL R0, R0, R2, P1 ;  /* 0x0000000200007208 */ /* 0x000fe40000800000 */
[----:B------:R-:W-:Y:S01]  /*2f40*/  FSEL R5, R5, R3, P1 ;  /* 0x0000000305057208 */ /* 0x000fe20000800000 */
[----:B------:R-:W-:-:S05]  /*2f50*/  @!P2 IMAD.IADD R7, R4, 0x1, R7 ;  /* 0x000000010407a824 */ /* 0x000fca00078e0207 */
[----:B------:R0:W-:Y:S02]  /*2f60*/  @!P2 STS.64 [R7+0x8], R2 ;  /* 0x000008020700a388 */ /* 0x0001e40000000a00 */
[----:B0-----:R-:W-:Y:S02]  /*2f70*/  IMAD.MOV.U32 R2, RZ, RZ, R0 ;  /* 0x000000ffff027224 */ /* 0x001fe400078e0000 */
[----:B------:R-:W-:Y:S01]  /*2f80*/  IMAD.MOV.U32 R3, RZ, RZ, R5 ;  /* 0x000000ffff037224 */ /* 0x000fe200078e0005 */
[----:B------:R-:W-:Y:S06]  /*2f90*/  BAR.SYNC.DEFER_BLOCKING 0x0 ;  /* 0x0000000000007b1d */ /* 0x000fec0000010000 */
[----:B------:R-:W-:Y:S05]  /*2fa0*/  @P0 BRA `(.L_x_73) ;  /* 0x0000003000c00947 */ /* 0x000fea0003800000 */
[----:B------:R-:W0:Y:S01]  /*2fb0*/  S2UR UR5, SR_CgaCtaId ;  /* 0x00000000000579c3 */ /* 0x000e220000008800 */
[----:B------:R-:W-:Y:S02]  /*2fc0*/  UMOV UR4, 0x400 ;  /* 0x0000040000047882 */ /* 0x000fe40000000000 */
[----:B0-----:R-:W-:-:S09]  /*2fd0*/  ULEA UR4, UR5, UR4, 0x18 ;  /* 0x0000000405047291 */ /* 0x001fd2000f8ec0ff */
[----:B------:R-:W0:Y:S04]  /*2fe0*/  LDS.128 R12, [UR4+0x10] ;  /* 0x00001004ff0c7984 */ /* 0x000e280008000c00 */
[----:B------:R-:W1:Y:S04]  /*2ff0*/  LDS.128 R4, [UR4+0x20] ;  /* 0x00002004ff047984 */ /* 0x000e680008000c00 */
        /* <DEDUP_REMOVED lines=24> */
.L_x_58:
[----:B------:R-:W0:Y:S01]  /*3180*/  LDCU.64 UR12, c[0x0][0x3b8] ;  /* 0x00007700ff0c77ac */ /* 0x000e220008000a00 */
[----:B------:R-:W-:-:S04]  /*3190*/  USHF.L.U32 UR6, UR17, 0xb, URZ ;  /* 0x0000000b11067899 */ /* 0x000fc800080006ff */
        /* <DEDUP_REMOVED lines=15> */
[----:B0-----:R-:W-:-:S05]  /*3290*/  IMAD.WIDE.U32 R2, R5, 0x8, R2 ;  /* 0x0000000805027825 */ /* 0x001fca00078e0002 */
[----:B------:R0:W5:Y:S01]  /*32a0*/  LDG.E.64.CONSTANT R8, desc[UR14][R2.64] ;  /* 0x0000000e02087981 */ /* 0x000162000c1e9b00 */
[----:B------:R-:W-:-:S07]  /*32b0*/  VIADD R25, R0, 0x100 ;  /* 0x0000010000197836 */ /* 0x000fce0000000000 */
.L_x_88:
[----:B------:R-:W-:Y:S05]  /*32c0*/  BSYNC.RECONVERGENT B1 ;  /* 0x0000000000017941 */ /* 0x000fea0003800200 */
.L_x_87:
[----:B------:R-:W-:Y:S01]  /*32d0*/  ISETP.GE.AND P0, PT, R25, UR7, PT ;  /* 0x0000000719007c0c */ /* 0x000fe2000bf06270 */
[----:B------:R-:W-:-:S12]  /*32e0*/  BSSY.RECONVERGENT B1, `(.L_x_89) ;  /* 0x00000c7000017945 */ /* 0x000fd80003800200 */
[----:B------:R-:W-:Y:S05]  /*32f0*/  @P0 BRA `(.L_x_90) ;  /* 0x0000000c00140947 */ /* 0x000fea0003800000 */
[----:B0-----:R-:W-:Y:S01]  /*3300*/  LOP3.LUT R2, RZ, R25, RZ, 0x33, !PT ;  /* 0x00000019ff027212 */ /* 0x001fe200078e33ff */
        /* <DEDUP_REMOVED lines=15> */
.L_x_93:
        /* <DEDUP_REMOVED lines=12> */
.L_x_92:
[----:B------:R-:W-:Y:S05]  /*34c0*/  BSYNC.RECONVERGENT B2 ;  /* 0x0000000000027941 */ /* 0x000fea0003800200 */
.L_x_91:
        /* <DEDUP_REMOVED lines=9> */
.L_x_96:
        /* <DEDUP_REMOVED lines=86> */
.L_x_95:
[----:B------:R-:W-:Y:S05]  /*3ac0*/  BSYNC.RECONVERGENT B2 ;  /* 0x0000000000027941 */ /* 0x000fea0003800200 */
.L_x_94:
        /* <DEDUP_REMOVED lines=48> */
.L_x_98:
[----:B------:R-:W-:Y:S05]  /*3dd0*/  BSYNC.RECONVERGENT B2 ;  /* 0x0000000000027941 */ /* 0x000fea0003800200 */
.L_x_97:
        /* <DEDUP_REMOVED lines=23> */
.L_x_90:
[----:B------:R-:W-:Y:S05]  /*3f50*/  BSYNC.RECONVERGENT B1 ;  /* 0x0000000000017941 */ /* 0x000fea0003800200 */
.L_x_89:
[----:B------:R-:W-:-:S09]  /*3f60*/  UISETP.GE.AND UP0, UPT, UR7, 0x100, UPT ;  /* 0x000001000700788c */ /* 0x000fd2000bf06270 */
[----:B------:R-:W-:Y:S05]  /*3f70*/  BRA.U !UP0, `(.L_x_99) ;  /* 0x00000005082c7547 */ /* 0x000fea000b800000 */
[----:B------:R-:W1:Y:S01]  /*3f80*/  S2R R7, SR_LANEID ;  /* 0x0000000000077919 */ /* 0x000e620000000000 */
[----:B0----5:R-:W-:Y:S04]  /*3f90*/  SHFL.DOWN PT, R2, R8, 0x1, 0x1f ;  /* 0x08201f0008027f89 */ /* 0x021fe800000e0000 */
[----:B------:R-:W0:Y:S02]  /*3fa0*/  SHFL.DOWN PT, R3, R9, 0x1, 0x1f ;  /* 0x08201f0009037f89 */ /* 0x000e2400000e0000 */
[----:B0-----:R-:W-:Y:S01]  /*3fb0*/  DSETP.GEU.AND P0, PT, R8, R2, PT ;  /* 0x000000020800722a */ /* 0x001fe20003f0e000 */
[C---:B-1----:R-:W-:Y:S02]  /*3fc0*/  ISETP.GT.AND P1, PT, R7.reuse, 0x1e, PT ;  /* 0x0000001e0700780c */ /* 0x042fe40003f24270 */
        /* <DEDUP_REMOVED lines=44> */
[----:B------:R-:W1:Y:S04]  /*4290*/  LDS.128 R12, [UR4+0x10] ;  /* 0x00001004ff0c7984 */ /* 0x000e680008000c00 */
[----:B0-----:R-:W0:Y:S04]  /*42a0*/  LDS.128 R4, [UR4+0x20] ;  /* 0x00002004ff047984 */ /* 0x001e280008000c00 */
[----:B------:R-:W2:Y:S01]  /*42b0*/  LDS.128 R8, [UR4+0x30] ;  /* 0x00003004ff087984 */ /* 0x000ea20008000c00 */
[----:B-1----:R-:W-:-:S06]  /*42c0*/  DSETP.GEU.AND P1, PT, R2, R12, PT ;  /* 0x0000000c0200722a */ /* 0x002fcc0003f2e000 */
[----:B------:R-:W-:Y:S02]  /*42d0*/  FSEL R2, R12, R2, !P1 ;  /* 0x000000020c027208 */ /* 0x000fe40004800000 */
[----:B------:R-:W-:-:S06]  /*42e0*/  FSEL R3, R13, R3, !P1 ;  /* 0x000000030d037208 */ /* 0x000fcc0004800000 */
[----:B------:R-:W-:-:S06]  /*42f0*/  DSETP.GEU.AND P1, PT, R2, R14, PT ;  /* 0x0000000e0200722a */ /* 0x000fcc0003f2e000 */
[----:B------:R-:W-:Y:S02]  /*4300*/  FSEL R2, R14, R2, !P1 ;  /* 0x000000020e027208 */ /* 0x000fe40004800000 */
[----:B------:R-:W-:-:S06]  /*4310*/  FSEL R3, R15, R3, !P1 ;  /* 0x000000030f037208 */ /* 0x000fcc0004800000 */
[----:B0-----:R-:W-:-:S06]  /*4320*/  DSETP.GEU.AND P1, PT, R2, R4, PT ;  /* 0x000000040200722a */ /* 0x001fcc0003f2e000 */
        /* <DEDUP_REMOVED lines=16> */
.L_x_99:
[----:B0-----:R-:W-:Y:S01]  /*4430*/  LOP3.LUT R2, R0, 0x3e0, RZ, 0xc0, !PT ;  /* 0x000003e000027812 */ /* 0x001fe200078ec0ff */
        /* <DEDUP_REMOVED lines=35> */
[----:B------:R-:W-:Y:S01]  /*4670*/  VIADD R10, R10, 0x10 ;  /* 0x000000100a0a7836 */ /* 0x000fe20000000000 */
[----:B------:R-:W0:Y:S11]  /*4680*/  SHFL.DOWN PT, R7, R5, 0x8, R3 ;  /* 0x0900000005077989 */ /* 0x000e3600000e0003 */
[----:B------:R-:W1:Y:S01]  /*4690*/  @!P0 S2R R9, SR_CgaCtaId ;  /* 0x0000000000098919 */ /* 0x000e620000008800 */
[----:B------:R-:W-:Y:S01]  /*46a0*/  @!P0 MOV R8, 0x400 ;  /* 0x0000040000088802 */ /* 0x000fe20000000f00 */
[----:B0-----:R-:W-:Y:S01]  /*46b0*/  DSETP.GEU.AND P1, PT, R4, R6, PT ;  /* 0x000000060400722a */ /* 0x001fe20003f2e000 */
[----:B------:R-:W-:-:S05]  /*46c0*/  @!P0 SHF.R.U32.HI R4, RZ, 0x2, R0 ;  /* 0x00000002ff048819 */ /* 0x000fca0000011600 */
[----:B------:R-:W-:Y:S02]  /*46d0*/  @!P2 FSEL R2, R6, R2, !P1 ;  /* 0x000000020602a208 */ /* 0x000fe40004800000 */
[----:B------:R-:W-:Y:S02]  /*46e0*/  @!P2 FSEL R5, R7, R5, !P1 ;  /* 0x000000050705a208 */ /* 0x000fe40004800000 */
[----:B------:R-:W-:Y:S01]  /*46f0*/  ISETP.GT.AND P2, PT, R10, R3, PT ;  /* 0x000000030a00720c */ /* 0x000fe20003f44270 */
[----:B------:R-:W-:Y:S01]  /*4700*/  SHFL.DOWN PT, R6, R2, 0x10, R3 ;  /* 0x0a00000002067989 */ /* 0x000fe200000e0003 */
[----:B------:R-:W-:-:S03]  /*4710*/  @!P0 LOP3.LUT R4, R4, 0xf8, RZ, 0xc0, !PT ;  /* 0x000000f804048812 */ /* 0x000fc600078ec0ff */
[----:B------:R0:W2:Y:S01]  /*4720*/  SHFL.DOWN PT, R7, R5, 0x10, R3 ;  /* 0x0a00000005077989 */ /* 0x0000a200000e0003 */
        /* <DEDUP_REMOVED lines=10> */
[----:B0-----:R-:W-:Y:S05]  /*47d0*/  @P0 BRA `(.L_x_73) ;  /* 0x0000001800b40947 */ /* 0x001fea0003800000 */
        /* <DEDUP_REMOVED lines=59> */
.L_x_86:
[----:B------:R-:W0:Y:S01]  /*4b90*/  S2R R0, SR_TID.X ;  /* 0x0000000000007919 */ /* 0x000e220000002100 */
[----:B------:R-:W1:Y:S01]  /*4ba0*/  LDC.64 R2, c[0x0][0x380] ;  /* 0x0000e000ff027b82 */ /* 0x000e620000000a00 */
[----:B0-----:R-:W-:-:S04]  /*4bb0*/  VIADD R17, R0, UR6 ;  /* 0x0000000600117c36 */ /* 0x001fc80008000000 */
[----:B-1----:R-:W-:-:S05]  /*4bc0*/  IMAD.WIDE.U32 R16, R17, 0x8, R2 ;  /* 0x0000000811107825 */ /* 0x002fca00078e0002 */
        /* <DEDUP_REMOVED lines=8> */
[----:B------:R-:W-:-:S02]  /*4c50*/  USHF.R.S32.HI UR7, URZ, 0x1f, UR5 ;  /* 0x0000001fff077899 */ /* 0x000fc40008011405 */
        /* <DEDUP_REMOVED lines=29> */
[----:B------:R-:W-:Y:S01]  /*4e30*/  UIADD3.X UR21, UPT, UPT, UR13, -0x1, URZ, UP1, !UPT ;  /* 0xffffffff0d157890 */ /* 0x000fe20008ffe4ff */
[----:B------:R-:W-:Y:S01]  /*4e40*/  LEA R2, P1, R0, UR10, 0x3 ;  /* 0x0000000a00027c11 */ /* 0x000fe2000f8218ff */
[----:B------:R-:W-:-:S02]  /*4e50*/  UISETP.GT.U32.AND UP0, UPT, UR6, UR20, UPT ;  /* 0x000000140600728c */ /* 0x000fc4000bf04070 */
[----:B------:R-:W-:Y:S01]  /*4e60*/  IMAD.X R3, RZ, RZ, UR7, P0 ;  /* 0x00000007ff037e24 */ /* 0x000fe200080e06ff */
[----:B------:R-:W-:Y:S01]  /*4e70*/  UMOV UR4, URZ ;  /* 0x000000ff00047c82 */ /* 0x000fe20008000000 */
[----:B------:R-:W-:Y:S01]  /*4e80*/  UISETP.GT.U32.AND.EX UP0, UPT, UR7, UR21, UPT, UP0 ;  /* 0x000000150700728c */ /* 0x000fe2000bf04100 */
[----:B------:R-:W-:Y:S01]  /*4e90*/  UMOV UR8, UR6 ;  /* 0x0000000600087c82 */ /* 0x000fe20008000000 */
[----:B------:R-:W-:Y:S01]  /*4ea0*/  UMOV UR9, UR7 ;  /* 0x0000000700097c82 */ /* 0x000fe20008000000 */
[----:B0-----:R-:W-:-:S06]  /*4eb0*/  LEA.HI.X R3, R0, UR11, R3, 0x3, P1 ;  /* 0x0000000b00037c11 */ /* 0x001fcc00088f1c03 */
[----:B------:R-:W-:Y:S05]  /*4ec0*/  BRA.U UP0, `(.L_x_101) ;  /* 0x0000000100ec7547 */ /* 0x000fea000b800000 */
[----:B------:R-:W0:Y:S01]  /*4ed0*/  LDCU.64 UR10, c[0x0][0x380] ;  /* 0x00007000ff0a77ac */ /* 0x000e220008000a00 */
[----:B------:R-:W1:Y:S01]  /*4ee0*/  LDCU.64 UR12, c[0x0][0x3b8] ;  /* 0x00007700ff0c77ac */ /* 0x000e620008000a00 */
[----:B------:R-:W-:Y:S01]  /*4ef0*/  NOP ;  /* 0x0000000000007918 */ /* 0x000fe20000000000 */
.L_x_102:
[----:B------:R-:W2:Y:S02]  /*4f00*/  S2R R0, SR_TID.X ;  /* 0x0000000000007919 */ /* 0x000ea40000002100 */
[----:B--2---:R-:W-:-:S05]  /*4f10*/  IADD3 R0, P0, PT, R0, UR6, RZ ;  /* 0x0000000600007c10 */ /* 0x004fca000ff1e0ff */
[----:B------:R-:W-:Y:S01]  /*4f20*/  IMAD.X R5, RZ, RZ, UR7, P0 ;  /* 0x00000007ff057e24 */ /* 0x000fe200080e06ff */
[----:B0-----:R-:W-:-:S04]  /*4f30*/  LEA R14, P0, R0, UR10, 0x3 ;  /* 0x0000000a000e7c11 */ /* 0x001fc8000f8018ff */
[----:B------:R-:W-:-:S05]  /*4f40*/  LEA.HI.X R15, R0, UR11, R5, 0x3, P0 ;  /* 0x0000000b000f7c11 */ /* 0x000fca00080f1c05 */
[----:B------:R-:W2:Y:S04]  /*4f50*/  LDG.E.64.CONSTANT R16, desc[UR14][R14.64] ;  /* 0x0000000e0e107981 */ /* 0x000ea8000c1e9b00 */
[----:B------:R-:W3:Y:S04]  /*4f60*/  LDG.E.64.CONSTANT R20, desc[UR14][R14.64+0x800] ;  /* 0x0008000e0e147981 */ /* 0x000ee8000c1e9b00 */
[----:B------:R-:W4:Y:S04]  /*4f70*/  LDG.E.64.CONSTANT R22, desc[UR14][R14.64+0x1000] ;  /* 0x0010000e0e167981 */ /* 0x000f28000c1e9b00 */
[----:B------:R-:W5:Y:S04]  /*4f80*/  LDG.E.64.CONSTANT R10, desc[UR14][R14.64+0x1800] ;  /* 0x0018000e0e0a7981 */ /* 0x000f68000c1e9b00 */
[----:B------:R-:W5:Y:S04]  /*4f90*/  LDG.E.64.CONSTANT R8, desc[UR14][R14.64+0x2000] ;  /* 0x0020000e0e087981 */ /* 0x000f68000c1e9b00 */
[----:B------:R-:W5:Y:S04]  /*4fa0*/  LDG.E.64.CONSTANT R6, desc[UR14][R14.64+0x2800] ;  /* 0x0028000e0e067981 */ /* 0x000f68000c1e9b00 */
[----:B------:R-:W5:Y:S04]  /*4fb0*/  LDG.E.64.CONSTANT R4, desc[UR14][R14.64+0x3000] ;  /* 0x0030000e0e047981 */ /* 0x000f68000c1e9b00 */
[----:B------:R-:W5:Y:S01]  /*4fc0*/  LDG.E.64.CONSTANT R12, desc[UR14][R14.64+0x3800] ;  /* 0x0038000e0e0c7981 */ /* 0x000f62000c1e9b00 */
[----:B-1----:R-:W-:Y:S01]  /*4fd0*/  UIADD3 UR18, UP0, UPT, -UR6, UR12, URZ ;  /* 0x0000000c06127290 */ /* 0x002fe2000ff1e1ff */
[----:B------:R-:W-:Y:S01]  /*4fe0*/  IMAD.U32 R0, RZ, RZ, UR5 ;  /* 0x00000005ff007e24 */ /* 0x000fe2000f8e00ff */
[----:B------:R-:W-:-:S02]  /*4ff0*/  USHF.R.S32.HI UR16, URZ, 0x1f, UR5 ;  /* 0x0000001fff107899 */ /* 0x000fc40008011405 */
[----:B------:R-:W-:Y:S02]  /*5000*/  UIADD3.X UR19, UPT, UPT, ~UR7, UR13, URZ, UP0, !UPT ;  /* 0x0000000d07137290 */ /* 0x000fe400087fe5ff */
[----:B------:R-:W-:Y:S02]  /*5010*/  UISETP.GE.U32.AND UP0, UPT, UR18, UR5, UPT ;  /* 0x000000051200728c */ /* 0x000fe4000bf06070 */
[----:B------:R-:W-:Y:S02]  /*5020*/  UIADD3 UR8, UP1, UPT, UR5, UR8, URZ ;  /* 0x0000000805087290 */ /* 0x000fe4000ff3e0ff */
[----:B------:R-:W-:Y:S02]  /*5030*/  UISETP.GE.U32.AND.EX UP0, UPT, UR19, UR16, UPT, UP0 ;  /* 0x000000101300728c */ /* 0x000fe4000bf06100 */
[----:B------:R-:W-:Y:S01]  /*5040*/  UIADD3.X UR9, UPT, UPT, UR16, UR9, URZ, UP1, !UPT ;  /* 0x0000000910097290 */ /* 0x000fe20008ffe4ff */
        /* <DEDUP_REMOVED lines=18> */
[----:B------:R-:W-:-:S05]  /*5170*/  IMAD.U32 R9, RZ, RZ, UR5 ;  /* 0x00000005ff097e24 */ /* 0x000fca000f8e00ff */
[----:B------:R-:W-:Y:S01]  /*5180*/  DSETP.GEU.AND P0, PT, R6, R4, PT ;  /* 0x000000040600722a */ /* 0x000fe20003f0e000 */
[----:B------:R-:W-:-:S05]  /*5190*/  LEA R2, P1, R9, R2, 0x3 ;  /* 0x0000000209027211 */ /* 0x000fca00078218ff */
[----:B------:R-:W-:Y:S01]  /*51a0*/  FSEL R4, R4, R6, !P0 ;  /* 0x0000000604047208 */ /* 0x000fe20004000000 */
[----:B------:R-:W-:Y:S01]  /*51b0*/  IMAD.U32 R6, RZ, RZ, UR16 ;  /* 0x00000010ff067e24 */ /* 0x000fe2000f8e00ff */
[----:B------:R-:W-:-:S04]  /*51c0*/  FSEL R5, R5, R7, !P0 ;  /* 0x0000000705057208 */ /* 0x000fc80004000000 */
[----:B------:R-:W-:Y:S02]  /*51d0*/  LEA.HI.X R3, R0, R3, R6, 0x3, P1 ;  /* 0x0000000300037211 */ /* 0x000fe400008f1c06 */
[----:B------:R-:W-:-:S06]  /*51e0*/  DSETP.GEU.AND P0, PT, R4, R12, PT ;  /* 0x0000000c0400722a */ /* 0x000fcc0003f0e000 */
[----:B------:R-:W-:Y:S02]  /*51f0*/  FSEL R18, R12, R4, !P0 ;  /* 0x000000040c127208 */ /* 0x000fe40004000000 */
[----:B------:R-:W-:Y:S01]  /*5200*/  FSEL R19, R13, R5, !P0 ;  /* 0x000000050d137208 */ /* 0x000fe20004000000 */
[----:B------:R-:W-:Y:S06]  /*5210*/  BRA.U !UP0, `(.L_x_100) ;  /* 0x0000000908e07547 */ /* 0x000fec000b800000 */
[----:B------:R-:W-:Y:S02]  /*5220*/  UIADD3 UR6, UP0, UPT, UR5, UR6, URZ ;  /* 0x0000000605067290 */ /* 0x000fe4000ff1e0ff */
[----:B------:R-:W-:Y:S02]  /*5230*/  UIADD3 UR4, UPT, UPT, UR4, 0x1, URZ ;  /* 0x0000000104047890 */ /* 0x000fe4000fffe0ff */
[----:B------:R-:W-:Y:S02]  /*5240*/  UIADD3.X UR7, UPT, UPT, UR16, UR7, URZ, UP0, !UPT ;  /* 0x0000000710077290 */ /* 0x000fe400087fe4ff */
[----:B------:R-:W-:-:S04]  /*5250*/  UISETP.GT.U32.AND UP0, UPT, UR6, UR20, UPT ;  /* 0x000000140600728c */ /* 0x000fc8000bf04070 */
[----:B------:R-:W-:-:S09]  /*5260*/  UISETP.GT.U32.AND.EX UP0, UPT, UR7, UR21, UPT, UP0 ;  /* 0x000000150700728c */ /* 0x000fd2000bf04100 */
[----:B------:R-:W-:Y:S05]  /*5270*/  BRA.U !UP0, `(.L_x_102) ;  /* 0xfffffffd08207547 */ /* 0x000fea000b83ffff */
.L_x_101:
[----:B------:R-:W-:-:S04]  /*5280*/  UISETP.GE.U32.AND UP0, UPT, UR6, UR12, UPT ;  /* 0x0000000c0600728c */ /* 0x000fc8000bf06070 */
[----:B------:R-:W-:-:S09]  /*5290*/  UISETP.GE.U32.AND.EX UP0, UPT, UR7, UR13, UPT, UP0 ;  /* 0x0000000d0700728c */ /* 0x000fd2000bf06100 */
[----:B------:R-:W-:Y:S05]  /*52a0*/  BRA.U UP0, `(.L_x_100) ;  /* 0x0000000900bc7547 */ /* 0x000fea000b800000 */
[----:B------:R-:W0:Y:S01]  /*52b0*/  S2R R17, SR_TID.X ;  /* 0x0000000000117919 */ /* 0x000e220000002100 */
[----:B------:R-:W-:Y:S01]  /*52c0*/  UIADD3 UR6, UPT, UPT, -UR6, UR12, URZ ;  /* 0x0000000c06067290 */ /* 0x000fe2000fffe1ff */
[----:B------:R-:W-:Y:S05]  /*52d0*/  BSSY.RECONVERGENT B1, `(.L_x_100) ;  /* 0x00000ac000017945 */ /* 0x000fea0003800200 */
[----:B0-----:R-:W-:-:S13]  /*52e0*/  ISETP.GE.AND P0, PT, R17, UR6, PT ;  /* 0x0000000611007c0c */ /* 0x001fda000bf06270 */
[----:B------:R-:W-:Y:S05]  /*52f0*/  @P0 BRA `(.L_x_103) ;  /* 0x0000000800a40947 */ /* 0x000fea0003800000 */
[----:B------:R-:W0:Y:S01]  /*5300*/  LDC R6, c[0x0][0x3c0] ;  /* 0x0000f000ff067b82 */ /* 0x000e220000000800 */
[----:B------:R-:W-:Y:S01]  /*5310*/  LOP3.LUT R0, RZ, R17, RZ, 0x33, !PT ;  /* 0x00000011ff007212 */ /* 0x000fe200078e33ff */
[----:B------:R-:W-:Y:S01]  /*5320*/  USHF.L.U32 UR7, UR17, 0xb, URZ ;  /* 0x0000000b11077899 */ /* 0x000fe200080006ff */
[----:B------:R-:W-:Y:S03]  /*5330*/  BSSY.RECONVERGENT B2, `(.L_x_104) ;  /* 0x0000017000027945 */ /* 0x000fe60003800200 */
[----:B------:R-:W-:Y:S02]  /*5340*/  VIADD R4, R0, UR12 ;  /* 0x0000000c00047c36 */ /* 0x000fe40008000000 */
[----:B------:R-:W-:-:S05]  /*5350*/  IMAD.U32 R5, RZ, RZ, UR7 ;  /* 0x00000007ff057e24 */ /* 0x000fca000f8e00ff */
[----:B------:R-:W-:Y:S01]  /*5360*/  IADD3 R5, PT, PT, R4, -UR5, -R5 ;  /* 0x8000000504057c10 */ /* 0x000fe2000fffe805 */
[----:B0-----:R-:W-:Y:S01]  /*5370*/  IMAD R0, R6, UR4, RZ ;  /* 0x0000000406007c24 */ /* 0x001fe2000f8e02ff */
[C---:B------:R-:W-:Y:S02]  /*5380*/  LOP3.LUT R6, R4.reuse, 0x300, RZ, 0xc0, !PT ;  /* 0x0000030004067812 */ /* 0x040fe400078ec0ff */
[----:B------:R-:W-:Y:S01]  /*5390*/  LEA.HI R4, R4, 0x1, RZ, 0x18 ;  /* 0x0000000104047811 */ /* 0x000fe200078fc0ff */
[----:B------:R-:W-:Y:S01]  /*53a0*/  IMAD R0, R0, -0x800, R5 ;  /* 0xfffff80000007824 */ /* 0x000fe200078e0205 */
[----:B------:R-:W-:-:S04]  /*53b0*/  ISETP.NE.AND P1, PT, R6, 0x300, PT ;  /* 0x000003000600780c */ /* 0x000fc80003f25270 */
[----:B------:R-:W-:-:S09]  /*53c0*/  ISETP.GE.U32.AND P0, PT, R0, 0x300, PT ;  /* 0x000003000000780c */ /* 0x000fd20003f06070 */
[----:B------:R-:W-:Y:S05]  /*53d0*/  @!P1 BRA `(.L_x_105) ;  /* 0x0000000000309947 */ /* 0x000fea0003800000 */
[----:B------:R-:W-:-:S05]  /*53e0*/  LOP3.LUT R4, R4, 0x3, RZ, 0xc0, !PT ;  /* 0x0000000304047812 */ /* 0x000fca00078ec0ff */
[----:B------:R-:W-:-:S07]  /*53f0*/  IMAD.MOV R0, RZ, RZ, -R4 ;  /* 0x000000ffff007224 */ /* 0x000fce00078e0a04 */
.L_x_106:
        /* <DEDUP_REMOVED lines=10> */
.L_x_105:
[----:B------:R-:W-:Y:S05]  /*54a0*/  BSYNC.RECONVERGENT B2 ;  /* 0x0000000000027941 */ /* 0x000fea0003800200 */
.L_x_104:
[----:B------:R-:W-:Y:S05]  /*54b0*/  @!P0 BRA `(.L_x_103) ;  /* 0x0000000800348947 */ /* 0x000fea0003800000 */
[C---:B------:R-:W-:Y:S01]  /*54c0*/  IADD3 R4, PT, PT, -R17.reuse, UR6, RZ ;  /* 0x0000000611047c10 */ /* 0x040fe2000fffe1ff */
[----:B------:R-:W-:Y:S01]  /*54d0*/  BSSY.RECONVERGENT B2, `(.L_x_107) ;  /* 0x0000050000027945 */ /* 0x000fe20003800200 */
[----:B------:R-:W-:Y:S02]  /*54e0*/  IADD3 R0, P0, PT, R17, UR8, RZ ;  /* 0x0000000811007c10 */ /* 0x000fe4000ff1e0ff */
[----:B------:R-:W-:-:S03]  /*54f0*/  ISETP.GT.AND P1, PT, R4, 0xc00, PT ;  /* 0x00000c000400780c */ /* 0x000fc60003f24270 */
[----:B------:R-:W-:Y:S01]  /*5500*/  IMAD.X R3, RZ, RZ, UR9, P0 ;  /* 0x00000009ff037e24 */ /* 0x000fe200080e06ff */
[----:B------:R-:W-:-:S04]  /*5510*/  LEA R2, P0, R0, UR10, 0x3 ;  /* 0x0000000a00027c11 */ /* 0x000fc8000f8018ff */
[----:B------:R-:W-:Y:S02]  /*5520*/  LEA.HI.X R3, R0, UR11, R3, 0x3, P0 ;  /* 0x0000000b00037c11 */ /* 0x000fe400080f1c03 */
[----:B------:R-:W-:-:S03]  /*5530*/  PLOP3.LUT P0, PT, PT, PT, PT, 0x80, 0x8 ;  /* 0x000000000008781c */ /* 0x000fc60003f0f070 */
[----:B------:R-:W-:Y:S10]  /*5540*/  @!P1 BRA `(.L_x_108) ;  /* 0x0000000400209947 */ /* 0x000ff40003800000 */
[----:B------:R-:W-:Y:S01]  /*5550*/  IMAD.U32 R0, RZ, RZ, UR6 ;  /* 0x00000006ff007e24 */ /* 0x000fe2000f8e00ff */
[----:B------:R-:W-:-:S03]  /*5560*/  PLOP3.LUT P0, PT, PT, PT, PT, 0x8, 0x80 ;  /* 0x000000000080781c */ /* 0x000fc60003f0e170 */
[----:B------:R-:W-:-:S10]  /*5570*/  VIADD R0, R0, 0xfffff400 ;  /* 0xfffff40000007836 */ /* 0x000fd40000000000 */
.L_x_109:
        /* <DEDUP_REMOVED lines=69> */
.L_x_108:
[----:B------:R-:W-:Y:S05]  /*59d0*/  BSYNC.RECONVERGENT B2 ;  /* 0x0000000000027941 */ /* 0x000fea0003800200 */
.L_x_107:
[----:B------:R-:W-:Y:S01]  /*59e0*/  IADD3 R0, PT, PT, -R17, UR6, RZ ;  /* 0x0000000611007c10 */ /* 0x000fe2000fffe1ff */
[----:B------:R-:W-:Y:S03]  /*59f0*/  BSSY.RECONVERGENT B2, `(.L_x_110) ;  /* 0x0000027000027945 */ /* 0x000fe60003800200 */
        /* <DEDUP_REMOVED lines=38> */
.L_x_111:
[----:B------:R-:W-:Y:S05]  /*5c60*/  BSYNC.RECONVERGENT B2 ;  /* 0x0000000000027941 */ /* 0x000fea0003800200 */
.L_x_110:
[----:B------:R-:W-:-:S13]  /*5c70*/  ISETP.LT.OR P0, PT, R17, UR6, P0 ;  /* 0x0000000611007c0c */ /* 0x000fda0008701670 */
        /* <DEDUP_REMOVED lines=17> */
.L_x_103:
[----:B------:R-:W-:Y:S05]  /*5d90*/  BSYNC.RECONVERGENT B1 ;  /* 0x0000000000017941 */ /* 0x000fea0003800200 */
.L_x_100:
        /* <DEDUP_REMOVED lines=80> */
[----:B------:R-:W-:-:S07]  /*62a0*/  FSEL R3, R3, R5, !P1 ;  /* 0x0000000503037208 */ /* 0x000fce0004800000 */
.L_x_73:
[----:B------:R-:W-:Y:S05]  /*62b0*/  BSYNC.RECONVERGENT B0 ;  /* 0x0000000000007941 */ /* 0x000fea0003800200 */
.L_x_57:
[----:B------:R-:W-:Y:S05]  /*62c0*/  @P0 EXIT ;  /* 0x000000000000094d */ /* 0x000fea0003800000 */
[----:B------:R-:W2:Y:S02]  /*62d0*/  LDCU.64 UR4, c[0x0][0x388] ;  /* 0x00007100ff0477ac */ /* 0x000ea40008000a00 */
[----:B--2---:R-:W-:-:S06]  /*62e0*/  UIMAD.WIDE.U32 UR4, UR17, 0x8, UR4 ;  /* 0x00000008110478a5 */ /* 0x004fcc000f8e0004 */
[----:B01----:R-:W-:Y:S02]  /*62f0*/  IMAD.U32 R4, RZ, RZ, UR4 ;  /* 0x00000004ff047e24 */ /* 0x003fe4000f8e00ff */
[----:B------:R-:W-:-:S05]  /*6300*/  IMAD.U32 R5, RZ, RZ, UR5 ;  /* 0x00000005ff057e24 */ /* 0x000fca000f8e00ff */
[----:B------:R-:W-:Y:S01]  /*6310*/  STG.E.64 desc[UR14][R4.64], R2 ;  /* 0x0000000204007986 */ /* 0x000fe2000c101b0e */
[----:B------:R-:W-:Y:S05]  /*6320*/  EXIT ;  /* 0x000000000000794d */ /* 0x000fea0003800000 */
.L_x_112:
        /* <DEDUP_REMOVED lines=13> */
.L_x_174:


//--------------------- .text._ZN3cub18CUB_300001_SM_10006detail6reduce28DeviceReduceSingleTileKernelINS2_10policy_hubIdyN4cuda3__47maximumIvEEE10Policy1000EPdSB_yS8_ddNS5_3std3__410__identityEEEvT0_T1_T2_T3_T4_T6_ --------------------------
	.section	.text._ZN3cub18CUB_300001_SM_10006detail6reduce28DeviceReduceSingleTileKernelINS2_10policy_hubIdyN4cuda3__47maximumIvEEE10Policy1000EPdSB_yS8_ddNS5_3std3__410__identityEEEvT0_T1_T2_T3_T4_T6_,"ax",@progbits
	.align	128
        .global         _ZN3cub18CUB_300001_SM_10006detail6reduce28DeviceReduceSingleTileKernelINS2_10policy_hubIdyN4cuda3__47maximumIvEEE10Policy1000EPdSB_yS8_ddNS5_3std3__410__identityEEEvT0_T1_T2_T3_T4_T6_
        .type           _ZN3cub18CUB_300001_SM_10006detail6reduce28DeviceReduceSingleTileKernelINS2_10policy_hubIdyN4cuda3__47maximumIvEEE10Policy1000EPdSB_yS8_ddNS5_3std3__410__identityEEEvT0_T1_T2_T3_T4_T6_,@function
        .size           _ZN3cub18CUB_300001_SM_10006detail6reduce28DeviceReduceSingleTileKernelINS2_10policy_hubIdyN4cuda3__47maximumIvEEE10Policy1000EPdSB_yS8_ddNS5_3std3__410__identityEEEvT0_T1_T2_T3_T4_T6_,(.L_x_175 - _ZN3cub18CUB_300001_SM_10006detail6reduce28DeviceReduceSingleTileKernelINS2_10policy_hubIdyN4cuda3__47maximumIvEEE10Policy1000EPdSB_yS8_ddNS5_3std3__410__identityEEEvT0_T1_T2_T3_T4_T6_)
        .other          _ZN3cub18CUB_300001_SM_10006detail6reduce28DeviceReduceSingleTileKernelINS2_10policy_hubIdyN4cuda3__47maximumIvEEE10Policy1000EPdSB_yS8_ddNS5_3std3__410__identityEEEvT0_T1_T2_T3_T4_T6_,@"STO_CUDA_ENTRY STV_DEFAULT"
_ZN3cub18CUB_300001_SM_10006detail6reduce28DeviceReduceSingleTileKernelINS2_10policy_hubIdyN4cuda3__47maximumIvEEE10Policy1000EPdSB_yS8_ddNS5_3std3__410__identityEEEvT0_T1_T2_T3_T4_T6_:
.text._ZN3cub18CUB_300001_SM_10006detail6reduce28DeviceReduceSingleTileKernelINS2_10policy_hubIdyN4cuda3__47maximumIvEEE10Policy1000EPdSB_yS8_ddNS5_3std3__410__identityEEEvT0_T1_T2_T3_T4_T6_:
[----:B------:R-:W-:Y:S01]  /*0000*/  LDC R1, c[0x0][0x37c] ;  /* 0x0000df00ff017b82 */ /* 0x000fe20000000800 */
[----:B------:R-:W0:Y:S01]  /*0010*/  LDCU.64 UR4, c[0x0][0x390] ;  /* 0x00007200ff0477ac */ /* 0x000e220008000a00 */
[----:B------:R-:W1:Y:S01]  /*0020*/  LDCU.64 UR6, c[0x0][0x358] ;  /* 0x00006b00ff0677ac */ /* 0x000e620008000a00 */
[----:B0-----:R-:W-:Y:S02]  /*0030*/  IMAD.U32 R0, RZ, RZ, UR4 ;  /* 0x00000004ff007e24 */ /* 0x001fe4000f8e00ff */
[----:B------:R-:W-:-:S03]  /*0040*/  IMAD.U32 R2, RZ, RZ, UR5 ;  /* 0x00000005ff027e24 */ /* 0x000fc6000f8e00ff */
[----:B------:R-:W-:-:S04]  /*0050*/  ISETP.NE.U32.AND P0, PT, R0, RZ, PT ;  /* 0x000000ff0000720c */ /* 0x000fc80003f05070 */
[----:B------:R-:W-:-:S13]  /*0060*/  ISETP.NE.AND.EX P0, PT, R2, RZ, PT, P0 ;  /* 0x000000ff0200720c */ /* 0x000fda0003f05300 */
        /* <DEDUP_REMOVED lines=8> */
.L_x_113:
[----:B------:R-:W0:Y:S01]  /*00f0*/  LDCU UR4, c[0x0][0x380] ;  /* 0x00007000ff0477ac */ /* 0x000e220008000800 */
[----:B------:R-:W-:Y:S01]  /*0100*/  BSSY.RECONVERGENT B0, `(.L_x_114) ;  /* 0x00005cd000007945 */ /* 0x000fe20003800200 */
[----:B0-----:R-:W-:-:S09]  /*0110*/  ULOP3.LUT UP0, URZ, UR4, 0x1f, URZ, 0xc0, !UPT ;  /* 0x0000001f04ff7892 */ /* 0x001fd2000f80c0ff */
[----:B------:R-:W-:Y:S05]  /*0120*/  BRA.U UP0, `(.L_x_115) ;  /* 0x0000002d00747547 */ /* 0x000fea000b800000 */
[----:B------:R-:W-:-:S04]  /*0130*/  ISETP.GT.U32.AND P0, PT, R0, 0x7ff, PT ;  /* 0x000007ff0000780c */ /* 0x000fc80003f04070 */
[----:B------:R-:W-:-:S13]  /*0140*/  ISETP.GT.U32.AND.EX P0, PT, R2, RZ, PT, P0 ;  /* 0x000000ff0200720c */ /* 0x000fda0003f04100 */
[----:B------:R-:W-:Y:S05]  /*0150*/  @P0 BRA `(.L_x_116) ;  /* 0x0000001800200947 */ /* 0x000fea0003800000 */
[----:B------:R-:W0:Y:S01]  /*0160*/  S2R R3, SR_TID.X ;  /* 0x0000000000037919 */ /* 0x000e220000002100 */
[----:B------:R-:W-:Y:S01]  /*0170*/  BSSY.RECONVERGENT B1, `(.L_x_117) ;  /* 0x0000009000017945 */ /* 0x000fe20003800200 */
[----:B------:R-:W-:Y:S02]  /*0180*/  CS2R R4, SRZ ;  /* 0x0000000000047805 */ /* 0x000fe4000001ff00 */
[----:B0-----:R-:W-:Y:S01]  /*0190*/  ISETP.GE.U32.AND P0, PT, R3, R0, PT ;  /* 0x000000000300720c */ /* 0x001fe20003f06070 */
[----:B------:R-:W-:-:S12]  /*01a0*/  IMAD.MOV.U32 R43, RZ, RZ, R3 ;  /* 0x000000ffff2b7224 */ /* 0x000fd800078e0003 */
[----:B------:R-:W-:Y:S05]  /*01b0*/  @P0 BRA `(.L_x_118) ;  /* 0x0000000000100947 */ /* 0x000fea0003800000 */
[----:B------:R-:W0:Y:S02]  /*01c0*/  LDC.64 R4, c[0x0][0x380] ;  /* 0x0000e000ff047b82 */ /* 0x000e240000000a00 */
[----:B0-----:R-:W-:-:S06]  /*01d0*/  IMAD.WIDE.U32 R4, R3, 0x8, R4 ;  /* 0x0000000803047825 */ /* 0x001fcc00078e0004 */
[----:B------:R-:W5:Y:S01]  /*01e0*/  LDG.E.64.CONSTANT R4, desc[UR6][R4.64] ;  /* 0x0000000604047981 */ /* 0x000f62000c1e9b00 */
[----:B------:R-:W-:-:S07]  /*01f0*/  VIADD R43, R3, 0x100 ;  /* 0x00000100032b7836 */ /* 0x000fce0000000000 */
.L_x_118:
[----:B------:R-:W-:Y:S05]  /*0200*/  BSYNC.RECONVERGENT B1 ;  /* 0x0000000000017941 */ /* 0x000fea0003800200 */
.L_x_117:
[----:B------:R-:W-:Y:S01]  /*0210*/  ISETP.GE.U32.AND P0, PT, R43, R0, PT ;  /* 0x000000002b00720c */ /* 0x000fe20003f06070 */
        /* <DEDUP_REMOVED lines=16> */
.L_x_123:
        /* <DEDUP_REMOVED lines=12> */
.L_x_122:
[----:B------:R-:W-:Y:S05]  /*03e0*/  BSYNC.RECONVERGENT B2 ;  /* 0x0000000000027941 */ /* 0x000fea0003800200 */
.L_x_121:
        /* <DEDUP_REMOVED lines=9> */
.L_x_126:
        /* <DEDUP_REMOVED lines=74> */
.L_x_125:
[----:B------:R-:W-:Y:S05]  /*0920*/  BSYNC.RECONVERGENT B2 ;  /* 0x0000000000027941 */ /* 0x000fea0003800200 */
.L_x_124:
        /* <DEDUP_REMOVED lines=42> */
.L_x_128:
[----:B------:R-:W-:Y:S05]  /*0bd0*/  BSYNC.RECONVERGENT B2 ;  /* 0x0000000000027941 */ /* 0x000fea0003800200 */
.L_x_127:
        /* <DEDUP_REMOVED lines=20> */
.L_x_120:
[----:B------:R-:W-:Y:S05]  /*0d20*/  BSYNC.RECONVERGENT B1 ;  /* 0x0000000000017941 */ /* 0x000fea0003800200 */
.L_x_119:
[----:B------:R-:W-:-:S04]  /*0d30*/  ISETP.GE.U32.AND P0, PT, R0, 0x100, PT ;  /* 0x000001000000780c */ /* 0x000fc80003f06070 */
[----:B------:R-:W-:-:S13]  /*0d40*/  ISETP.GE.U32.AND.EX P0, PT, R2, RZ, PT, P0 ;  /* 0x000000ff0200720c */ /* 0x000fda0003f06100 */
        /* <DEDUP_REMOVED lines=40> */
[----:B------:R-:W-:-:S03]  /*0fd0*/  @!P0 FSEL R13, R5, R13, !P1 ;  /* 0x0000000d050d8208 */ /* 0x000fc60004800000 */
[----:B------:R-:W-:Y:S01]  /*0fe0*/  SHFL.DOWN PT, R4, R11, 0x10, 0x1f ;  /* 0x0a001f000b047f89 */ /* 0x000fe200000e0000 */
[----:B------:R-:W-:Y:S02]  /*0ff0*/  IMAD.MOV.U32 R6, RZ, RZ, R11 ;  /* 0x000000ffff067224 */ /* 0x000fe400078e000b */
[----:B------:R-:W-:Y:S01]  /*1000*/  IMAD.MOV.U32 R7, RZ, RZ, R13 ;  /* 0x000000ffff077224 */ /* 0x000fe200078e000d */
[----:B------:R-:W0:Y:S05]  /*1010*/  SHFL.DOWN PT, R5, R13, 0x10, 0x1f ;  /* 0x0a001f000d057f89 */ /* 0x000e2a00000e0000 */
[----:B0-----:R-:W-:-:S06]  /*1020*/  DSETP.GEU.AND P0, PT, R6, R4, PT ;  /* 0x000000040600722a */ /* 0x001fcc0003f0e000 */
[----:B------:R-:W-:Y:S02]  /*1030*/  FSEL R6, R4, R11, !P0 ;  /* 0x0000000b04067208 */ /* 0x000fe40004000000 */
[----:B------:R-:W-:Y:S02]  /*1040*/  FSEL R7, R5, R13, !P0 ;  /* 0x0000000d05077208 */ /* 0x000fe40004000000 */
[----:B------:R-:W-:-:S03]  /*1050*/  ISETP.GT.AND P0, PT, R8, 0xf, PT ;  /* 0x0000000f0800780c */ /* 0x000fc60003f04270 */
[----:B------:R2:W-:Y:S01]  /*1060*/  @!P2 STS.64 [R9+0x8], R6 ;  /* 0x000008060900a388 */ /* 0x0005e20000000a00 */
[----:B------:R-:W-:Y:S01]  /*1070*/  BAR.SYNC.DEFER_BLOCKING 0x0 ;  /* 0x0000000000007b1d */ /* 0x000fe20000010000 */
[----:B------:R-:W-:Y:S02]  /*1080*/  ISETP.NE.AND P2, PT, R3, RZ, PT ;  /* 0x000000ff0300720c */ /* 0x000fe40003f45270 */
[----:B------:R-:W-:Y:S02]  /*1090*/  FSEL R4, R11, R6, P0 ;  /* 0x000000060b047208 */ /* 0x000fe40000000000 */
[----:B------:R-:W-:-:S09]  /*10a0*/  FSEL R5, R13, R7, P0 ;  /* 0x000000070d057208 */ /* 0x000fd20000000000 */
[----:B--2---:R-:W-:Y:S05]  /*10b0*/  @P2 BRA `(.L_x_130) ;  /* 0x0000004c00442947 */ /* 0x004fea0003800000 */
[----:B------:R-:W0:Y:S01]  /*10c0*/  S2UR UR5, SR_CgaCtaId ;  /* 0x00000000000579c3 */ /* 0x000e220000008800 */
[----:B------:R-:W-:Y:S02]  /*10d0*/  UMOV UR4, 0x400 ;  /* 0x0000040000047882 */ /* 0x000fe40000000000 */
[----:B0-----:R-:W-:-:S09]  /*10e0*/  ULEA UR4, UR5, UR4, 0x18 ;  /* 0x0000000405047291 */ /* 0x001fd2000f8ec0ff */
[----:B------:R-:W0:Y:S04]  /*10f0*/  LDS.128 R8, [UR4+0x10] ;  /* 0x00001004ff087984 */ /* 0x000e280008000c00 */
        /* <DEDUP_REMOVED lines=25> */
.L_x_129:
[----:B------:R-:W-:Y:S01]  /*1290*/  LOP3.LUT R6, R3, 0x3e0, RZ, 0xc0, !PT ;  /* 0x000003e003067812 */ /* 0x000fe200078ec0ff */
[----:B------:R-:W0:Y:S03]  /*12a0*/  S2R R12, SR_LANEID ;  /* 0x00000000000c7919 */ /* 0x000e260000000000 */
[----:B------:R-:W-:Y:S01]  /*12b0*/  LOP3.LUT R9, RZ, R6, RZ, 0x33, !PT ;  /* 0x00000006ff097212 */ /* 0x000fe200078e33ff */
[----:B------:R-:W-:-:S04]  /*12c0*/  VIADD R7, R6, 0x20 ;  /* 0x0000002006077836 */ /* 0x000fc80000000000 */
[----:B------:R-:W-:Y:S01]  /*12d0*/  IMAD.IADD R9, R9, 0x1, R0 ;  /* 0x0000000109097824 */ /* 0x000fe200078e0200 */
[----:B------:R-:W-:-:S04]  /*12e0*/  ISETP.GT.U32.AND P0, PT, R7, R0, PT ;  /* 0x000000000700720c */ /* 0x000fc80003f04070 */
        /* <DEDUP_REMOVED lines=33> */
[----:B------:R-:W0:Y:S11]  /*1500*/  SHFL.DOWN PT, R5, R11, 0x8, R9 ;  /* 0x090000000b057989 */ /* 0x000e3600000e0009 */
[----:B------:R-:W1:Y:S01]  /*1510*/  @!P0 S2R R8, SR_CgaCtaId ;  /* 0x0000000000088919 */ /* 0x000e620000008800 */
[----:B0-----:R-:W-:Y:S01]  /*1520*/  DSETP.GEU.AND P2, PT, R6, R4, PT ;  /* 0x000000040600722a */ /* 0x001fe20003f4e000 */
[----:B------:R-:W-:-:S05]  /*1530*/  VIADD R6, R12, 0x10 ;  /* 0x000000100c067836 */ /* 0x000fca0000000000 */
        /* <DEDUP_REMOVED lines=9> */
[----:B------:R-:W-:-:S03]  /*15d0*/  @!P0 SHF.R.U32.HI R6, RZ, 0x2, R3 ;  /* 0x00000002ff068819 */ /* 0x000fc60000011603 */
[----:B------:R-:W-:Y:S02]  /*15e0*/  @!P1 FSEL R10, R4, R10, !P2 ;  /* 0x0000000a040a9208 */ /* 0x000fe40005000000 */
[----:B------:R-:W-:Y:S02]  /*15f0*/  @!P1 FSEL R11, R5, R11, !P2 ;  /* 0x0000000b050b9208 */ /* 0x000fe40005000000 */
[----:B------:R-:W-:Y:S01]  /*1600*/  ISETP.NE.AND P2, PT, R3, RZ, PT ;  /* 0x000000ff0300720c */ /* 0x000fe20003f45270 */
[----:B------:R-:W-:Y:S01]  /*1610*/  IMAD.MOV.U32 R4, RZ, RZ, R10 ;  /* 0x000000ffff047224 */ /* 0x000fe200078e000a */
[----:B-1----:R-:W-:Y:S01]  /*1620*/  @!P0 LEA R7, R8, R7, 0x18 ;  /* 0x0000000708078211 */ /* 0x002fe200078ec0ff */
[----:B------:R-:W-:Y:S01]  /*1630*/  IMAD.MOV.U32 R5, RZ, RZ, R11 ;  /* 0x000000ffff057224 */ /* 0x000fe200078e000b */
[----:B------:R-:W-:-:S05]  /*1640*/  @!P0 LOP3.LUT R6, R6, 0xf8, RZ, 0xc0, !PT ;  /* 0x000000f806068812 */ /* 0x000fca00078ec0ff */
[----:B------:R-:W-:-:S05]  /*1650*/  @!P0 IMAD.IADD R7, R6, 0x1, R7 ;  /* 0x0000000106078824 */ /* 0x000fca00078e0207 */
[----:B------:R1:W-:Y:S01]  /*1660*/  @!P0 STS.64 [R7+0x8], R4 ;  /* 0x0000080407008388 */ /* 0x0003e20000000a00 */
[----:B------:R-:W-:Y:S06]  /*1670*/  BAR.SYNC.DEFER_BLOCKING 0x0 ;  /* 0x0000000000007b1d */ /* 0x000fec0000010000 */
[----:B------:R-:W-:Y:S05]  /*1680*/  @P2 BRA `(.L_x_130) ;  /* 0x0000004400d02947 */ /* 0x000fea0003800000 */
[----:B------:R-:W0:Y:S01]  /*1690*/  S2UR UR5, SR_CgaCtaId ;  /* 0x00000000000579c3 */ /* 0x000e220000008800 */
[----:B------:R-:W-:Y:S01]  /*16a0*/  UMOV UR4, 0x400 ;  /* 0x0000040000047882 */ /* 0x000fe20000000000 */
[C---:B------:R-:W-:Y:S02]  /*16b0*/  ISETP.GT.U32.AND P0, PT, R0.reuse, 0x20, PT ;  /* 0x000000200000780c */ /* 0x040fe40003f04070 */
[----:B------:R-:W-:Y:S02]  /*16c0*/  ISETP.GT.U32.AND P1, PT, R0, 0x40, PT ;  /* 0x000000400000780c */ /* 0x000fe40003f24070 */
[C---:B------:R-:W-:Y:S02]  /*16d0*/  ISETP.GT.U32.AND.EX P0, PT, R2.reuse, RZ, PT, P0 ;  /* 0x000000ff0200720c */ /* 0x040fe40003f04100 */
[----:B------:R-:W-:Y:S01]  /*16e0*/  ISETP.GT.U32.AND.EX P1, PT, R2, RZ, PT, P1 ;  /* 0x000000ff0200720c */ /* 0x000fe20003f24110 */
[----:B0-----:R-:W-:-:S09]  /*16f0*/  ULEA UR4, UR5, UR4, 0x18 ;  /* 0x0000000405047291 */ /* 0x001fd2000f8ec0ff */
[----:B------:R-:W0:Y:S04]  /*1700*/  LDS.128 R12, [UR4+0x10] ;  /* 0x00001004ff0c7984 */ /* 0x000e280008000c00 */
[----:B------:R-:W2:Y:S01]  /*1710*/  LDS.128 R8, [UR4+0x20] ;  /* 0x00002004ff087984 */ /* 0x000ea20008000c00 */
[----:B0-----:R-:W-:-:S06]  /*1720*/  DSETP.GEU.AND P3, PT, R4, R12, PT ;  /* 0x0000000c0400722a */ /* 0x001fcc0003f6e000 */
[-C--:B------:R-:W-:Y:S02]  /*1730*/  FSEL R3, R12, R4.reuse, !P3 ;  /* 0x000000040c037208 */ /* 0x080fe40005800000 */
[-C--:B------:R-:W-:Y:S02]  /*1740*/  FSEL R13, R13, R5.reuse, !P3 ;  /* 0x000000050d0d7208 */ /* 0x080fe40005800000 */
[----:B------:R-:W-:Y:S02]  /*1750*/  FSEL R12, R3, R4, P0 ;  /* 0x00000004030c7208 */ /* 0x000fe40000000000 */
[----:B------:R-:W-:Y:S02]  /*1760*/  FSEL R13, R13, R5, P0 ;  /* 0x000000050d0d7208 */ /* 0x000fe40000000000 */
[----:B-1----:R-:W0:Y:S01]  /*1770*/  LDS.128 R4, [UR4+0x30] ;  /* 0x00003004ff047984 */ /* 0x002e220008000c00 */
[----:B------:R-:W-:-:S03]  /*1780*/  ISETP.GT.U32.AND P0, PT, R0, 0x60, PT ;  /* 0x000000600000780c */ /* 0x000fc60003f04070 */
[----:B------:R-:W-:Y:S01]  /*1790*/  DSETP.GEU.AND P3, PT, R12, R14, PT ;  /* 0x0000000e0c00722a */ /* 0x000fe20003f6e000 */
[----:B------:R-:W-:-:S05]  /*17a0*/  ISETP.GT.U32.AND.EX P0, PT, R2, RZ, PT, P0 ;  /* 0x000000ff0200720c */ /* 0x000fca0003f04100 */
[----:B------:R-:W-:Y:S02]  /*17b0*/  @P1 FSEL R12, R14, R12, !P3 ;  /* 0x0000000c0e0c1208 */ /* 0x000fe40005800000 */
[----:B------:R-:W-:Y:S02]  /*17c0*/  @P1 FSEL R13, R15, R13, !P3 ;  /* 0x0000000d0f0d1208 */ /* 0x000fe40005800000 */
[----:B------:R-:W-:-:S04]  /*17d0*/  ISETP.GT.U32.AND P1, PT, R0, 0x80, PT ;  /* 0x000000800000780c */ /* 0x000fc80003f24070 */
[----:B--2---:R-:W-:Y:S01]  /*17e0*/  DSETP.GEU.AND P3, PT, R12, R8, PT ;  /* 0x000000080c00722a */ /* 0x004fe20003f6e000 */
[----:B------:R-:W-:-:S05]  /*17f0*/  ISETP.GT.U32.AND.EX P1, PT, R2, RZ, PT, P1 ;  /* 0x000000ff0200720c */ /* 0x000fca0003f24110 */
[----:B------:R-:W-:Y:S02]  /*1800*/  @P0 FSEL R12, R8, R12, !P3 ;  /* 0x0000000c080c0208 */ /* 0x000fe40005800000 */
[----:B------:R-:W-:Y:S02]  /*1810*/  @P0 FSEL R13, R9, R13, !P3 ;  /* 0x0000000d090d0208 */ /* 0x000fe40005800000 */
[----:B------:R-:W-:Y:S01]  /*1820*/  ISETP.GT.U32.AND P0, PT, R0, 0xa0, PT ;  /* 0x000000a00000780c */ /* 0x000fe20003f04070 */
[----:B------:R-:W1:Y:S03]  /*1830*/  LDS.64 R8, [UR4+0x40] ;  /* 0x00004004ff087984 */ /* 0x000e660008000a00 */
[----:B------:R-:W-:Y:S01]  /*1840*/  DSETP.GEU.AND P3, PT, R12, R10, PT ;  /* 0x0000000a0c00722a */ /* 0x000fe20003f6e000 */
[----:B------:R-:W-:-:S05]  /*1850*/  ISETP.GT.U32.AND.EX P0, PT, R2, RZ, PT, P0 ;  /* 0x000000ff0200720c */ /* 0x000fca0003f04100 */
[----:B------:R-:W-:Y:S02]  /*1860*/  @P1 FSEL R12, R10, R12, !P3 ;  /* 0x0000000c0a0c1208 */ /* 0x000fe40005800000 */
[----:B------:R-:W-:Y:S02]  /*1870*/  @P1 FSEL R13, R11, R13, !P3 ;  /* 0x0000000d0b0d1208 */ /* 0x000fe40005800000 */
[----:B------:R-:W-:Y:S01]  /*1880*/  ISETP.GT.U32.AND P1, PT, R0, 0xc0, PT ;  /* 0x000000c00000780c */ /* 0x000fe20003f24070 */
[----:B------:R-:W-:Y:S02]  /*1890*/  IMAD.MOV.U32 R10, RZ, RZ, R12 ;  /* 0x000000ffff0a7224 */ /* 0x000fe400078e000c */
[----:B------:R-:W-:Y:S01]  /*18a0*/  IMAD.MOV.U32 R11, RZ, RZ, R13 ;  /* 0x000000ffff0b7224 */ /* 0x000fe200078e000d */
[----:B------:R-:W-:-:S05]  /*18b0*/  ISETP.GT.U32.AND.EX P1, PT, R2, RZ, PT, P1 ;  /* 0x000000ff0200720c */ /* 0x000fca0003f24110 */
[----:B0-----:R-:W-:-:S06]  /*18c0*/  DSETP.GEU.AND P3, PT, R10, R4, PT ;  /* 0x000000040a00722a */ /* 0x001fcc0003f6e000 */
[----:B------:R-:W-:Y:S02]  /*18d0*/  @P0 FSEL R12, R4, R12, !P3 ;  /* 0x0000000c040c0208 */ /* 0x000fe40005800000 */
[----:B------:R-:W-:Y:S02]  /*18e0*/  @P0 FSEL R13, R5, R13, !P3 ;  /* 0x0000000d050d0208 */ /* 0x000fe40005800000 */
[----:B------:R-:W-:Y:S01]  /*18f0*/  ISETP.GT.U32.AND P0, PT, R0, 0xe0, PT ;  /* 0x000000e00000780c */ /* 0x000fe20003f04070 */
[----:B------:R-:W-:Y:S02]  /*1900*/  IMAD.MOV.U32 R4, RZ, RZ, R12 ;  /* 0x000000ffff047224 */ /* 0x000fe400078e000c */
[----:B------:R-:W-:Y:S01]  /*1910*/  IMAD.MOV.U32 R5, RZ, RZ, R13 ;  /* 0x000000ffff057224 */ /* 0x000fe200078e000d */
[----:B------:R-:W-:-:S05]  /*1920*/  ISETP.GT.U32.AND.EX P0, PT, R2, RZ, PT, P0 ;  /* 0x000000ff0200720c */ /* 0x000fca0003f04100 */
        /* <DEDUP_REMOVED lines=11> */
.L_x_116:
[----:B------:R-:W0:Y:S01]  /*19e0*/  S2R R3, SR_TID.X ;  /* 0x0000000000037919 */ /* 0x000e220000002100 */
[----:B------:R-:W1:Y:S01]  /*19f0*/  LDC.64 R22, c[0x0][0x380] ;  /* 0x0000e000ff167b82 */ /* 0x000e620000000a00 */
[----:B0-----:R-:W-:-:S04]  /*1a00*/  IMAD.SHL.U32 R5, R3, 0x4, RZ ;  /* 0x0000000403057824 */ /* 0x001fc800078e00ff */
[----:B-1----:R-:W-:-:S05]  /*1a10*/  IMAD.WIDE.U32 R22, R5, 0x8, R22 ;  /* 0x0000000805167825 */ /* 0x002fca00078e0016 */
[----:B------:R-:W2:Y:S04]  /*1a20*/  LDG.E.128.CONSTANT R12, desc[UR6][R22.64] ;  /* 0x00000006160c7981 */ /* 0x000ea8000c1e9d00 */
[----:B------:R-:W3:Y:S04]  /*1a30*/  LDG.E.128.CONSTANT R16, desc[UR6][R22.64+0x10] ;  /* 0x0000100616107981 */ /* 0x000ee8000c1e9d00 */
[----:B------:R-:W4:Y:S04]  /*1a40*/  LDG.E.128.CONSTANT R8, desc[UR6][R22.64+0x2000] ;  /* 0x0020000616087981 */ /* 0x000f28000c1e9d00 */
[----:B------:R-:W5:Y:S01]  /*1a50*/  LDG.E.128.CONSTANT R4, desc[UR6][R22.64+0x2010] ;  /* 0x0020100616047981 */ /* 0x000f62000c1e9d00 */
[----:B------:R-:W-:Y:S01]  /*1a60*/  IADD3 R24, P1, PT, R0, -0x800, RZ ;  /* 0xfffff80000187810 */ /* 0x000fe20007f3e0ff */
[----:B------:R-:W-:-:S02]  /*1a70*/  IMAD.MOV.U32 R29, RZ, RZ, 0x800 ;  /* 0x00000800ff1d7424 */ /* 0x000fc400078e00ff */
[----:B------:R-:W-:Y:S01]  /*1a80*/  IMAD.MOV.U32 R31, RZ, RZ, RZ ;  /* 0x000000ffff1f7224 */ /* 0x000fe200078e00ff */
[----:B------:R-:W-:Y:S01]  /*1a90*/  IADD3.X R25, PT, PT, R2, -0x1, RZ, P1, !PT ;  /* 0xffffffff02197810 */ /* 0x000fe20000ffe4ff */
        /* <DEDUP_REMOVED lines=18> */
[----:B------:R-:W-:-:S04]  /*1bc0*/  ISETP.GE.U32.AND P0, PT, R24, 0x800, PT ;  /* 0x000008001800780c */ /* 0x000fc80003f06070 */
[----:B------:R-:W-:Y:S01]  /*1bd0*/  ISETP.GE.U32.AND.EX P0, PT, R25, RZ, PT, P0 ;  /* 0x000000ff1900720c */ /* 0x000fe20003f06100 */
[----:B------:R-:W-:-:S06]  /*1be0*/  DSETP.GEU.AND P1, PT, R4, R6, PT ;  /* 0x000000060400722a */ /* 0x000fcc0003f2e000 */
[----:B------:R-:W-:Y:S02]  /*1bf0*/  FSEL R20, R6, R4, !P1 ;  /* 0x0000000406147208 */ /* 0x000fe40004800000 */
[----:B------:R-:W-:-:S04]  /*1c00*/  FSEL R21, R7, R5, !P1 ;  /* 0x0000000507157208 */ /* 0x000fc80004800000 */
[----:B------:R-:W-:Y:S05]  /*1c10*/  @!P0 BRA `(.L_x_131) ;  /* 0x0000000000b48947 */ /* 0x000fea0003800000 */
[----:B------:R-:W0:Y:S01]  /*1c20*/  LDC.64 R26, c[0x0][0x390] ;  /* 0x0000e400ff1a7b82 */ /* 0x000e220000000a00 */
[----:B------:R-:W-:Y:S02]  /*1c30*/  IMAD.MOV.U32 R29, RZ, RZ, 0x800 ;  /* 0x00000800ff1d7424 */ /* 0x000fe400078e00ff */
[----:B------:R-:W-:-:S07]  /*1c40*/  IMAD.MOV.U32 R31, RZ, RZ, RZ ;  /* 0x000000ffff1f7224 */ /* 0x000fce00078e00ff */
.L_x_133:
[----:B------:R-:W-:-:S04]  /*1c50*/  LEA R32, P0, R29, R22, 0x3 ;  /* 0x000000161d207211 */ /* 0x000fc800078018ff */
[----:B------:R-:W-:-:S05]  /*1c60*/  LEA.HI.X R33, R29, R23, R31, 0x3, P0 ;  /* 0x000000171d217211 */ /* 0x000fca00000f1c1f */
[----:B------:R-:W2:Y:S04]  /*1c70*/  LDG.E.128.CONSTANT R8, desc[UR6][R32.64] ;  /* 0x0000000620087981 */ /* 0x000ea8000c1e9d00 */
[----:B------:R-:W3:Y:S04]  /*1c80*/  LDG.E.128.CONSTANT R12, desc[UR6][R32.64+0x10] ;  /* 0x00001006200c7981 */ /* 0x000ee8000c1e9d00 */
[----:B------:R-:W4:Y:S04]  /*1c90*/  LDG.E.128.CONSTANT R16, desc[UR6][R32.64+0x2000] ;  /* 0x0020000620107981 */ /* 0x000f28000c1e9d00 */
[----:B------:R-:W5:Y:S01]  /*1ca0*/  LDG.E.128.CONSTANT R4, desc[UR6][R32.64+0x2010] ;  /* 0x0020100620047981 */ /* 0x000f62000c1e9d00 */
[----:B0-----:R-:W-:-:S02]  /*1cb0*/  IMAD.MOV.U32 R0, RZ, RZ, R26 ;  /* 0x000000ffff007224 */ /* 0x001fc400078e001a */
[----:B------:R-:W-:Y:S01]  /*1cc0*/  IMAD.MOV.U32 R2, RZ, RZ, R27 ;  /* 0x000000ffff027224 */ /* 0x000fe200078e001b */
[----:B--2---:R-:W-:-:S06]  /*1cd0*/  DSETP.GEU.AND P0, PT, R20, R8, PT ;  /* 0x000000081400722a */ /* 0x004fcc0003f0e000 */
[----:B------:R-:W-:Y:S02]  /*1ce0*/  FSEL R8, R8, R20, !P0 ;  /* 0x0000001408087208 */ /* 0x000fe40004000000 */
[----:B------:R-:W-:-:S06]  /*1cf0*/  FSEL R9, R9, R21, !P0 ;  /* 0x0000001509097208 */ /* 0x000fcc0004000000 */
[----:B------:R-:W-:-:S06]  /*1d00*/  DSETP.GEU.AND P0, PT, R8, R10, PT ;  /* 0x0000000a0800722a */ /* 0x000fcc0003f0e000 */
[----:B------:R-:W-:Y:S02]  /*1d10*/  FSEL R8, R10, R8, !P0 ;  /* 0x000000080a087208 */ /* 0x000fe40004000000 */
[----:B------:R-:W-:Y:S02]  /*1d20*/  FSEL R9, R11, R9, !P0 ;  /* 0x000000090b097208 */ /* 0x000fe40004000000 */
[----:B------:R-:W-:-:S04]  /*1d30*/  IADD3 R10, P1, PT, -R29, R0, RZ ;  /* 0x000000001d0a7210 */ /* 0x000fc80007f3e1ff */
        /* <DEDUP_REMOVED lines=14> */
[----:B------:R-:W-:Y:S01]  /*1e20*/  IMAD.X R8, R2, 0x1, ~R31, P1 ;  /* 0x0000000102087824 */ /* 0x000fe200008e0e1f */
[----:B------:R-:W-:Y:S02]  /*1e30*/  FSEL R5, R5, R9, !P0 ;  /* 0x0000000905057208 */ /* 0x000fe40004000000 */
[----:B------:R-:W-:-:S04]  /*1e40*/  ISETP.GE.U32.AND P0, PT, R10, 0x800, PT ;  /* 0x000008000a00780c */ /* 0x000fc80003f06070 */
[----:B------:R-:W-:Y:S01]  /*1e50*/  ISETP.GE.U32.AND.EX P0, PT, R8, RZ, PT, P0 ;  /* 0x000000ff0800720c */ /* 0x000fe20003f06100 */
[----:B------:R-:W-:-:S06]  /*1e60*/  DSETP.GEU.AND P1, PT, R4, R6, PT ;  /* 0x000000060400722a */ /* 0x000fcc0003f2e000 */
[----:B------:R-:W-:Y:S02]  /*1e70*/  FSEL R20, R6, R4, !P1 ;  /* 0x0000000406147208 */ /* 0x000fe40004800000 */
[----:B------:R-:W-:-:S04]  /*1e80*/  FSEL R21, R7, R5, !P1 ;  /* 0x0000000507157208 */ /* 0x000fc80004800000 */
[----:B------:R-:W-:Y:S05]  /*1e90*/  @!P0 BRA `(.L_x_132) ;  /* 0x0000000800e48947 */ /* 0x000fea0003800000 */
[----:B------:R-:W-:-:S05]  /*1ea0*/  IADD3 R29, P0, PT, R29, 0x800, RZ ;  /* 0x000008001d1d7810 */ /* 0x000fca0007f1e0ff */
[----:B------:R-:W-:Y:S01]  /*1eb0*/  IMAD.X R31, RZ, RZ, R31, P0 ;  /* 0x000000ffff1f7224 */ /* 0x000fe200000e061f */
[----:B------:R-:W-:-:S04]  /*1ec0*/  ISETP.GT.U32.AND P0, PT, R29, R24, PT ;  /* 0x000000181d00720c */ /* 0x000fc80003f04070 */
[----:B------:R-:W-:-:S13]  /*1ed0*/  ISETP.GT.U32.AND.EX P0, PT, R31, R25, PT, P0 ;  /* 0x000000191f00720c */ /* 0x000fda0003f04100 */
[----:B------:R-:W-:Y:S05]  /*1ee0*/  @!P0 BRA `(.L_x_133) ;  /* 0xfffffffc00588947 */ /* 0x000fea000383ffff */
.L_x_131:
[----:B------:R-:W-:-:S04]  /*1ef0*/  ISETP.GE.U32.AND P0, PT, R29, R0, PT ;  /* 0x000000001d00720c */ /* 0x000fc80003f06070 */
[----:B------:R-:W-:-:S13]  /*1f00*/  ISETP.GE.U32.AND.EX P0, PT, R31, R2, PT, P0 ;  /* 0x000000021f00720c */ /* 0x000fda0003f06100 */
        /* <DEDUP_REMOVED lines=13> */
[----:B------:R-:W0:Y:S01]  /*1fe0*/  LDCU.64 UR4, c[0x0][0x380] ;  /* 0x00007000ff0477ac */ /* 0x000e220008000a00 */
[----:B------:R-:W-:Y:S01]  /*1ff0*/  IADD3 R9, P1, PT, R3, R29, RZ ;  /* 0x0000001d03097210 */ /* 0x000fe20007f3e0ff */
[----:B------:R-:W-:Y:S01]  /*2000*/  IMAD.MOV.U32 R7, RZ, RZ, R3 ;  /* 0x000000ffff077224 */ /* 0x000fe200078e0003 */
[----:B------:R-:W-:-:S03]  /*2010*/  LEA.HI R0, R0, 0x1, RZ, 0x18 ;  /* 0x0000000100007811 */ /* 0x000fc600078fc0ff */
[----:B------:R-:W-:Y:S01]  /*2020*/  IMAD.X R4, RZ, RZ, R31, P1 ;  /* 0x000000ffff047224 */ /* 0x000fe200008e061f */
[----:B------:R-:W-:-:S05]  /*2030*/  LOP3.LUT R0, R0, 0x3, RZ, 0xc0, !PT ;  /* 0x0000000300007812 */ /* 0x000fca00078ec0ff */
[----:B------:R-:W-:Y:S01]  /*2040*/  IMAD.MOV R0, RZ, RZ, -R0 ;  /* 0x000000ffff007224 */ /* 0x000fe200078e0a00 */
[----:B0-----:R-:W-:-:S04]  /*2050*/  LEA R6, P2, R9, UR4, 0x3 ;  /* 0x0000000409067c11 */ /* 0x001fc8000f8418ff */
[----:B------:R-:W-:-:S09]  /*2060*/  LEA.HI.X R9, R9, UR5, R4, 0x3, P2 ;  /* 0x0000000509097c11 */ /* 0x000fd200090f1c04 */
.L_x_137:
        /* <DEDUP_REMOVED lines=8> */
[----:B--2---:R-:W-:-:S06]  /*20f0*/  DSETP.GEU.AND P1, PT, R20, R4, PT ;  /* 0x000000041400722a */ /* 0x004fcc0003f2e000 */
[----:B------:R-:W-:Y:S02]  /*2100*/  FSEL R20, R4, R20, !P1 ;  /* 0x0000001404147208 */ /* 0x000fe40004800000 */
[----:B------:R-:W-:-:S03]  /*2110*/  FSEL R21, R5, R21, !P1 ;  /* 0x0000001505157208 */ /* 0x000fc60004800000 */
[----:B------:R-:W-:Y:S05]  /*2120*/  @P2 BRA `(.L_x_137) ;  /* 0xfffffffc00d02947 */ /* 0x000fea000383ffff */
.L_x_136:
[----:B------:R-:W-:Y:S05]  /*2130*/  BSYNC.RECONVERGENT B2 ;  /* 0x0000000000027941 */ /* 0x000fea0003800200 */
.L_x_135:
[----:B------:R-:W-:Y:S05]  /*2140*/  @!P0 BRA `(.L_x_134) ;  /* 0x0000000800348947 */ /* 0x000fea0003800000 */
[----:B------:R-:W0:Y:S01]  /*2150*/  LDCU.64 UR4, c[0x0][0x380] ;  /* 0x00007000ff0477ac */ /* 0x000e220008000a00 */
[----:B------:R-:W-:Y:S01]  /*2160*/  IMAD.IADD R5, R2, 0x1, -R7 ;  /* 0x0000000102057824 */ /* 0x000fe200078e0a07 */
[----:B------:R-:W-:Y:S01]  /*2170*/  IADD3 R29, P0, PT, R7, R29, RZ ;  /* 0x0000001d071d7210 */ /* 0x000fe20007f1e0ff */
[----:B------:R-:W-:Y:S03]  /*2180*/  BSSY.RECONVERGENT B2, `(.L_x_138) ;  /* 0x000004e000027945 */ /* 0x000fe60003800200 */
[----:B------:R-:W-:Y:S01]  /*2190*/  ISETP.GT.AND P1, PT, R5, 0xc00, PT ;  /* 0x00000c000500780c */ /* 0x000fe20003f24270 */
[----:B------:R-:W-:Y:S01]  /*21a0*/  IMAD.X R0, RZ, RZ, R31, P0 ;  /* 0x000000ffff007224 */ /* 0x000fe200000e061f */
[----:B0-----:R-:W-:-:S04]  /*21b0*/  LEA R4, P0, R29, UR4, 0x3 ;  /* 0x000000041d047c11 */ /* 0x001fc8000f8018ff */
[----:B------:R-:W-:Y:S02]  /*21c0*/  LEA.HI.X R5, R29, UR5, R0, 0x3, P0 ;  /* 0x000000051d057c11 */ /* 0x000fe400080f1c00 */
[----:B------:R-:W-:-:S05]  /*21d0*/  PLOP3.LUT P0, PT, PT, PT, PT, 0x80, 0x8 ;  /* 0x000000000008781c */ /* 0x000fca0003f0f070 */
[----:B------:R-:W-:Y:S08]  /*21e0*/  @!P1 BRA `(.L_x_139) ;  /* 0x00000004001c9947 */ /* 0x000ff00003800000 */
[----:B------:R-:W-:Y:S01]  /*21f0*/  PLOP3.LUT P0, PT, PT, PT, PT, 0x8, 0x80 ;  /* 0x000000000080781c */ /* 0x000fe20003f0e170 */
[----:B------:R-:W-:-:S12]  /*2200*/  VIADD R0, R2, 0xfffff400 ;  /* 0xfffff40002007836 */ /* 0x000fd80000000000 */
.L_x_140:
        /* <DEDUP_REMOVED lines=15> */
[----:B------:R0:W5:Y:S01]  /*2300*/  LDG.E.64.CONSTANT R8, desc[UR6][R4.64+0x7800] ;  /* 0x0078000604087981 */ /* 0x000162000c1e9b00 */
        /* <DEDUP_REMOVED lines=53> */
.L_x_139:
[----:B------:R-:W-:Y:S05]  /*2660*/  BSYNC.RECONVERGENT B2 ;  /* 0x0000000000027941 */ /* 0x000fea0003800200 */
.L_x_138:
        /* <DEDUP_REMOVED lines=40> */
.L_x_142:
[----:B------:R-:W-:Y:S05]  /*28f0*/  BSYNC.RECONVERGENT B2 ;  /* 0x0000000000027941 */ /* 0x000fea0003800200 */
.L_x_141:
        /* <DEDUP_REMOVED lines=18> */
.L_x_134:
[----:B------:R-:W-:Y:S05]  /*2a20*/  BSYNC.RECONVERGENT B1 ;  /* 0x0000000000017941 */ /* 0x000fea0003800200 */
.L_x_132:
        /* <DEDUP_REMOVED lines=33> */
[----:B------:R-:W-:-:S03]  /*2c40*/  @!P1 FSEL R7, R5, R7, !P0 ;  /* 0x0000000705079208 */ /* 0x000fc60004000000 */
[----:B------:R-:W-:Y:S04]  /*2c50*/  SHFL.DOWN PT, R4, R6, 0x10, 0x1f ;  /* 0x0a001f0006047f89 */ /* 0x000fe800000e0000 */
[----:B------:R-:W0:Y:S02]  /*2c60*/  SHFL.DOWN PT, R5, R7, 0x10, 0x1f ;  /* 0x0a001f0007057f89 */ /* 0x000e2400000e0000 */
        /* <DEDUP_REMOVED lines=8> */
[----:B------:R-:W-:-:S03]  /*2cf0*/  FSEL R3, R7, R5, P0 ;  /* 0x0000000507037208 */ /* 0x000fc60000000000 */
[----:B0-----:R-:W-:Y:S02]  /*2d00*/  IMAD.MOV.U32 R4, RZ, RZ, R0 ;  /* 0x000000ffff047224 */ /* 0x001fe400078e0000 */
[----:B------:R-:W-:-:S04]  /*2d10*/  IMAD.MOV.U32 R5, RZ, RZ, R3 ;  /* 0x000000ffff057224 */ /* 0x000fc800078e0003 */
[----:B------:R-:W-:Y:S05]  /*2d20*/  @P2 BRA `(.L_x_130) ;  /* 0x0000003000282947 */ /* 0x000fea0003800000 */
        /* <DEDUP_REMOVED lines=29> */
.L_x_115:
        /* <DEDUP_REMOVED lines=13> */
.L_x_145:
[----:B------:R-:W-:Y:S05]  /*2fd0*/  BSYNC.RECONVERGENT B1 ;  /* 0x0000000000017941 */ /* 0x000fea0003800200 */
.L_x_144:
        /* <DEDUP_REMOVED lines=17> */
.L_x_150:
        /* <DEDUP_REMOVED lines=12> */
.L_x_149:
[----:B------:R-:W-:Y:S05]  /*31b0*/  BSYNC.RECONVERGENT B2 ;  /* 0x0000000000027941 */ /* 0x000fea0003800200 */
.L_x_148:
        /* <DEDUP_REMOVED lines=9> */
.L_x_153:
        /* <DEDUP_REMOVED lines=74> */
.L_x_152:
[----:B------:R-:W-:Y:S05]  /*36f0*/  BSYNC.RECONVERGENT B2 ;  /* 0x0000000000027941 */ /* 0x000fea0003800200 */
.L_x_151:
        /* <DEDUP_REMOVED lines=42> */
.L_x_155:
[----:B------:R-:W-:Y:S05]  /*39a0*/  BSYNC.RECONVERGENT B2 ;  /* 0x0000000000027941 */ /* 0x000fea0003800200 */
.L_x_154:
        /* <DEDUP_REMOVED lines=20> */
.L_x_147:
[----:B------:R-:W-:Y:S05]  /*3af0*/  BSYNC.RECONVERGENT B1 ;  /* 0x0000000000017941 */ /* 0x000fea0003800200 */
.L_x_146:
        /* <DEDUP_REMOVED lines=88> */
.L_x_156:
        /* <DEDUP_REMOVED lines=64> */
[----:B------:R-:W1:Y:S01]  /*4480*/  S2UR UR5, SR_CgaCtaId ;  /* 0x00000000000579c3 */ /* 0x000e620000008800 */
[----:B------:R-:W-:Y:S01]  /*4490*/  UMOV UR4, 0x400 ;  /* 0x0000040000047882 */ /* 0x000fe20000000000 */
[C---:B------:R-:W-:Y:S02]  /*44a0*/  ISETP.GT.U32.AND P0, PT, R0.reuse, 0x20, PT ;  /* 0x000000200000780c */ /* 0x040fe40003f04070 */
[----:B------:R-:W-:Y:S02]  /*44b0*/  ISETP.GT.U32.AND P1, PT, R0, 0x40, PT ;  /* 0x000000400000780c */ /* 0x000fe40003f24070 */
[C---:B------:R-:W-:Y:S02]  /*44c0*/  ISETP.GT.U32.AND.EX P0, PT, R2.reuse, RZ, PT, P0 ;  /* 0x000000ff0200720c */ /* 0x040fe40003f04100 */
[----:B------:R-:W-:Y:S01]  /*44d0*/  ISETP.GT.U32.AND.EX P1, PT, R2, RZ, PT, P1 ;  /* 0x000000ff0200720c */ /* 0x000fe20003f24110 */
[----:B-1----:R-:W-:-:S09]  /*44e0*/  ULEA UR4, UR5, UR4, 0x18 ;  /* 0x0000000405047291 */ /* 0x002fd2000f8ec0ff */
[----:B------:R-:W1:Y:S04]  /*44f0*/  LDS.128 R12, [UR4+0x10] ;  /* 0x00001004ff0c7984 */ /* 0x000e680008000c00 */
[----:B------:R-:W2:Y:S01]  /*4500*/  LDS.128 R8, [UR4+0x20] ;  /* 0x00002004ff087984 */ /* 0x000ea20008000c00 */
[----:B-1----:R-:W-:-:S06]  /*4510*/  DSETP.GEU.AND P3, PT, R4, R12, PT ;  /* 0x0000000c0400722a */ /* 0x002fcc0003f6e000 */
[-C--:B------:R-:W-:Y:S02]  /*4520*/  FSEL R3, R12, R4.reuse, !P3 ;  /* 0x000000040c037208 */ /* 0x080fe40005800000 */
[-C--:B------:R-:W-:Y:S02]  /*4530*/  FSEL R13, R13, R5.reuse, !P3 ;  /* 0x000000050d0d7208 */ /* 0x080fe40005800000 */
[----:B------:R-:W-:Y:S02]  /*4540*/  FSEL R12, R3, R4, P0 ;  /* 0x00000004030c7208 */ /* 0x000fe40000000000 */
[----:B------:R-:W-:Y:S02]  /*4550*/  FSEL R13, R13, R5, P0 ;  /* 0x000000050d0d7208 */ /* 0x000fe40000000000 */
[----:B0-----:R-:W0:Y:S01]  /*4560*/  LDS.128 R4, [UR4+0x30] ;  /* 0x00003004ff047984 */ /* 0x001e220008000c00 */
        /* <DEDUP_REMOVED lines=38> */
.L_x_143:
        /* <DEDUP_REMOVED lines=11> */
[----:B--2---:R-:W-:-:S06]  /*4880*/  DSETP.GEU.AND P0, PT, R20, R4, PT ;  /* 0x000000041400722a */ /* 0x004fcc0003f0e000 */
[----:B------:R-:W-:Y:S02]  /*4890*/  FSEL R4, R4, R20, !P0 ;  /* 0x0000001404047208 */ /* 0x000fe40004000000 */
[----:B------:R-:W-:-:S06]  /*48a0*/  FSEL R5, R5, R21, !P0 ;  /* 0x0000001505057208 */ /* 0x000fcc0004000000 */
[----:B---3--:R-:W-:-:S06]  /*48b0*/  DSETP.GEU.AND P0, PT, R4, R8, PT ;  /* 0x000000080400722a */ /* 0x008fcc0003f0e000 */
[----:B------:R-:W-:Y:S02]  /*48c0*/  FSEL R4, R8, R4, !P0 ;  /* 0x0000000408047208 */ /* 0x000fe40004000000 */
[----:B------:R-:W-:Y:S02]  /*48d0*/  FSEL R5, R9, R5, !P0 ;  /* 0x0000000509057208 */ /* 0x000fe40004000000 */
[----:B------:R-:W-:-:S04]  /*48e0*/  IADD3 R8, P1, PT, R0, -0x800, RZ ;  /* 0xfffff80000087810 */ /* 0x000fc80007f3e0ff */
[----:B----4-:R-:W-:Y:S01]  /*48f0*/  DSETP.GEU.AND P0, PT, R4, R10, PT ;  /* 0x0000000a0400722a */ /* 0x010fe20003f0e000 */
[----:B------:R-:W-:-:S05]  /*4900*/  IADD3.X R9, PT, PT, R2, -0x1, RZ, P1, !PT ;  /* 0xffffffff02097810 */ /* 0x000fca0000ffe4ff */
        /* <DEDUP_REMOVED lines=11> */
[----:B------:R-:W-:Y:S01]  /*49c0*/  IMAD.MOV.U32 R17, RZ, RZ, 0x800 ;  /* 0x00000800ff117424 */ /* 0x000fe200078e00ff */
[----:B------:R-:W-:-:S04]  /*49d0*/  ISETP.GE.U32.AND P0, PT, R8, 0x800, PT ;  /* 0x000008000800780c */ /* 0x000fc80003f06070 */
[----:B------:R-:W-:Y:S01]  /*49e0*/  ISETP.GE.U32.AND.EX P0, PT, R9, RZ, PT, P0 ;  /* 0x000000ff0900720c */ /* 0x000fe20003f06100 */
[----:B------:R-:W-:-:S06]  /*49f0*/  DSETP.GEU.AND P1, PT, R4, R18, PT ;  /* 0x000000120400722a */ /* 0x000fcc0003f2e000 */
[----:B------:R-:W-:Y:S01]  /*4a00*/  FSEL R5, R19, R5, !P1 ;  /* 0x0000000513057208 */ /* 0x000fe20004800000 */
[----:B------:R-:W-:Y:S01]  /*4a10*/  IMAD.MOV.U32 R19, RZ, RZ, RZ ;  /* 0x000000ffff137224 */ /* 0x000fe200078e00ff */
[----:B------:R-:W-:-:S04]  /*4a20*/  FSEL R4, R18, R4, !P1 ;  /* 0x0000000412047208 */ /* 0x000fc80004800000 */
[----:B------:R-:W-:Y:S05]  /*4a30*/  @!P0 BRA `(.L_x_157) ;  /* 0x0000000000c48947 */ /* 0x000fea0003800000 */
[----:B------:R-:W0:Y:S01]  /*4a40*/  LDC.64 R10, c[0x0][0x390] ;  /* 0x0000e400ff0a7b82 */ /* 0x000e220000000a00 */
[----:B------:R-:W-:Y:S02]  /*4a50*/  IMAD.MOV.U32 R17, RZ, RZ, 0x800 ;  /* 0x00000800ff117424 */ /* 0x000fe400078e00ff */
[----:B------:R-:W-:-:S07]  /*4a60*/  IMAD.MOV.U32 R19, RZ, RZ, RZ ;  /* 0x000000ffff137224 */ /* 0x000fce00078e00ff */
.L_x_159:
[----:B------:R-:W-:-:S04]  /*4a70*/  LEA R20, P0, R17, R6, 0x3 ;  /* 0x0000000611147211 */ /* 0x000fc800078018ff */
[----:B------:R-:W-:-:S05]  /*4a80*/  LEA.HI.X R21, R17, R7, R19, 0x3, P0 ;  /* 0x0000000711157211 */ /* 0x000fca00000f1c13 */
        /* <DEDUP_REMOVED lines=8> */
[----:B0-----:R-:W-:-:S02]  /*4b10*/  IMAD.MOV.U32 R0, RZ, RZ, R10 ;  /* 0x000000ffff007224 */ /* 0x001fc400078e000a */
[----:B------:R-:W-:Y:S01]  /*4b20*/  IMAD.MOV.U32 R2, RZ, RZ, R11 ;  /* 0x000000ffff027224 */ /* 0x000fe200078e000b */
        /* <DEDUP_REMOVED lines=20> */
[----:B------:R-:W-:Y:S02]  /*4c70*/  IADD3 R12, P1, PT, -R17, R0, RZ ;  /* 0x00000000110c7210 */ /* 0x000fe40007f3e1ff */
[----:B------:R-:W-:Y:S02]  /*4c80*/  FSEL R5, R13, R5, !P0 ;  /* 0x000000050d057208 */ /* 0x000fe40004000000 */
[----:B------:R-:W-:Y:S01]  /*4c90*/  ISETP.GE.U32.AND P0, PT, R12, 0x800, PT ;  /* 0x000008000c00780c */ /* 0x000fe20003f06070 */
[----:B------:R-:W-:-:S03]  /*4ca0*/  IMAD.X R12, R2, 0x1, ~R19, P1 ;  /* 0x00000001020c7824 */ /* 0x000fc600008e0e13 */
[----:B------:R-:W-:Y:S02]  /*4cb0*/  DSETP.GEU.AND P1, PT, R4, R14, PT ;  /* 0x0000000e0400722a */ /* 0x000fe40003f2e000 */
[----:B------:R-:W-:-:S04]  /*4cc0*/  ISETP.GE.U32.AND.EX P0, PT, R12, RZ, PT, P0 ;  /* 0x000000ff0c00720c */ /* 0x000fc80003f06100 */
[----:B------:R-:W-:Y:S02]  /*4cd0*/  FSEL R4, R14, R4, !P1 ;  /* 0x000000040e047208 */ /* 0x000fe40004800000 */
[----:B------:R-:W-:-:S07]  /*4ce0*/  FSEL R5, R15, R5, !P1 ;  /* 0x000000050f057208 */ /* 0x000fce0004800000 */
[----:B------:R-:W-:Y:S05]  /*4cf0*/  @!P0 BRA `(.L_x_158) ;  /* 0x0000000800e48947 */ /* 0x000fea0003800000 */
[----:B------:R-:W-:-:S05]  /*4d00*/  IADD3 R17, P0, PT, R17, 0x800, RZ ;  /* 0x0000080011117810 */ /* 0x000fca0007f1e0ff */
[----:B------:R-:W-:Y:S01]  /*4d10*/  IMAD.X R19, RZ, RZ, R19, P0 ;  /* 0x000000ffff137224 */ /* 0x000fe200000e0613 */
[----:B------:R-:W-:-:S04]  /*4d20*/  ISETP.GT.U32.AND P0, PT, R17, R8, PT ;  /* 0x000000081100720c */ /* 0x000fc80003f04070 */
[----:B------:R-:W-:-:S13]  /*4d30*/  ISETP.GT.U32.AND.EX P0, PT, R19, R9, PT, P0 ;  /* 0x000000091300720c */ /* 0x000fda0003f04100 */
[----:B------:R-:W-:Y:S05]  /*4d40*/  @!P0 BRA `(.L_x_159) ;  /* 0xfffffffc00488947 */ /* 0x000fea000383ffff */
.L_x_157:
        /* <DEDUP_REMOVED lines=24> */
.L_x_163:
        /* <DEDUP_REMOVED lines=12> */
.L_x_162:
[----:B------:R-:W-:Y:S05]  /*4f90*/  BSYNC.RECONVERGENT B2 ;  /* 0x0000000000027941 */ /* 0x000fea0003800200 */
.L_x_161:
        /* <DEDUP_REMOVED lines=13> */
.L_x_166:
        /* <DEDUP_REMOVED lines=69> */
.L_x_165:
[----:B------:R-:W-:Y:S05]  /*54c0*/  BSYNC.RECONVERGENT B2 ;  /* 0x0000000000027941 */ /* 0x000fea0003800200 */
.L_x_164:
        /* <DEDUP_REMOVED lines=40> */
.L_x_168:
[----:B------:R-:W-:Y:S05]  /*5750*/  BSYNC.RECONVERGENT B2 ;  /* 0x0000000000027941 */ /* 0x000fea0003800200 */
.L_x_167:
        /* <DEDUP_REMOVED lines=18> */
.L_x_160:
[----:B------:R-:W-:Y:S05]  /*5880*/  BSYNC.RECONVERGENT B1 ;  /* 0x0000000000017941 */ /* 0x000fea0003800200 */
.L_x_158:
        /* <DEDUP_REMOVED lines=84> */
.L_x_130:
[----:B------:R-:W-:Y:S05]  /*5dd0*/  BSYNC.RECONVERGENT B0 ;  /* 0x0000000000007941 */ /* 0x000fea0003800200 */
.L_x_114:
[----:B------:R-:W-:Y:S05]  /*5de0*/  @P2 EXIT ;  /* 0x000000000000294d */ /* 0x000fea0003800000 */
[----:B------:R-:W2:Y:S01]  /*5df0*/  LDCU.64 UR8, c[0x0][0x3a0] ;  /* 0x00007400ff0877ac */ /* 0x000ea20008000a00 */
[----:B01----:R-:W0:Y:S01]  /*5e00*/  LDC.64 R6, c[0x0][0x388] ;  /* 0x0000e200ff067b82 */ /* 0x003e220000000a00 */
[----:B------:R-:W1:Y:S01]  /*5e10*/  LDCU.64 UR4, c[0x0][0x3a0] ;  /* 0x00007400ff0477ac */ /* 0x000e620008000a00 */
[----:B--2---:R-:W-:-:S06]  /*5e20*/  DSETP.GT.AND P0, PT, R4, UR8, PT ;  /* 0x0000000804007e2a */ /* 0x004fcc000bf04000 */
[----:B-1----:R-:W-:Y:S02]  /*5e30*/  FSEL R2, R4, UR4, P0 ;  /* 0x0000000404027c08 */ /* 0x002fe40008000000 */
[----:B------:R-:W-:-:S05]  /*5e40*/  FSEL R3, R5, UR5, P0 ;  /* 0x0000000505037c08 */ /* 0x000fca0008000000 */
[----:B0-----:R-:W-:Y:S01]  /*5e50*/  STG.E.64 desc[UR6][R6.64], R2 ;  /* 0x0000000206007986 */ /* 0x001fe2000c101b06 */
[----:B------:R-:W-:Y:S05]  /*5e60*/  EXIT ;  /* 0x000000000000794d */ /* 0x000fea0003800000 */
.L_x_169:
        /* <DEDUP_REMOVED lines=9> */
.L_x_175:


//--------------------- .text._ZN3cub18CUB_300001_SM_10006detail11EmptyKernelIvEEvv --------------------------
	.section	.text._ZN3cub18CUB_300001_SM_10006detail11EmptyKernelIvEEvv,"ax",@progbits
	.align	128
        .global         _ZN3cub18CUB_300001_SM_10006detail11EmptyKernelIvEEvv
        .type           _ZN3cub18CUB_300001_SM_10006detail11EmptyKernelIvEEvv,@function
        .size           _ZN3cub18CUB_300001_SM_10006detail11EmptyKernelIvEEvv,(.L_x_176 - _ZN3cub18CUB_300001_SM_10006detail11EmptyKernelIvEEvv)
        .other          _ZN3cub18CUB_300001_SM_10006detail11EmptyKernelIvEEvv,@"STO_CUDA_ENTRY STV_DEFAULT"
_ZN3cub18CUB_300001_SM_10006detail11EmptyKernelIvEEvv:
.text._ZN3cub18CUB_300001_SM_10006detail11EmptyKernelIvEEvv:
[----:B------:R-:W-:Y:S01]  /*0000*/  LDC R1, c[0x0][0x37c] ;  /* 0x0000df00ff017b82 */ /* 0x000fe20000000800 */
[----:B------:R-:W-:Y:S05]  /*0010*/  EXIT ;  /* 0x000000000000794d */ /* 0x000fea0003800000 */
.L_x_170:
        /* <DEDUP_REMOVED lines=14> */
.L_x_176:


//--------------------- .text._Z14getErrorMatrixPdS_S_m --------------------------
	.section	.text._Z14getErrorMatrixPdS_S_m,"ax",@progbits
	.align	128
        .global         _Z14getErrorMatrixPdS_S_m
        .type           _Z14getErrorMatrixPdS_S_m,@function
        .size           _Z14getErrorMatrixPdS_S_m,(.L_x_177 - _Z14getErrorMatrixPdS_S_m)
        .other          _Z14getErrorMatrixPdS_S_m,@"STO_CUDA_ENTRY STV_DEFAULT"
_Z14getErrorMatrixPdS_S_m:
.text._Z14getErrorMatrixPdS_S_m:
[----:B------:R-:W-:Y:S01]  /*0000*/  LDC R1, c[0x0][0x37c] ;  /* 0x0000df00ff017b82 */ /* 0x000fe20000000800 */
[----:B------:R-:W0:Y:S01]  /*0010*/  S2R R3, SR_TID.X ;  /* 0x0000000000037919 */ /* 0x000e220000002100 */
[----:B------:R-:W1:Y:S06]  /*0020*/  LDCU.64 UR6, c[0x0][0x398] ;  /* 0x00007300ff0677ac */ /* 0x000e6c0008000a00 */
[----:B------:R-:W0:Y:S08]  /*0030*/  S2UR UR5, SR_CTAID.X ;  /* 0x00000000000579c3 */ /* 0x000e300000002500 */
[----:B------:R-:W0:Y:S01]  /*0040*/  LDC R0, c[0x0][0x360] ;  /* 0x0000d800ff007b82 */ /* 0x000e220000000800 */
[----:B-1----:R-:W-:-:S02]  /*0050*/  UIMAD UR4, UR7, UR6, URZ ;  /* 0x00000006070472a4 */ /* 0x002fc4000f8e02ff */
[----:B------:R-:W-:Y:S02]  /*0060*/  UIMAD.WIDE.U32 UR8, UR6, UR6, URZ ;  /* 0x00000006060872a5 */ /* 0x000fe4000f8e00ff */
[----:B------:R-:W-:-:S04]  /*0070*/  UIMAD UR4, UR6, UR7, UR4 ;  /* 0x00000007060472a4 */ /* 0x000fc8000f8e0204 */
[----:B------:R-:W-:-:S06]  /*0080*/  UIADD3 UR4, UPT, UPT, UR9, UR4, URZ ;  /* 0x0000000409047290 */ /* 0x000fcc000fffe0ff */
[----:B------:R-:W-:Y:S02]  /*0090*/  IMAD.U32 R2, RZ, RZ, UR4 ;  /* 0x00000004ff027e24 */ /* 0x000fe4000f8e00ff */
[----:B0-----:R-:W-:-:S05]  /*00a0*/  IMAD R0, R0, UR5, R3 ;  /* 0x0000000500007c24 */ /* 0x001fca000f8e0203 */
[----:B------:R-:W-:-:S04]  /*00b0*/  ISETP.LE.U32.AND P0, PT, R0, UR8, PT ;  /* 0x0000000800007c0c */ /* 0x000fc8000bf03070 */
[----:B------:R-:W-:-:S13]  /*00c0*/  ISETP.GE.U32.AND.EX P0, PT, R2, RZ, PT, P0 ;  /* 0x000000ff0200720c */ /* 0x000fda0003f06100 */
[----:B------:R-:W-:Y:S05]  /*00d0*/  @!P0 EXIT ;  /* 0x000000000000894d */ /* 0x000fea0003800000 */
[----:B------:R-:W0:Y:S01]  /*00e0*/  LDCU.128 UR8, c[0x0][0x380] ;  /* 0x00007000ff0877ac */ /* 0x000e220008000c00 */
[----:B------:R-:W-:Y:S01]  /*00f0*/  IMAD.SHL.U32 R8, R0, 0x8, RZ ;  /* 0x0000000800087824 */ /* 0x000fe200078e00ff */
[----:B------:R-:W-:Y:S01]  /*0100*/  SHF.R.U32.HI R0, RZ, 0x1d, R0 ;  /* 0x0000001dff007819 */ /* 0x000fe20000011600 */
[----:B------:R-:W1:Y:S01]  /*0110*/  LDCU.64 UR4, c[0x0][0x358] ;  /* 0x00006b00ff0477ac */ /* 0x000e620008000a00 */
[----:B------:R-:W2:Y:S02]  /*0120*/  LDCU.64 UR6, c[0x0][0x390] ;  /* 0x00007200ff0677ac */ /* 0x000ea40008000a00 */
[C---:B0-----:R-:W-:Y:S02]  /*0130*/  IADD3 R4, P1, PT, R8.reuse, UR8, RZ ;  /* 0x0000000808047c10 */ /* 0x041fe4000ff3e0ff */
[----:B------:R-:W-:Y:S02]  /*0140*/  IADD3 R6, P0, PT, R8, UR10, RZ ;  /* 0x0000000a08067c10 */ /* 0x000fe4000ff1e0ff */
[----:B------:R-:W-:-:S02]  /*0150*/  IADD3.X R5, PT, PT, R0, UR9, RZ, P1, !PT ;  /* 0x0000000900057c10 */ /* 0x000fc40008ffe4ff */
[----:B------:R-:W-:-:S04]  /*0160*/  IADD3.X R7, PT, PT, R0, UR11, RZ, P0, !PT ;  /* 0x0000000b00077c10 */ /* 0x000fc800087fe4ff */
[----:B-1----:R-:W3:Y:S04]  /*0170*/  LDG.E.64 R4, desc[UR4][R4.64] ;  /* 0x0000000404047981 */ /* 0x002ee8000c1e1b00 */
[----:B------:R-:W3:Y:S01]  /*0180*/  LDG.E.64 R2, desc[UR4][R6.64] ;  /* 0x0000000406027981 */ /* 0x000ee2000c1e1b00 */
[----:B--2---:R-:W-:-:S04]  /*0190*/  IADD3 R8, P0, PT, R8, UR6, RZ ;  /* 0x0000000608087c10 */ /* 0x004fc8000ff1e0ff */
[----:B------:R-:W-:Y:S01]  /*01a0*/  IADD3.X R9, PT, PT, R0, UR7, RZ, P0, !PT ;  /* 0x0000000700097c10 */ /* 0x000fe200087fe4ff */
[----:B---3--:R-:W-:-:S08]  /*01b0*/  DADD R2, R2, -R4 ;  /* 0x0000000002027229 */ /* 0x008fd00000000804 */
[----:B------:R-:W-:-:S07]  /*01c0*/  DADD R2, -RZ, |R2| ;  /* 0x00000000ff027229 */ /* 0x000fce0000000502 */
[----:B------:R-:W-:Y:S01]  /*01d0*/  STG.E.64 desc[UR4][R8.64], R2 ;  /* 0x0000000208007986 */ /* 0x000fe2000c101b04 */
[----:B------:R-:W-:Y:S05]  /*01e0*/  EXIT ;  /* 0x000000000000794d */ /* 0x000fea0003800000 */
.L_x_171:
        /* <DEDUP_REMOVED lines=9> */
.L_x_177:


//--------------------- .text._Z15calculateMatrixPdS_m --------------------------
	.section	.text._Z15calculateMatrixPdS_m,"ax",@progbits
	.align	128
        .global         _Z15calculateMatrixPdS_m
        .type           _Z15calculateMatrixPdS_m,@function
        .size           _Z15calculateMatrixPdS_m,(.L_x_178 - _Z15calculateMatrixPdS_m)
        .other          _Z15calculateMatrixPdS_m,@"STO_CUDA_ENTRY STV_DEFAULT"
_Z15calculateMatrixPdS_m:
.text._Z15calculateMatrixPdS_m:
[----:B------:R-:W-:Y:S01]  /*0000*/  LDC R1, c[0x0][0x37c] ;  /* 0x0000df00ff017b82 */ /* 0x000fe20000000800 */
[----:B------:R-:W0:Y:S07]  /*0010*/  S2R R7, SR_TID.X ;  /* 0x0000000000077919 */ /* 0x000e2e0000002100 */
[----:B------:R-:W0:Y:S01]  /*0020*/  S2UR UR4, SR_CTAID.X ;  /* 0x00000000000479c3 */ /* 0x000e220000002500 */
[----:B------:R-:W1:Y:S01]  /*0030*/  LDCU.64 UR8, c[0x0][0x390] ;  /* 0x00007200ff0877ac */ /* 0x000e620008000a00 */
[----:B------:R-:W2:Y:S06]  /*0040*/  S2R R0, SR_TID.Y ;  /* 0x0000000000007919 */ /* 0x000eac0000002200 */
[----:B------:R-:W0:Y:S08]  /*0050*/  LDC R6, c[0x0][0x360] ;  /* 0x0000d800ff067b82 */ /* 0x000e300000000800 */
[----:B------:R-:W2:Y:S01]  /*0060*/  S2UR UR5, SR_CTAID.Y ;  /* 0x00000000000579c3 */ /* 0x000ea20000002600 */
[----:B-1----:R-:W-:-:S07]  /*0070*/  UIMAD.WIDE.U32 UR6, UR8, UR8, URZ ;  /* 0x00000008080672a5 */ /* 0x002fce000f8e00ff */
[----:B------:R-:W2:Y:S01]  /*0080*/  LDC R3, c[0x0][0x364] ;  /* 0x0000d900ff037b82 */ /* 0x000ea20000000800 */
[----:B0-----:R-:W-:Y:S01]  /*0090*/  IMAD R6, R6, UR4, R7 ;  /* 0x0000000406067c24 */ /* 0x001fe2000f8e0207 */
[----:B------:R-:W-:Y:S01]  /*00a0*/  UIMAD UR4, UR9, UR8, URZ ;  /* 0x00000008090472a4 */ /* 0x000fe2000f8e02ff */
[----:B------:R-:W-:-:S03]  /*00b0*/  IMAD.MOV.U32 R7, RZ, RZ, RZ ;  /* 0x000000ffff077224 */ /* 0x000fc600078e00ff */
[----:B------:R-:W-:-:S04]  /*00c0*/  UIMAD UR4, UR8, UR9, UR4 ;  /* 0x00000009080472a4 */ /* 0x000fc8000f8e0204 */
[----:B------:R-:W-:Y:S01]  /*00d0*/  UIADD3 UR4, UPT, UPT, UR7, UR4, URZ ;  /* 0x0000000407047290 */ /* 0x000fe2000fffe0ff */
[----:B--2---:R-:W-:-:S04]  /*00e0*/  IMAD R3, R3, UR5, R0 ;  /* 0x0000000503037c24 */ /* 0x004fc8000f8e0200 */
[----:B------:R-:W-:-:S04]  /*00f0*/  IMAD.WIDE.U32 R4, R3, UR8, R6 ;  /* 0x0000000803047c25 */ /* 0x000fc8000f8e0006 */
[----:B------:R-:W-:Y:S01]  /*0100*/  IMAD R11, R3, UR9, R5 ;  /* 0x00000009030b7c24 */ /* 0x000fe2000f8e0205 */
[----:B------:R-:W-:-:S04]  /*0110*/  ISETP.GT.U32.AND P0, PT, R4, UR6, PT ;  /* 0x0000000604007c0c */ /* 0x000fc8000bf04070 */
[----:B------:R-:W-:-:S13]  /*0120*/  ISETP.GT.U32.AND.EX P0, PT, R11, UR4, PT, P0 ;  /* 0x000000040b007c0c */ /* 0x000fda000bf04100 */
[----:B------:R-:W-:Y:S05]  /*0130*/  @P0 EXIT ;  /* 0x000000000000094d */ /* 0x000fea0003800000 */
[----:B------:R-:W-:-:S04]  /*0140*/  ISETP.NE.AND P0, PT, R3, RZ, PT ;  /* 0x000000ff0300720c */ /* 0x000fc80003f05270 */
[----:B------:R-:W-:-:S13]  /*0150*/  ISETP.EQ.OR P0, PT, R6, RZ, !P0 ;  /* 0x000000ff0600720c */ /* 0x000fda0004702670 */
[----:B------:R-:W-:Y:S05]  /*0160*/  @P0 EXIT ;  /* 0x000000000000094d */ /* 0x000fea0003800000 */
[----:B------:R-:W-:-:S04]  /*0170*/  UIADD3 UR4, UP0, UPT, UR8, -0x1, URZ ;  /* 0xffffffff08047890 */ /* 0x000fc8000ff1e0ff */
[----:B------:R-:W-:Y:S02]  /*0180*/  UIADD3.X UR5, UPT, UPT, UR9, -0x1, URZ, UP0, !UPT ;  /* 0xffffffff09057890 */ /* 0x000fe400087fe4ff */
[----:B------:R-:W-:Y:S02]  /*0190*/  ISETP.NE.U32.AND P1, PT, R3, UR4, PT ;  /* 0x0000000403007c0c */ /* 0x000fe4000bf25070 */
[----:B------:R-:W-:Y:S02]  /*01a0*/  ISETP.EQ.U32.AND P0, PT, R6, UR4, PT ;  /* 0x0000000406007c0c */ /* 0x000fe4000bf02070 */
[----:B------:R-:W-:-:S04]  /*01b0*/  ISETP.NE.AND.EX P1, PT, RZ, UR5, PT, P1 ;  /* 0x00000005ff007c0c */ /* 0x000fc8000bf25310 */
[----:B------:R-:W-:-:S13]  /*01c0*/  ISETP.EQ.OR.EX P0, PT, RZ, UR5, !P1, P0 ;  /* 0x00000005ff007c0c */ /* 0x000fda000cf02700 */
[----:B------:R-:W-:Y:S05]  /*01d0*/  @P0 EXIT ;  /* 0x000000000000094d */ /* 0x000fea0003800000 */
[----:B------:R-:W0:Y:S01]  /*01e0*/  LDCU.128 UR12, c[0x0][0x380] ;  /* 0x00007000ff0c77ac */ /* 0x000e220008000c00 */
[----:B------:R-:W-:Y:S01]  /*01f0*/  VIADD R5, R3, 0xffffffff ;  /* 0xffffffff03057836 */ /* 0x000fe20000000000 */
[C---:B------:R-:W-:Y:S01]  /*0200*/  SHF.L.U64.HI R0, R4.reuse, 0x3, R11 ;  /* 0x0000000304007819 */ /* 0x040fe2000001020b */
[----:B------:R-:W-:Y:S01]  /*0210*/  IMAD.SHL.U32 R2, R4, 0x8, RZ ;  /* 0x0000000804027824 */ /* 0x000fe200078e00ff */
[----:B------:R-:W1:Y:S01]  /*0220*/  LDCU.64 UR4, c[0x0][0x358] ;  /* 0x00006b00ff0477ac */ /* 0x000e620008000a00 */
[----:B------:R-:W-:-:S04]  /*0230*/  IMAD.WIDE.U32 R8, R5, UR8, R6 ;  /* 0x0000000805087c25 */ /* 0x000fc8000f8e0006 */
[----:B------:R-:W-:Y:S02]  /*0240*/  VIADD R3, R3, 0x1 ;  /* 0x0000000103037836 */ /* 0x000fe40000000000 */
[----:B------:R-:W-:Y:S02]  /*0250*/  IMAD R9, R5, UR9, R9 ;  /* 0x0000000905097c24 */ /* 0x000fe4000f8e0209 */
[----:B------:R-:W-:-:S04]  /*0260*/  IMAD.WIDE.U32 R10, R3, UR8, R6 ;  /* 0x00000008030a7c25 */ /* 0x000fc8000f8e0006 */
[----:B------:R-:W-:Y:S01]  /*0270*/  IMAD R3, R3, UR9, R11 ;  /* 0x0000000903037c24 */ /* 0x000fe2000f8e020b */
[----:B0-----:R-:W-:Y:S02]  /*0280*/  IADD3 R4, P0, PT, R2, UR12, RZ ;  /* 0x0000000c02047c10 */ /* 0x001fe4000ff1e0ff */
[----:B------:R-:W-:Y:S02]  /*0290*/  LEA R14, P1, R8, UR12, 0x3 ;  /* 0x0000000c080e7c11 */ /* 0x000fe4000f8218ff */
[----:B------:R-:W-:Y:S02]  /*02a0*/  IADD3.X R5, PT, PT, R0, UR13, RZ, P0, !PT ;  /* 0x0000000d00057c10 */ /* 0x000fe400087fe4ff */
[----:B------:R-:W-:Y:S02]  /*02b0*/  LEA.HI.X R15, R8, UR13, R9, 0x3, P1 ;  /* 0x0000000d080f7c11 */ /* 0x000fe400088f1c09 */
[C---:B------:R-:W-:Y:S01]  /*02c0*/  LEA R16, P0, R10.reuse, UR12, 0x3 ;  /* 0x0000000c0a107c11 */ /* 0x040fe2000f8018ff */
[----:B-1----:R-:W2:Y:S04]  /*02d0*/  LDG.E.64 R6, desc[UR4][R4.64+-0x8] ;  /* 0xfffff80404067981 */ /* 0x002ea8000c1e1b00 */
[----:B------:R-:W2:Y:S01]  /*02e0*/  LDG.E.64 R8, desc[UR4][R14.64] ;  /* 0x000000040e087981 */ /* 0x000ea2000c1e1b00 */
[----:B------:R-:W-:-:S03]  /*02f0*/  LEA.HI.X R17, R10, UR13, R3, 0x3, P0 ;  /* 0x0000000d0a117c11 */ /* 0x000fc600080f1c03 */
[----:B------:R-:W3:Y:S04]  /*0300*/  LDG.E.64 R12, desc[UR4][R4.64+0x8] ;  /* 0x00000804040c7981 */ /* 0x000ee8000c1e1b00 */
[----:B------:R-:W4:Y:S01]  /*0310*/  LDG.E.64 R10, desc[UR4][R16.64] ;  /* 0x00000004100a7981 */ /* 0x000f22000c1e1b00 */
[----:B------:R-:W-:-:S04]  /*0320*/  IADD3 R2, P0, PT, R2, UR14, RZ ;  /* 0x0000000e02027c10 */ /* 0x000fc8000ff1e0ff */
[----:B------:R-:W-:Y:S01]  /*0330*/  IADD3.X R3, PT, PT, R0, UR15, RZ, P0, !PT ;  /* 0x0000000f00037c10 */ /* 0x000fe200087fe4ff */
[----:B--2---:R-:W-:-:S08]  /*0340*/  DADD R6, R6, R8 ;  /* 0x0000000006067229 */ /* 0x004fd00000000008 */
[----:B----4-:R-:W-:-:S08]  /*0350*/  DADD R6, R6, R10 ;  /* 0x0000000006067229 */ /* 0x010fd0000000000a */
[----:B---3--:R-:W-:-:S08]  /*0360*/  DADD R6, R6, R12 ;  /* 0x0000000006067229 */ /* 0x008fd0000000000c */
[----:B------:R-:W-:-:S07]  /*0370*/  DMUL R6, R6, 0.25 ;  /* 0x3fd0000006067828 */ /* 0x000fce0000000000 */
[----:B------:R-:W-:Y:S01]  /*0380*/  STG.E.64 desc[UR4][R2.64], R6 ;  /* 0x0000000602007986 */ /* 0x000fe2000c101b04 */
[----:B------:R-:W-:Y:S05]  /*0390*/  EXIT ;  /* 0x000000000000794d */ /* 0x000fea0003800000 */
.L_x_172:
        /* <DEDUP_REMOVED lines=14> */
.L_x_178:


//--------------------- .nv.shared._ZN3cub18CUB_300001_SM_10006detail6reduce28DeviceReduceSingleTileKernelINS2_10policy_hubIdyN4cuda3__47maximumIvEEE10Policy1000EPdSB_iS8_ddNS5_3std3__410__identityEEEvT0_T1_T2_T3_T4_T6_ --------------------------
	.section	.nv.shared._ZN3cub18CUB_300001_SM_10006detail6reduce28DeviceReduceSingleTileKernelINS2_10policy_hubIdyN4cuda3__47maximumIvEEE10Policy1000EPdSB_iS8_ddNS5_3std3__410__identityEEEvT0_T1_T2_T3_T4_T6_,"aw",@nobits
	.sectionflags	@""
	.align	8
.nv.shared._ZN3cub18CUB_300001_SM_10006detail6reduce28DeviceReduceSingleTileKernelINS2_10policy_hubIdyN4cuda3__47maximumIvEEE10Policy1000EPdSB_iS8_ddNS5_3std3__410__identityEEEvT0_T1_T2_T3_T4_T6_:
	.zero		1104


//--------------------- .nv.shared.reserved.0     --------------------------
	.section	.nv.shared.reserved.0,"aw",@nobits
	.weak		__nv_reservedSMEM_offset_0_alias
	.size		__nv_reservedSMEM_offset_0_alias, 0, 64
	.other		__nv_reservedSMEM_offset_0_alias,@"STO_CUDA_RESERVED_SHARED STV_DEFAULT"
__nv_reservedSMEM_offset_0_alias:
	.zero		0
	.zero		64


//--------------------- .nv.global                --------------------------
	.section	.nv.global,"aw",@nobits
.nv.global:
	.type		_ZN34_INTERNAL_070ecb5f_4_k_cu_7cbe66bf6thrust24THRUST_300001_SM_1000_NS12placeholders2_5E,@object
	.size		_ZN34_INTERNAL_070ecb5f_4_k_cu_7cbe66bf6thrust24THRUST_300001_SM_1000_NS12placeholders2_5E,(_ZN34_INTERNAL_070ecb5f_4_k_cu_7cbe66bf4cuda3std3__45__cpo6cbeginE - _ZN34_INTERNAL_070ecb5f_4_k_cu_7cbe66bf6thrust24THRUST_300001_SM_1000_NS12placeholders2_5E)
_ZN34_INTERNAL_070ecb5f_4_k_cu_7cbe66bf6thrust24THRUST_300001_SM_1000_NS12placeholders2_5E:
	.zero		1
	.type		_ZN34_INTERNAL_070ecb5f_4_k_cu_7cbe66bf4cuda3std3__45__cpo6cbeginE,@object
	.size		_ZN34_INTERNAL_070ecb5f_4_k_cu_7cbe66bf4cuda3std3__45__cpo6cbeginE,(_ZN34_INTERNAL_070ecb5f_4_k_cu_7cbe66bf4cuda3std6ranges3__45__cpo6cbeginE - _ZN34_INTERNAL_070ecb5f_4_k_cu_7cbe66bf4cuda3std3__45__cpo6cbeginE)
_ZN34_INTERNAL_070ecb5f_4_k_cu_7cbe66bf4cuda3std3__45__cpo6cbeginE:
	.zero		1
	.type		_ZN34_INTERNAL_070ecb5f_4_k_cu_7cbe66bf4cuda3std6ranges3__45__cpo6cbeginE,@object
	.size		_ZN34_INTERNAL_070ecb5f_4_k_cu_7cbe66bf4cuda3std6ranges3__45__cpo6cbeginE,(_ZN34_INTERNAL_070ecb5f_4_k_cu_7cbe66bf4cuda3std3__48in_placeE - _ZN34_INTERNAL_070ecb5f_4_k_cu_7cbe66bf4cuda3std6ranges3__45__cpo6cbeginE)
_ZN34_INTERNAL_070ecb5f_4_k_cu_7cbe66bf4cuda3std6ranges3__45__cpo6cbeginE:
	.zero		1
	.type		_ZN34_INTERNAL_070ecb5f_4_k_cu_7cbe66bf4cuda3std3__48in_placeE,@object
	.size		_ZN34_INTERNAL_070ecb5f_4_k_cu_7cbe66bf4cuda3std3__48in_placeE,(_ZN34_INTERNAL_070ecb5f_4_k_cu_7cbe66bf4cuda3std6ranges3__45__cpo4sizeE - _ZN34_INTERNAL_070ecb5f_4_k_cu_7cbe66bf4cuda3std3__48in_placeE)
_ZN34_INTERNAL_070ecb5f_4_k_cu_7cbe66bf4cuda3std3__48in_placeE:
	.zero		1
	.type		_ZN34_INTERNAL_070ecb5f_4_k_cu_7cbe66bf4cuda3std6ranges3__45__cpo4sizeE,@object
	.size		_ZN34_INTERNAL_070ecb5f_4_k_cu_7cbe66bf4cuda3std6ranges3__45__cpo4sizeE,(_ZN34_INTERNAL_070ecb5f_4_k_cu_7cbe66bf6thrust24THRUST_300001_SM_1000_NS12placeholders2_9E - _ZN34_INTERNAL_070ecb5f_4_k_cu_7cbe66bf4cuda3std6ranges3__45__cpo4sizeE)
_ZN34_INTERNAL_070ecb5f_4_k_cu_7cbe66bf4cuda3std6ranges3__45__cpo4sizeE:
	.zero		1
	.type		_ZN34_INTERNAL_070ecb5f_4_k_cu_7cbe66bf6thrust24THRUST_300001_SM_1000_NS12placeholders2_9E,@object
	.size		_ZN34_INTERNAL_070ecb5f_4_k_cu_7cbe66bf6thrust24THRUST_300001_SM_1000_NS12placeholders2_9E,(_ZN34_INTERNAL_070ecb5f_4_k_cu_7cbe66bf4cuda3std3__45__cpo7crbeginE - _ZN34_INTERNAL_070ecb5f_4_k_cu_7cbe66bf6thrust24THRUST_300001_SM_1000_NS12placeholders2_9E)
_ZN34_INTERNAL_070ecb5f_4_k_cu_7cbe66bf6thrust24THRUST_300001_SM_1000_NS12placeholders2_9E:
	.zero		1
	.type		_ZN34_INTERNAL_070ecb5f_4_k_cu_7cbe66bf4cuda3std3__45__cpo7crbeginE,@object
	.size		_ZN34_INTERNAL_070ecb5f_4_k_cu_7cbe66bf4cuda3std3__45__cpo7crbeginE,(_ZN34_INTERNAL_070ecb5f_4_k_cu_7cbe66bf4cuda3std6ranges3__45__cpo4nextE - _ZN34_INTERNAL_070ecb5f_4_k_cu_7cbe66bf4cuda3std3__45__cpo7crbeginE)
_ZN34_INTERNAL_070ecb5f_4_k_cu_7cbe66bf4cuda3std3__45__cpo7crbeginE:
	.zero		1
	.type		_ZN34_INTERNAL_070ecb5f_4_k_cu_7cbe66bf4cuda3std6ranges3__45__cpo4nextE,@object
	.size		_ZN34_INTERNAL_070ecb5f_4_k_cu_7cbe66bf4cuda3std6ranges3__45__cpo4nextE,(_ZN34_INTERNAL_070ecb5f_4_k_cu_7cbe66bf4cuda3std6ranges3__45__cpo4swapE - _ZN34_INTERNAL_070ecb5f_4_k_cu_7cbe66bf4cuda3std6ranges3__45__cpo4nextE)
_ZN34_INTERNAL_070ecb5f_4_k_cu_7cbe66bf4cuda3std6ranges3__45__cpo4nextE:
	.zero		1
	.type		_ZN34_INTERNAL_070ecb5f_4_k_cu_7cbe66bf4cuda3std6ranges3__45__cpo4swapE,@object
	.size		_ZN34_INTERNAL_070ecb5f_4_k_cu_7cbe66bf4cuda3std6ranges3__45__cpo4swapE,(_ZN34_INTERNAL_070ecb5f_4_k_cu_7cbe66bf6thrust24THRUST_300001_SM_1000_NS12placeholders2_1E - _ZN34_INTERNAL_070ecb5f_4_k_cu_7cbe66bf4cuda3std6ranges3__45__cpo4swapE)
_ZN34_INTERNAL_070ecb5f_4_k_cu_7cbe66bf4cuda3std6ranges3__45__cpo4swapE:
	.zero		1
	.type		_ZN34_INTERNAL_070ecb5f_4_k_cu_7cbe66bf6thrust24THRUST_300001_SM_1000_NS12placeholders2_1E,@object
	.size		_ZN34_INTERNAL_070ecb5f_4_k_cu_7cbe66bf6thrust24THRUST_300001_SM_1000_NS12placeholders2_1E,(_ZN34_INTERNAL_070ecb5f_4_k_cu_7cbe66bf6thrust24THRUST_300001_SM_1000_NS12placeholders2_3E - _ZN34_INTERNAL_070ecb5f_4_k_cu_7cbe66bf6thrust24THRUST_300001_SM_1000_NS12placeholders2_1E)
_ZN34_INTERNAL_070ecb5f_4_k_cu_7cbe66bf6thrust24THRUST_300001_SM_1000_NS12placeholders2_1E:
	.zero		1
	.type		_ZN34_INTERNAL_070ecb5f_4_k_cu_7cbe66bf6thrust24THRUST_300001_SM_1000_NS12placeholders2_3E,@object
	.size		_ZN34_INTERNAL_070ecb5f_4_k_cu_7cbe66bf6thrust24THRUST_300001_SM_1000_NS12placeholders2_3E,(_ZN34_INTERNAL_070ecb5f_4_k_cu_7cbe66bf4cuda3std3__45__cpo5beginE - _ZN34_INTERNAL_070ecb5f_4_k_cu_7cbe66bf6thrust24THRUST_300001_SM_1000_NS12placeholders2_3E)
_ZN34_INTERNAL_070ecb5f_4_k_cu_7cbe66bf6thrust24THRUST_300001_SM_1000_NS12placeholders2_3E:
	.zero		1
	.type		_ZN34_INTERNAL_070ecb5f_4_k_cu_7cbe66bf4cuda3std3__45__cpo5beginE,@object
	.size		_ZN34_INTERNAL_070ecb5f_4_k_cu_7cbe66bf4cuda3std3__45__cpo5beginE,(_ZN34_INTERNAL_070ecb5f_4_k_cu_7cbe66bf4cuda3std6ranges3__45__cpo5beginE - _ZN34_INTERNAL_070ecb5f_4_k_cu_7cbe66bf4cuda3std3__45__cpo5beginE)
_ZN34_INTERNAL_070ecb5f_4_k_cu_7cbe66bf4cuda3std3__45__cpo5beginE:
	.zero		1
	.type		_ZN34_INTERNAL_070ecb5f_4_k_cu_7cbe66bf4cuda3std6ranges3__45__cpo5beginE,@object
	.size		_ZN34_INTERNAL_070ecb5f_4_k_cu_7cbe66bf4cuda3std6ranges3__45__cpo5beginE,(_ZN34_INTERNAL_070ecb5f_4_k_cu_7cbe66bf4cuda3std3__436_GLOBAL__N__070ecb5f_4_k_cu_7cbe66bf6ignoreE - _ZN34_INTERNAL_070ecb5f_4_k_cu_7cbe66bf4cuda3std6ranges3__45__cpo5beginE)
_ZN34_INTERNAL_070ecb5f_4_k_cu_7cbe66bf4cuda3std6ranges3__45__cpo5beginE:
	.zero		1
	.type		_ZN34_INTERNAL_070ecb5f_4_k_cu_7cbe66bf4cuda3std3__436_GLOBAL__N__070ecb5f_4_k_cu_7cbe66bf6ignoreE,@object
	.size		_ZN34_INTERNAL_070ecb5f_4_k_cu_7cbe66bf4cuda3std3__436_GLOBAL__N__070ecb5f_4_k_cu_7cbe66bf6ignoreE,(_ZN34_INTERNAL_070ecb5f_4_k_cu_7cbe66bf4cuda3std6ranges3__45__cpo4dataE - _ZN34_INTERNAL_070ecb5f_4_k_cu_7cbe66bf4cuda3std3__436_GLOBAL__N__070ecb5f_4_k_cu_7cbe66bf6ignoreE)
_ZN34_INTERNAL_070ecb5f_4_k_cu_7cbe66bf4cuda3std3__436_GLOBAL__N__070ecb5f_4_k_cu_7cbe66bf6ignoreE:
	.zero		1
	.type		_ZN34_INTERNAL_070ecb5f_4_k_cu_7cbe66bf4cuda3std6ranges3__45__cpo4dataE,@object
	.size		_ZN34_INTERNAL_070ecb5f_4_k_cu_7cbe66bf4cuda3std6ranges3__45__cpo4dataE,(_ZN34_INTERNAL_070ecb5f_4_k_cu_7cbe66bf6thrust24THRUST_300001_SM_1000_NS12placeholders2_7E - _ZN34_INTERNAL_070ecb5f_4_k_cu_7cbe66bf4cuda3std6ranges3__45__cpo4dataE)
_ZN34_INTERNAL_070ecb5f_4_k_cu_7cbe66bf4cuda3std6ranges3__45__cpo4dataE:
	.zero		1
	.type		_ZN34_INTERNAL_070ecb5f_4_k_cu_7cbe66bf6thrust24THRUST_300001_SM_1000_NS12placeholders2_7E,@object
	.size		_ZN34_INTERNAL_070ecb5f_4_k_cu_7cbe66bf6thrust24THRUST_300001_SM_1000_NS12placeholders2_7E,(_ZN34_INTERNAL_070ecb5f_4_k_cu_7cbe66bf4cuda3std3__45__cpo6rbeginE - _ZN34_INTERNAL_070ecb5f_4_k_cu_7cbe66bf6thrust24THRUST_300001_SM_1000_NS12placeholders2_7E)
_ZN34_INTERNAL_070ecb5f_4_k_cu_7cbe66bf6thrust24THRUST_300001_SM_1000_NS12placeholders2_7E:
	.zero		1
	.type		_ZN34_INTERNAL_070ecb5f_4_k_cu_7cbe66bf4cuda3std3__45__cpo6rbeginE,@object
	.size		_ZN34_INTERNAL_070ecb5f_4_k_cu_7cbe66bf4cuda3std3__45__cpo6rbeginE,(_ZN34_INTERNAL_070ecb5f_4_k_cu_7cbe66bf4cuda3std6ranges3__45__cpo7advanceE - _ZN34_INTERNAL_070ecb5f_4_k_cu_7cbe66bf4cuda3std3__45__cpo6rbeginE)
_ZN34_INTERNAL_070ecb5f_4_k_cu_7cbe66bf4cuda3std3__45__cpo6rbeginE:
	.zero		1
	.type		_ZN34_INTERNAL_070ecb5f_4_k_cu_7cbe66bf4cuda3std6ranges3__45__cpo7advanceE,@object
	.size		_ZN34_INTERNAL_070ecb5f_4_k_cu_7cbe66bf4cuda3std6ranges3__45__cpo7advanceE,(_ZN34_INTERNAL_070ecb5f_4_k_cu_7cbe66bf4cuda3std3__47nulloptE - _ZN34_INTERNAL_070ecb5f_4_k_cu_7cbe66bf4cuda3std6ranges3__45__cpo7advanceE)
_ZN34_INTERNAL_070ecb5f_4_k_cu_7cbe66bf4cuda3std6ranges3__45__cpo7advanceE:
	.zero		1
	.type		_ZN34_INTERNAL_070ecb5f_4_k_cu_7cbe66bf4cuda3std3__47nulloptE,@object
	.size		_ZN34_INTERNAL_070ecb5f_4_k_cu_7cbe66bf4cuda3std3__47nulloptE,(_ZN34_INTERNAL_070ecb5f_4_k_cu_7cbe66bf4cuda3std6ranges3__45__cpo8distanceE - _ZN34_INTERNAL_070ecb5f_4_k_cu_7cbe66bf4cuda3std3__47nulloptE)
_ZN34_INTERNAL_070ecb5f_4_k_cu_7cbe66bf4cuda3std3__47nulloptE:
	.zero		1
	.type		_ZN34_INTERNAL_070ecb5f_4_k_cu_7cbe66bf4cuda3std6ranges3__45__cpo8distanceE,@object
	.size		_ZN34_INTERNAL_070ecb5f_4_k_cu_7cbe66bf4cuda3std6ranges3__45__cpo8distanceE,(_ZN34_INTERNAL_070ecb5f_4_k_cu_7cbe66bf6thrust24THRUST_300001_SM_1000_NS12placeholders2_6E - _ZN34_INTERNAL_070ecb5f_4_k_cu_7cbe66bf4cuda3std6ranges3__45__cpo8distanceE)
_ZN34_INTERNAL_070ecb5f_4_k_cu_7cbe66bf4cuda3std6ranges3__45__cpo8distanceE:
	.zero		1
	.type		_ZN34_INTERNAL_070ecb5f_4_k_cu_7cbe66bf6thrust24THRUST_300001_SM_1000_NS12placeholders2_6E,@object
	.size		_ZN34_INTERNAL_070ecb5f_4_k_cu_7cbe66bf6thrust24THRUST_300001_SM_1000_NS12placeholders2_6E,(_ZN34_INTERNAL_070ecb5f_4_k_cu_7cbe66bf4cuda3std3__45__cpo4cendE - _ZN34_INTERNAL_070ecb5f_4_k_cu_7cbe66bf6thrust24THRUST_300001_SM_1000_NS12placeholders2_6E)
_ZN34_INTERNAL_070ecb5f_4_k_cu_7cbe66bf6thrust24THRUST_300001_SM_1000_NS12placeholders2_6E:
	.zero		1
	.type		_ZN34_INTERNAL_070ecb5f_4_k_cu_7cbe66bf4cuda3std3__45__cpo4cendE,@object
	.size		_ZN34_INTERNAL_070ecb5f_4_k_cu_7cbe66bf4cuda3std3__45__cpo4cendE,(_ZN34_INTERNAL_070ecb5f_4_k_cu_7cbe66bf4cuda3std6ranges3__45__cpo4cendE - _ZN34_INTERNAL_070ecb5f_4_k_cu_7cbe66bf4cuda3std3__45__cpo4cendE)
_ZN34_INTERNAL_070ecb5f_4_k_cu_7cbe66bf4cuda3std3__45__cpo4cendE:
	.zero		1
	.type		_ZN34_INTERNAL_070ecb5f_4_k_cu_7cbe66bf4cuda3std6ranges3__45__cpo4cendE,@object
	.size		_ZN34_INTERNAL_070ecb5f_4_k_cu_7cbe66bf4cuda3std6ranges3__45__cpo4cendE,(_ZN34_INTERNAL_070ecb5f_4_k_cu_7cbe66bf4cuda3std3__420unreachable_sentinelE - _ZN34_INTERNAL_070ecb5f_4_k_cu_7cbe66bf4cuda3std6ranges3__45__cpo4cendE)
_ZN34_INTERNAL_070ecb5f_4_k_cu_7cbe66bf4cuda3std6ranges3__45__cpo4cendE:
	.zero		1
	.type		_ZN34_INTERNAL_070ecb5f_4_k_cu_7cbe66bf4cuda3std3__420unreachable_sentinelE,@object
	.size		_ZN34_INTERNAL_070ecb5f_4_k_cu_7cbe66bf4cuda3std3__420unreachable_sentinelE,(_ZN34_INTERNAL_070ecb5f_4_k_cu_7cbe66bf4cuda3std6ranges3__45__cpo5ssizeE - _ZN34_INTERNAL_070ecb5f_4_k_cu_7cbe66bf4cuda3std3__420unreachable_sentinelE)
_ZN34_INTERNAL_070ecb5f_4_k_cu_7cbe66bf4cuda3std3__420unreachable_sentinelE:
	.zero		1
	.type		_ZN34_INTERNAL_070ecb5f_4_k_cu_7cbe66bf4cuda3std6ranges3__45__cpo5ssizeE,@object
	.size		_ZN34_INTERNAL_070ecb5f_4_k_cu_7cbe66bf4cuda3std6ranges3__45__cpo5ssizeE,(_ZN34_INTERNAL_070ecb5f_4_k_cu_7cbe66bf6thrust24THRUST_300001_SM_1000_NS12placeholders3_10E - _ZN34_INTERNAL_070ecb5f_4_k_cu_7cbe66bf4cuda3std6ranges3__45__cpo5ssizeE)
_ZN34_INTERNAL_070ecb5f_4_k_cu_7cbe66bf4cuda3std6ranges3__45__cpo5ssizeE:
	.zero		1
	.type		_ZN34_INTERNAL_070ecb5f_4_k_cu_7cbe66bf6thrust24THRUST_300001_SM_1000_NS12placeholders3_10E,@object
	.size		_ZN34_INTERNAL_070ecb5f_4_k_cu_7cbe66bf6thrust24THRUST_300001_SM_1000_NS12placeholders3_10E,(_ZN34_INTERNAL_070ecb5f_4_k_cu_7cbe66bf4cuda3std3__45__cpo5crendE - _ZN34_INTERNAL_070ecb5f_4_k_cu_7cbe66bf6thrust24THRUST_300001_SM_1000_NS12placeholders3_10E)
_ZN34_INTERNAL_070ecb5f_4_k_cu_7cbe66bf6thrust24THRUST_300001_SM_1000_NS12placeholders3_10E:
	.zero		1
	.type		_ZN34_INTERNAL_070ecb5f_4_k_cu_7cbe66bf4cuda3std3__45__cpo5crendE,@object
	.size		_ZN34_INTERNAL_070ecb5f_4_k_cu_7cbe66bf4cuda3std3__45__cpo5crendE,(_ZN34_INTERNAL_070ecb5f_4_k_cu_7cbe66bf4cuda3std6ranges3__45__cpo4prevE - _ZN34_INTERNAL_070ecb5f_4_k_cu_7cbe66bf4cuda3std3__45__cpo5crendE)
_ZN34_INTERNAL_070ecb5f_4_k_cu_7cbe66bf4cuda3std3__45__cpo5crendE:
	.zero		1
	.type		_ZN34_INTERNAL_070ecb5f_4_k_cu_7cbe66bf4cuda3std6ranges3__45__cpo4prevE,@object
	.size		_ZN34_INTERNAL_070ecb5f_4_k_cu_7cbe66bf4cuda3std6ranges3__45__cpo4prevE,(_ZN34_INTERNAL_070ecb5f_4_k_cu_7cbe66bf4cuda3std6ranges3__45__cpo9iter_moveE - _ZN34_INTERNAL_070ecb5f_4_k_cu_7cbe66bf4cuda3std6ranges3__45__cpo4prevE)
_ZN34_INTERNAL_070ecb5f_4_k_cu_7cbe66bf4cuda3std6ranges3__45__cpo4prevE:
	.zero		1
	.type		_ZN34_INTERNAL_070ecb5f_4_k_cu_7cbe66bf4cuda3std6ranges3__45__cpo9iter_moveE,@object
	.size		_ZN34_INTERNAL_070ecb5f_4_k_cu_7cbe66bf4cuda3std6ranges3__45__cpo9iter_moveE,(_ZN34_INTERNAL_070ecb5f_4_k_cu_7cbe66bf6thrust24THRUST_300001_SM_1000_NS12placeholders2_2E - _ZN34_INTERNAL_070ecb5f_4_k_cu_7cbe66bf4cuda3std6ranges3__45__cpo9iter_moveE)
_ZN34_INTERNAL_070ecb5f_4_k_cu_7cbe66bf4cuda3std6ranges3__45__cpo9iter_moveE:
	.zero		1
	.type		_ZN34_INTERNAL_070ecb5f_4_k_cu_7cbe66bf6thrust24THRUST_300001_SM_1000_NS12placeholders2_2E,@object
	.size		_ZN34_INTERNAL_070ecb5f_4_k_cu_7cbe66bf6thrust24THRUST_300001_SM_1000_NS12placeholders2_2E,(_ZN34_INTERNAL_070ecb5f_4_k_cu_7cbe66bf6thrust24THRUST_300001_SM_1000_NS12placeholders2_4E - _ZN34_INTERNAL_070ecb5f_4_k_cu_7cbe66bf6thrust24THRUST_300001_SM_1000_NS12placeholders2_2E)
_ZN34_INTERNAL_070ecb5f_4_k_cu_7cbe66bf6thrust24THRUST_300001_SM_1000_NS12placeholders2_2E:
	.zero		1
	.type		_ZN34_INTERNAL_070ecb5f_4_k_cu_7cbe66bf6thrust24THRUST_300001_SM_1000_NS12placeholders2_4E,@object
	.size		_ZN34_INTERNAL_070ecb5f_4_k_cu_7cbe66bf6thrust24THRUST_300001_SM_1000_NS12placeholders2_4E,(_ZN34_INTERNAL_070ecb5f_4_k_cu_7cbe66bf4cuda3std3__45__cpo3endE - _ZN34_INTERNAL_070ecb5f_4_k_cu_7cbe66bf6thrust24THRUST_300001_SM_1000_NS12placeholders2_4E)
_ZN34_INTERNAL_070ecb5f_4_k_cu_7cbe66bf6thrust24THRUST_300001_SM_1000_NS12placeholders2_4E:
	.zero		1
	.type		_ZN34_INTERNAL_070ecb5f_4_k_cu_7cbe66bf4cuda3std3__45__cpo3endE,@object
	.size		_ZN34_INTERNAL_070ecb5f_4_k_cu_7cbe66bf4cuda3std3__45__cpo3endE,(_ZN34_INTERNAL_070ecb5f_4_k_cu_7cbe66bf4cuda3std6ranges3__45__cpo3endE - _ZN34_INTERNAL_070ecb5f_4_k_cu_7cbe66bf4cuda3std3__45__cpo3endE)
_ZN34_INTERNAL_070ecb5f_4_k_cu_7cbe66bf4cuda3std3__45__cpo3endE:
	.zero		1
	.type		_ZN34_INTERNAL_070ecb5f_4_k_cu_7cbe66bf4cuda3std6ranges3__45__cpo3endE,@object
	.size		_ZN34_INTERNAL_070ecb5f_4_k_cu_7cbe66bf4cuda3std6ranges3__45__cpo3endE,(_ZN34_INTERNAL_070ecb5f_4_k_cu_7cbe66bf4cuda3std3__419piecewise_constructE - _ZN34_INTERNAL_070ecb5f_4_k_cu_7cbe66bf4cuda3std6ranges3__45__cpo3endE)
_ZN34_INTERNAL_070ecb5f_4_k_cu_7cbe66bf4cuda3std6ranges3__45__cpo3endE:
	.zero		1
	.type		_ZN34_INTERNAL_070ecb5f_4_k_cu_7cbe66bf4cuda3std3__419piecewise_constructE,@object
	.size		_ZN34_INTERNAL_070ecb5f_4_k_cu_7cbe66bf4cuda3std3__419piecewise_constructE,(_ZN34_INTERNAL_070ecb5f_4_k_cu_7cbe66bf4cuda3std6ranges3__45__cpo5cdataE - _ZN34_INTERNAL_070ecb5f_4_k_cu_7cbe66bf4cuda3std3__419piecewise_constructE)
_ZN34_INTERNAL_070ecb5f_4_k_cu_7cbe66bf4cuda3std3__419piecewise_constructE:
	.zero		1
	.type		_ZN34_INTERNAL_070ecb5f_4_k_cu_7cbe66bf4cuda3std6ranges3__45__cpo5cdataE,@object
	.size		_ZN34_INTERNAL_070ecb5f_4_k_cu_7cbe66bf4cuda3std6ranges3__45__cpo5cdataE,(_ZN34_INTERNAL_070ecb5f_4_k_cu_7cbe66bf6thrust24THRUST_300001_SM_1000_NS12placeholders2_8E - _ZN34_INTERNAL_070ecb5f_4_k_cu_7cbe66bf4cuda3std6ranges3__45__cpo5cdataE)
_ZN34_INTERNAL_070ecb5f_4_k_cu_7cbe66bf4cuda3std6ranges3__45__cpo5cdataE:
	.zero		1
	.type		_ZN34_INTERNAL_070ecb5f_4_k_cu_7cbe66bf6thrust24THRUST_300001_SM_1000_NS12placeholders2_8E,@object
	.size		_ZN34_INTERNAL_070ecb5f_4_k_cu_7cbe66bf6thrust24THRUST_300001_SM_1000_NS12placeholders2_8E,(_ZN34_INTERNAL_070ecb5f_4_k_cu_7cbe66bf4cuda3std3__45__cpo4rendE - _ZN34_INTERNAL_070ecb5f_4_k_cu_7cbe66bf6thrust24THRUST_300001_SM_1000_NS12placeholders2_8E)
_ZN34_INTERNAL_070ecb5f_4_k_cu_7cbe66bf6thrust24THRUST_300001_SM_1000_NS12placeholders2_8E:
	.zero		1
	.type		_ZN34_INTERNAL_070ecb5f_4_k_cu_7cbe66bf4cuda3std3__45__cpo4rendE,@object
	.size		_ZN34_INTERNAL_070ecb5f_4_k_cu_7cbe66bf4cuda3std3__45__cpo4rendE,(_ZN34_INTERNAL_070ecb5f_4_k_cu_7cbe66bf4cuda3std6ranges3__45__cpo9iter_swapE - _ZN34_INTERNAL_070ecb5f_4_k_cu_7cbe66bf4cuda3std3__45__cpo4rendE)
_ZN34_INTERNAL_070ecb5f_4_k_cu_7cbe66bf4cuda3std3__45__cpo4rendE:
	.zero		1
	.type		_ZN34_INTERNAL_070ecb5f_4_k_cu_7cbe66bf4cuda3std6ranges3__45__cpo9iter_swapE,@object
	.size		_ZN34_INTERNAL_070ecb5f_4_k_cu_7cbe66bf4cuda3std6ranges3__45__cpo9iter_swapE,(_ZN34_INTERNAL_070ecb5f_4_k_cu_7cbe66bf4cuda3std3__48unexpectE - _ZN34_INTERNAL_070ecb5f_4_k_cu_7cbe66bf4cuda3std6ranges3__45__cpo9iter_swapE)
_ZN34_INTERNAL_070ecb5f_4_k_cu_7cbe66bf4cuda3std6ranges3__45__cpo9iter_swapE:
	.zero		1
	.type		_ZN34_INTERNAL_070ecb5f_4_k_cu_7cbe66bf4cuda3std3__48unexpectE,@object
	.size		_ZN34_INTERNAL_070ecb5f_4_k_cu_7cbe66bf4cuda3std3__48unexpectE,(_ZN34_INTERNAL_070ecb5f_4_k_cu_7cbe66bf6thrust24THRUST_300001_SM_1000_NS6system6detail10sequential3seqE - _ZN34_INTERNAL_070ecb5f_4_k_cu_7cbe66bf4cuda3std3__48unexpectE)
_ZN34_INTERNAL_070ecb5f_4_k_cu_7cbe66bf4cuda3std3__48unexpectE:
	.zero		1
	.type		_ZN34_INTERNAL_070ecb5f_4_k_cu_7cbe66bf6thrust24THRUST_300001_SM_1000_NS6system6detail10sequential3seqE,@object
	.size		_ZN34_INTERNAL_070ecb5f_4_k_cu_7cbe66bf6thrust24THRUST_300001_SM_1000_NS6system6detail10sequential3seqE,(.L_29 - _ZN34_INTERNAL_070ecb5f_4_k_cu_7cbe66bf6thrust24THRUST_300001_SM_1000_NS6system6detail10sequential3seqE)
_ZN34_INTERNAL_070ecb5f_4_k_cu_7cbe66bf6thrust24THRUST_300001_SM_1000_NS6system6detail10sequential3seqE:
	.zero		1
.L_29:


//--------------------- .nv.shared._ZN3cub18CUB_300001_SM_10006detail6reduce18DeviceReduceKernelINS2_10policy_hubIdyN4cuda3__47maximumIvEEE10Policy1000EPdyS8_dNS5_3std3__410__identityEEEvT0_PT3_T1_NS0_13GridEvenShareISI_EET2_T4_ --------------------------
	.section	.nv.shared._ZN3cub18CUB_300001_SM_10006detail6reduce18DeviceReduceKernelINS2_10policy_hubIdyN4cuda3__47maximumIvEEE10Policy1000EPdyS8_dNS5_3std3__410__identityEEEvT0_PT3_T1_NS0_13GridEvenShareISI_EET2_T4_,"aw",@nobits
	.sectionflags	@""
	.align	8
.nv.shared._ZN3cub18CUB_300001_SM_10006detail6reduce18DeviceReduceKernelINS2_10policy_hubIdyN4cuda3__47maximumIvEEE10Policy1000EPdyS8_dNS5_3std3__410__identityEEEvT0_PT3_T1_NS0_13GridEvenShareISI_EET2_T4_:
	.zero		1104


//--------------------- .nv.shared._ZN3cub18CUB_300001_SM_10006detail6reduce28DeviceReduceSingleTileKernelINS2_10policy_hubIdyN4cuda3__47maximumIvEEE10Policy1000EPdSB_yS8_ddNS5_3std3__410__identityEEEvT0_T1_T2_T3_T4_T6_ --------------------------
	.section	.nv.shared._ZN3cub18CUB_300001_SM_10006detail6reduce28DeviceReduceSingleTileKernelINS2_10policy_hubIdyN4cuda3__47maximumIvEEE10Policy1000EPdSB_yS8_ddNS5_3std3__410__identityEEEvT0_T1_T2_T3_T4_T6_,"aw",@nobits
	.sectionflags	@""
	.align	8
.nv.shared._ZN3cub18CUB_300001_SM_10006detail6reduce28DeviceReduceSingleTileKernelINS2_10policy_hubIdyN4cuda3__47maximumIvEEE10Policy1000EPdSB_yS8_ddNS5_3std3__410__identityEEEvT0_T1_T2_T3_T4_T6_:
	.zero		1104


//--------------------- .nv.constant0._ZN3cub18CUB_300001_SM_10006detail6reduce28DeviceReduceSingleTileKernelINS2_10policy_hubIdyN4cuda3__47maximumIvEEE10Policy1000EPdSB_iS8_ddNS5_3std3__410__identityEEEvT0_T1_T2_T3_T4_T6_ --------------------------
	.section	.nv.constant0._ZN3cub18CUB_300001_SM_10006detail6reduce28DeviceReduceSingleTileKernelINS2_10policy_hubIdyN4cuda3__47maximumIvEEE10Policy1000EPdSB_iS8_ddNS5_3std3__410__identityEEEvT0_T1_T2_T3_T4_T6_,"a",@progbits
	.sectionflags	@""
	.align	4
.nv.constant0._ZN3cub18CUB_300001_SM_10006detail6reduce28DeviceReduceSingleTileKernelINS2_10policy_hubIdyN4cuda3__47maximumIvEEE10Policy1000EPdSB_iS8_ddNS5_3std3__410__identityEEEvT0_T1_T2_T3_T4_T6_:
	.zero		929


//--------------------- .nv.constant0._ZN3cub18CUB_300001_SM_10006detail6reduce18DeviceReduceKernelINS2_10policy_hubIdyN4cuda3__47maximumIvEEE10Policy1000EPdyS8_dNS5_3std3__410__identityEEEvT0_PT3_T1_NS0_13GridEvenShareISI_EET2_T4_ --------------------------
	.section	.nv.constant0._ZN3cub18CUB_300001_SM_10006detail6reduce18DeviceReduceKernelINS2_10policy_hubIdyN4cuda3__47maximumIvEEE10Policy1000EPdyS8_dNS5_3std3__410__identityEEEvT0_PT3_T1_NS0_13GridEvenShareISI_EET2_T4_,"a",@progbits
	.sectionflags	@""
	.align	4
.nv.constant0._ZN3cub18CUB_300001_SM_10006detail6reduce18DeviceReduceKernelINS2_10policy_hubIdyN4cuda3__47maximumIvEEE10Policy1000EPdyS8_dNS5_3std3__410__identityEEEvT0_PT3_T1_NS0_13GridEvenShareISI_EET2_T4_:
	.zero		994


//--------------------- .nv.constant0._ZN3cub18CUB_300001_SM_10006detail6reduce28DeviceReduceSingleTileKernelINS2_10policy_hubIdyN4cuda3__47maximumIvEEE10Policy1000EPdSB_yS8_ddNS5_3std3__410__identityEEEvT0_T1_T2_T3_T4_T6_ --------------------------
	.section	.nv.constant0._ZN3cub18CUB_300001_SM_10006detail6reduce28DeviceReduceSingleTileKernelINS2_10policy_hubIdyN4cuda3__47maximumIvEEE10Policy1000EPdSB_yS8_ddNS5_3std3__410__identityEEEvT0_T1_T2_T3_T4_T6_,"a",@progbits
	.sectionflags	@""
	.align	4
.nv.constant0._ZN3cub18CUB_300001_SM_10006detail6reduce28DeviceReduceSingleTileKernelINS2_10policy_hubIdyN4cuda3__47maximumIvEEE10Policy1000EPdSB_yS8_ddNS5_3std3__410__identityEEEvT0_T1_T2_T3_T4_T6_:
	.zero		937


//--------------------- .nv.constant0._ZN3cub18CUB_300001_SM_10006detail11EmptyKernelIvEEvv --------------------------
	.section	.nv.constant0._ZN3cub18CUB_300001_SM_10006detail11EmptyKernelIvEEvv,"a",@progbits
	.sectionflags	@""
	.align	4
.nv.constant0._ZN3cub18CUB_300001_SM_10006detail11EmptyKernelIvEEvv:
	.zero		896


//--------------------- .nv.constant0._Z14getErrorMatrixPdS_S_m --------------------------
	.section	.nv.constant0._Z14getErrorMatrixPdS_S_m,"a",@progbits
	.sectionflags	@""
	.align	4
.nv.constant0._Z14getErrorMatrixPdS_S_m:
	.zero		928


//--------------------- .nv.constant0._Z15calculateMatrixPdS_m --------------------------
	.section	.nv.constant0._Z15calculateMatrixPdS_m,"a",@progbits
	.sectionflags	@""
	.align	4
.nv.constant0._Z15calculateMatrixPdS_m:
	.zero		920


//--------------------- SYMBOLS --------------------------

	.type		.nv.reservedSmem.offset0,@object
	.size		.nv.reservedSmem.offset0,0x4
	.type		.nv.reservedSmem.cap,@object
	.size		.nv.reservedSmem.cap,0x4
